//
// Generated by NVIDIA NVVM Compiler
//
// Compiler Build ID: CL-36424714
// Cuda compilation tools, release 13.0, V13.0.88
// Based on NVVM 20.0.0
//

.version 9.0
.target sm_100
.address_size 64

	// .globl	_Z10degreeCalcPiS_S_ii
.global .align 1 .b8 _ZN34_INTERNAL_afe79dec_4_k_cu_e48045534cuda3std3__45__cpo5beginE[1];
.global .align 1 .b8 _ZN34_INTERNAL_afe79dec_4_k_cu_e48045534cuda3std3__45__cpo3endE[1];
.global .align 1 .b8 _ZN34_INTERNAL_afe79dec_4_k_cu_e48045534cuda3std3__45__cpo6cbeginE[1];
.global .align 1 .b8 _ZN34_INTERNAL_afe79dec_4_k_cu_e48045534cuda3std3__45__cpo4cendE[1];
.global .align 1 .b8 _ZN34_INTERNAL_afe79dec_4_k_cu_e48045534cuda3std3__45__cpo6rbeginE[1];
.global .align 1 .b8 _ZN34_INTERNAL_afe79dec_4_k_cu_e48045534cuda3std3__45__cpo4rendE[1];
.global .align 1 .b8 _ZN34_INTERNAL_afe79dec_4_k_cu_e48045534cuda3std3__45__cpo7crbeginE[1];
.global .align 1 .b8 _ZN34_INTERNAL_afe79dec_4_k_cu_e48045534cuda3std3__45__cpo5crendE[1];
.global .align 1 .b8 _ZN34_INTERNAL_afe79dec_4_k_cu_e48045534cuda3std3__436_GLOBAL__N__afe79dec_4_k_cu_e48045536ignoreE[1];
.global .align 1 .b8 _ZN34_INTERNAL_afe79dec_4_k_cu_e48045534cuda3std3__419piecewise_constructE[1];
.global .align 1 .b8 _ZN34_INTERNAL_afe79dec_4_k_cu_e48045534cuda3std3__48in_placeE[1];
.global .align 1 .b8 _ZN34_INTERNAL_afe79dec_4_k_cu_e48045534cuda3std3__420unreachable_sentinelE[1];
.global .align 1 .b8 _ZN34_INTERNAL_afe79dec_4_k_cu_e48045534cuda3std3__47nulloptE[1];
.global .align 1 .b8 _ZN34_INTERNAL_afe79dec_4_k_cu_e48045534cuda3std3__48unexpectE[1];
.global .align 1 .b8 _ZN34_INTERNAL_afe79dec_4_k_cu_e48045534cuda3std6ranges3__45__cpo4swapE[1];
.global .align 1 .b8 _ZN34_INTERNAL_afe79dec_4_k_cu_e48045534cuda3std6ranges3__45__cpo9iter_moveE[1];
.global .align 1 .b8 _ZN34_INTERNAL_afe79dec_4_k_cu_e48045534cuda3std6ranges3__45__cpo5beginE[1];
.global .align 1 .b8 _ZN34_INTERNAL_afe79dec_4_k_cu_e48045534cuda3std6ranges3__45__cpo3endE[1];
.global .align 1 .b8 _ZN34_INTERNAL_afe79dec_4_k_cu_e48045534cuda3std6ranges3__45__cpo6cbeginE[1];
.global .align 1 .b8 _ZN34_INTERNAL_afe79dec_4_k_cu_e48045534cuda3std6ranges3__45__cpo4cendE[1];
.global .align 1 .b8 _ZN34_INTERNAL_afe79dec_4_k_cu_e48045534cuda3std6ranges3__45__cpo7advanceE[1];
.global .align 1 .b8 _ZN34_INTERNAL_afe79dec_4_k_cu_e48045534cuda3std6ranges3__45__cpo9iter_swapE[1];
.global .align 1 .b8 _ZN34_INTERNAL_afe79dec_4_k_cu_e48045534cuda3std6ranges3__45__cpo4nextE[1];
.global .align 1 .b8 _ZN34_INTERNAL_afe79dec_4_k_cu_e48045534cuda3std6ranges3__45__cpo4prevE[1];
.global .align 1 .b8 _ZN34_INTERNAL_afe79dec_4_k_cu_e48045534cuda3std6ranges3__45__cpo4dataE[1];
.global .align 1 .b8 _ZN34_INTERNAL_afe79dec_4_k_cu_e48045534cuda3std6ranges3__45__cpo5cdataE[1];
.global .align 1 .b8 _ZN34_INTERNAL_afe79dec_4_k_cu_e48045534cuda3std6ranges3__45__cpo4sizeE[1];
.global .align 1 .b8 _ZN34_INTERNAL_afe79dec_4_k_cu_e48045534cuda3std6ranges3__45__cpo5ssizeE[1];
.global .align 1 .b8 _ZN34_INTERNAL_afe79dec_4_k_cu_e48045534cuda3std6ranges3__45__cpo8distanceE[1];
.global .align 1 .b8 _ZN34_INTERNAL_afe79dec_4_k_cu_e48045536thrust24THRUST_300001_SM_1000_NS8cuda_cub3parE[1];
.global .align 1 .b8 _ZN34_INTERNAL_afe79dec_4_k_cu_e48045536thrust24THRUST_300001_SM_1000_NS8cuda_cub10par_nosyncE[1];
.global .align 1 .b8 _ZN34_INTERNAL_afe79dec_4_k_cu_e48045536thrust24THRUST_300001_SM_1000_NS6system6detail10sequential3seqE[1];
.global .align 1 .b8 _ZN34_INTERNAL_afe79dec_4_k_cu_e48045536thrust24THRUST_300001_SM_1000_NS6system3cpp3parE[1];
.global .align 1 .b8 _ZN34_INTERNAL_afe79dec_4_k_cu_e48045536thrust24THRUST_300001_SM_1000_NS12placeholders2_1E[1];
.global .align 1 .b8 _ZN34_INTERNAL_afe79dec_4_k_cu_e48045536thrust24THRUST_300001_SM_1000_NS12placeholders2_2E[1];
.global .align 1 .b8 _ZN34_INTERNAL_afe79dec_4_k_cu_e48045536thrust24THRUST_300001_SM_1000_NS12placeholders2_3E[1];
.global .align 1 .b8 _ZN34_INTERNAL_afe79dec_4_k_cu_e48045536thrust24THRUST_300001_SM_1000_NS12placeholders2_4E[1];
.global .align 1 .b8 _ZN34_INTERNAL_afe79dec_4_k_cu_e48045536thrust24THRUST_300001_SM_1000_NS12placeholders2_5E[1];
.global .align 1 .b8 _ZN34_INTERNAL_afe79dec_4_k_cu_e48045536thrust24THRUST_300001_SM_1000_NS12placeholders2_6E[1];
.global .align 1 .b8 _ZN34_INTERNAL_afe79dec_4_k_cu_e48045536thrust24THRUST_300001_SM_1000_NS12placeholders2_7E[1];
.global .align 1 .b8 _ZN34_INTERNAL_afe79dec_4_k_cu_e48045536thrust24THRUST_300001_SM_1000_NS12placeholders2_8E[1];
.global .align 1 .b8 _ZN34_INTERNAL_afe79dec_4_k_cu_e48045536thrust24THRUST_300001_SM_1000_NS12placeholders2_9E[1];
.global .align 1 .b8 _ZN34_INTERNAL_afe79dec_4_k_cu_e48045536thrust24THRUST_300001_SM_1000_NS12placeholders3_10E[1];
.global .align 1 .b8 _ZN34_INTERNAL_afe79dec_4_k_cu_e48045536thrust24THRUST_300001_SM_1000_NS3seqE[1];
.global .align 1 .b8 _ZN34_INTERNAL_afe79dec_4_k_cu_e48045536thrust24THRUST_300001_SM_1000_NS6deviceE[1];
.extern .shared .align 16 .b8 _ZN6thrust24THRUST_300001_SM_1000_NS8cuda_cub4core6detail5shmemE[];

.visible .entry _Z10degreeCalcPiS_S_ii(
	.param .u64 .ptr .align 1 _Z10degreeCalcPiS_S_ii_param_0,
	.param .u64 .ptr .align 1 _Z10degreeCalcPiS_S_ii_param_1,
	.param .u64 .ptr .align 1 _Z10degreeCalcPiS_S_ii_param_2,
	.param .u32 _Z10degreeCalcPiS_S_ii_param_3,
	.param .u32 _Z10degreeCalcPiS_S_ii_param_4
)
{
	.reg .pred 	%p<12>;
	.reg .b32 	%r<99>;
	.reg .b64 	%rd<78>;

	ld.param.u64 	%rd5, [_Z10degreeCalcPiS_S_ii_param_0];
	ld.param.u64 	%rd6, [_Z10degreeCalcPiS_S_ii_param_1];
	ld.param.u64 	%rd7, [_Z10degreeCalcPiS_S_ii_param_2];
	ld.param.u32 	%r24, [_Z10degreeCalcPiS_S_ii_param_3];
	ld.param.u32 	%r91, [_Z10degreeCalcPiS_S_ii_param_4];
	cvta.to.global.u64 	%rd1, %rd6;
	cvta.to.global.u64 	%rd2, %rd7;
	mov.u32 	%r26, %ntid.x;
	mov.u32 	%r27, %ctaid.x;
	mov.u32 	%r28, %tid.x;
	mad.lo.s32 	%r1, %r26, %r27, %r28;
	setp.ge.s32 	%p1, %r1, %r24;
	@%p1 bra 	$L__BB0_16;
	cvta.to.global.u64 	%rd8, %rd5;
	mul.wide.s32 	%rd9, %r1, 4;
	add.s64 	%rd3, %rd8, %rd9;
	ld.global.u32 	%r94, [%rd3];
	add.s32 	%r29, %r24, -1;
	setp.eq.s32 	%p2, %r1, %r29;
	@%p2 bra 	$L__BB0_3;
	ld.global.u32 	%r91, [%rd3+4];
$L__BB0_3:
	sub.s32 	%r5, %r91, %r94;
	add.s64 	%rd11, %rd2, %rd9;
	atom.global.add.u32 	%r30, [%rd11], %r5;
	setp.le.s32 	%p3, %r91, %r94;
	@%p3 bra 	$L__BB0_16;
	and.b32  	%r6, %r5, 15;
	sub.s32 	%r31, %r94, %r91;
	setp.gt.u32 	%p4, %r31, -16;
	@%p4 bra 	$L__BB0_7;
	and.b32  	%r32, %r5, -16;
	neg.s32 	%r92, %r32;
	add.s64 	%rd4, %rd1, 32;
$L__BB0_6:
	.pragma "nounroll";
	mul.wide.s32 	%rd12, %r94, 4;
	add.s64 	%rd13, %rd4, %rd12;
	ld.global.u32 	%r33, [%rd13+-32];
	mul.wide.s32 	%rd14, %r33, 4;
	add.s64 	%rd15, %rd2, %rd14;
	atom.global.add.u32 	%r34, [%rd15+-4], 1;
	ld.global.u32 	%r35, [%rd13+-28];
	mul.wide.s32 	%rd16, %r35, 4;
	add.s64 	%rd17, %rd2, %rd16;
	atom.global.add.u32 	%r36, [%rd17+-4], 1;
	ld.global.u32 	%r37, [%rd13+-24];
	mul.wide.s32 	%rd18, %r37, 4;
	add.s64 	%rd19, %rd2, %rd18;
	atom.global.add.u32 	%r38, [%rd19+-4], 1;
	ld.global.u32 	%r39, [%rd13+-20];
	mul.wide.s32 	%rd20, %r39, 4;
	add.s64 	%rd21, %rd2, %rd20;
	atom.global.add.u32 	%r40, [%rd21+-4], 1;
	ld.global.u32 	%r41, [%rd13+-16];
	mul.wide.s32 	%rd22, %r41, 4;
	add.s64 	%rd23, %rd2, %rd22;
	atom.global.add.u32 	%r42, [%rd23+-4], 1;
	ld.global.u32 	%r43, [%rd13+-12];
	mul.wide.s32 	%rd24, %r43, 4;
	add.s64 	%rd25, %rd2, %rd24;
	atom.global.add.u32 	%r44, [%rd25+-4], 1;
	ld.global.u32 	%r45, [%rd13+-8];
	mul.wide.s32 	%rd26, %r45, 4;
	add.s64 	%rd27, %rd2, %rd26;
	atom.global.add.u32 	%r46, [%rd27+-4], 1;
	ld.global.u32 	%r47, [%rd13+-4];
	mul.wide.s32 	%rd28, %r47, 4;
	add.s64 	%rd29, %rd2, %rd28;
	atom.global.add.u32 	%r48, [%rd29+-4], 1;
	ld.global.u32 	%r49, [%rd13];
	mul.wide.s32 	%rd30, %r49, 4;
	add.s64 	%rd31, %rd2, %rd30;
	atom.global.add.u32 	%r50, [%rd31+-4], 1;
	ld.global.u32 	%r51, [%rd13+4];
	mul.wide.s32 	%rd32, %r51, 4;
	add.s64 	%rd33, %rd2, %rd32;
	atom.global.add.u32 	%r52, [%rd33+-4], 1;
	ld.global.u32 	%r53, [%rd13+8];
	mul.wide.s32 	%rd34, %r53, 4;
	add.s64 	%rd35, %rd2, %rd34;
	atom.global.add.u32 	%r54, [%rd35+-4], 1;
	ld.global.u32 	%r55, [%rd13+12];
	mul.wide.s32 	%rd36, %r55, 4;
	add.s64 	%rd37, %rd2, %rd36;
	atom.global.add.u32 	%r56, [%rd37+-4], 1;
	ld.global.u32 	%r57, [%rd13+16];
	mul.wide.s32 	%rd38, %r57, 4;
	add.s64 	%rd39, %rd2, %rd38;
	atom.global.add.u32 	%r58, [%rd39+-4], 1;
	ld.global.u32 	%r59, [%rd13+20];
	mul.wide.s32 	%rd40, %r59, 4;
	add.s64 	%rd41, %rd2, %rd40;
	atom.global.add.u32 	%r60, [%rd41+-4], 1;
	ld.global.u32 	%r61, [%rd13+24];
	mul.wide.s32 	%rd42, %r61, 4;
	add.s64 	%rd43, %rd2, %rd42;
	atom.global.add.u32 	%r62, [%rd43+-4], 1;
	ld.global.u32 	%r63, [%rd13+28];
	mul.wide.s32 	%rd44, %r63, 4;
	add.s64 	%rd45, %rd2, %rd44;
	atom.global.add.u32 	%r64, [%rd45+-4], 1;
	add.s32 	%r94, %r94, 16;
	add.s32 	%r92, %r92, 16;
	setp.ne.s32 	%p5, %r92, 0;
	@%p5 bra 	$L__BB0_6;
$L__BB0_7:
	setp.eq.s32 	%p6, %r6, 0;
	@%p6 bra 	$L__BB0_16;
	and.b32  	%r13, %r5, 7;
	setp.lt.u32 	%p7, %r6, 8;
	@%p7 bra 	$L__BB0_10;
	mul.wide.s32 	%rd46, %r94, 4;
	add.s64 	%rd47, %rd1, %rd46;
	ld.global.u32 	%r65, [%rd47];
	mul.wide.s32 	%rd48, %r65, 4;
	add.s64 	%rd49, %rd2, %rd48;
	atom.global.add.u32 	%r66, [%rd49+-4], 1;
	ld.global.u32 	%r67, [%rd47+4];
	mul.wide.s32 	%rd50, %r67, 4;
	add.s64 	%rd51, %rd2, %rd50;
	atom.global.add.u32 	%r68, [%rd51+-4], 1;
	ld.global.u32 	%r69, [%rd47+8];
	mul.wide.s32 	%rd52, %r69, 4;
	add.s64 	%rd53, %rd2, %rd52;
	atom.global.add.u32 	%r70, [%rd53+-4], 1;
	ld.global.u32 	%r71, [%rd47+12];
	mul.wide.s32 	%rd54, %r71, 4;
	add.s64 	%rd55, %rd2, %rd54;
	atom.global.add.u32 	%r72, [%rd55+-4], 1;
	ld.global.u32 	%r73, [%rd47+16];
	mul.wide.s32 	%rd56, %r73, 4;
	add.s64 	%rd57, %rd2, %rd56;
	atom.global.add.u32 	%r74, [%rd57+-4], 1;
	ld.global.u32 	%r75, [%rd47+20];
	mul.wide.s32 	%rd58, %r75, 4;
	add.s64 	%rd59, %rd2, %rd58;
	atom.global.add.u32 	%r76, [%rd59+-4], 1;
	ld.global.u32 	%r77, [%rd47+24];
	mul.wide.s32 	%rd60, %r77, 4;
	add.s64 	%rd61, %rd2, %rd60;
	atom.global.add.u32 	%r78, [%rd61+-4], 1;
	ld.global.u32 	%r79, [%rd47+28];
	mul.wide.s32 	%rd62, %r79, 4;
	add.s64 	%rd63, %rd2, %rd62;
	atom.global.add.u32 	%r80, [%rd63+-4], 1;
	add.s32 	%r94, %r94, 8;
$L__BB0_10:
	setp.eq.s32 	%p8, %r13, 0;
	@%p8 bra 	$L__BB0_16;
	and.b32  	%r16, %r5, 3;
	setp.lt.u32 	%p9, %r13, 4;
	@%p9 bra 	$L__BB0_13;
	mul.wide.s32 	%rd64, %r94, 4;
	add.s64 	%rd65, %rd1, %rd64;
	ld.global.u32 	%r81, [%rd65];
	mul.wide.s32 	%rd66, %r81, 4;
	add.s64 	%rd67, %rd2, %rd66;
	atom.global.add.u32 	%r82, [%rd67+-4], 1;
	ld.global.u32 	%r83, [%rd65+4];
	mul.wide.s32 	%rd68, %r83, 4;
	add.s64 	%rd69, %rd2, %rd68;
	atom.global.add.u32 	%r84, [%rd69+-4], 1;
	ld.global.u32 	%r85, [%rd65+8];
	mul.wide.s32 	%rd70, %r85, 4;
	add.s64 	%rd71, %rd2, %rd70;
	atom.global.add.u32 	%r86, [%rd71+-4], 1;
	ld.global.u32 	%r87, [%rd65+12];
	mul.wide.s32 	%rd72, %r87, 4;
	add.s64 	%rd73, %rd2, %rd72;
	atom.global.add.u32 	%r88, [%rd73+-4], 1;
	add.s32 	%r94, %r94, 4;
$L__BB0_13:
	setp.eq.s32 	%p10, %r16, 0;
	@%p10 bra 	$L__BB0_16;
	neg.s32 	%r97, %r16;
$L__BB0_15:
	.pragma "nounroll";
	mul.wide.s32 	%rd74, %r94, 4;
	add.s64 	%rd75, %rd1, %rd74;
	ld.global.u32 	%r89, [%rd75];
	mul.wide.s32 	%rd76, %r89, 4;
	add.s64 	%rd77, %rd2, %rd76;
	atom.global.add.u32 	%r90, [%rd77+-4], 1;
	add.s32 	%r94, %r94, 1;
	add.s32 	%r97, %r97, 1;
	setp.ne.s32 	%p11, %r97, 0;
	@%p11 bra 	$L__BB0_15;
$L__BB0_16:
	ret;

}
	// .globl	_ZN6thrust24THRUST_300001_SM_1000_NS8cuda_cub4core6detail13_kernel_agentINS1_8__reduce11ReduceAgentINS0_12zip_iteratorIN4cuda3std3__45tupleIJNS0_10device_ptrIiEENS0_17counting_iteratorIlNS0_11use_defaultESF_SF_EEEEEEEPNSB_IJilEEESJ_iNS1_9__extrema9arg_max_fIilNSA_4lessIiEEEEEEJSI_SK_iSP_EEEvDpT0_
.visible .entry _ZN6thrust24THRUST_300001_SM_1000_NS8cuda_cub4core6detail13_kernel_agentINS1_8__reduce11ReduceAgentINS0_12zip_iteratorIN4cuda3std3__45tupleIJNS0_10device_ptrIiEENS0_17counting_iteratorIlNS0_11use_defaultESF_SF_EEEEEEEPNSB_IJilEEESJ_iNS1_9__extrema9arg_max_fIilNSA_4lessIiEEEEEEJSI_SK_iSP_EEEvDpT0_(
	.param .align 8 .b8 _ZN6thrust24THRUST_300001_SM_1000_NS8cuda_cub4core6detail13_kernel_agentINS1_8__reduce11ReduceAgentINS0_12zip_iteratorIN4cuda3std3__45tupleIJNS0_10device_ptrIiEENS0_17counting_iteratorIlNS0_11use_defaultESF_SF_EEEEEEEPNSB_IJilEEESJ_iNS1_9__extrema9arg_max_fIilNSA_4lessIiEEEEEEJSI_SK_iSP_EEEvDpT0__param_0[16],
	.param .u64 .ptr .align 1 _ZN6thrust24THRUST_300001_SM_1000_NS8cuda_cub4core6detail13_kernel_agentINS1_8__reduce11ReduceAgentINS0_12zip_iteratorIN4cuda3std3__45tupleIJNS0_10device_ptrIiEENS0_17counting_iteratorIlNS0_11use_defaultESF_SF_EEEEEEEPNSB_IJilEEESJ_iNS1_9__extrema9arg_max_fIilNSA_4lessIiEEEEEEJSI_SK_iSP_EEEvDpT0__param_1,
	.param .u32 _ZN6thrust24THRUST_300001_SM_1000_NS8cuda_cub4core6detail13_kernel_agentINS1_8__reduce11ReduceAgentINS0_12zip_iteratorIN4cuda3std3__45tupleIJNS0_10device_ptrIiEENS0_17counting_iteratorIlNS0_11use_defaultESF_SF_EEEEEEEPNSB_IJilEEESJ_iNS1_9__extrema9arg_max_fIilNSA_4lessIiEEEEEEJSI_SK_iSP_EEEvDpT0__param_2,
	.param .align 1 .b8 _ZN6thrust24THRUST_300001_SM_1000_NS8cuda_cub4core6detail13_kernel_agentINS1_8__reduce11ReduceAgentINS0_12zip_iteratorIN4cuda3std3__45tupleIJNS0_10device_ptrIiEENS0_17counting_iteratorIlNS0_11use_defaultESF_SF_EEEEEEEPNSB_IJilEEESJ_iNS1_9__extrema9arg_max_fIilNSA_4lessIiEEEEEEJSI_SK_iSP_EEEvDpT0__param_3[1]
)
.maxntid 256
{
	.reg .pred 	%p<213>;
	.reg .b32 	%r<641>;
	.reg .b64 	%rd<305>;

	ld.param.u64 	%rd195, [_ZN6thrust24THRUST_300001_SM_1000_NS8cuda_cub4core6detail13_kernel_agentINS1_8__reduce11ReduceAgentINS0_12zip_iteratorIN4cuda3std3__45tupleIJNS0_10device_ptrIiEENS0_17counting_iteratorIlNS0_11use_defaultESF_SF_EEEEEEEPNSB_IJilEEESJ_iNS1_9__extrema9arg_max_fIilNSA_4lessIiEEEEEEJSI_SK_iSP_EEEvDpT0__param_0+8];
	ld.param.u64 	%rd194, [_ZN6thrust24THRUST_300001_SM_1000_NS8cuda_cub4core6detail13_kernel_agentINS1_8__reduce11ReduceAgentINS0_12zip_iteratorIN4cuda3std3__45tupleIJNS0_10device_ptrIiEENS0_17counting_iteratorIlNS0_11use_defaultESF_SF_EEEEEEEPNSB_IJilEEESJ_iNS1_9__extrema9arg_max_fIilNSA_4lessIiEEEEEEJSI_SK_iSP_EEEvDpT0__param_0];
	ld.param.u32 	%r205, [_ZN6thrust24THRUST_300001_SM_1000_NS8cuda_cub4core6detail13_kernel_agentINS1_8__reduce11ReduceAgentINS0_12zip_iteratorIN4cuda3std3__45tupleIJNS0_10device_ptrIiEENS0_17counting_iteratorIlNS0_11use_defaultESF_SF_EEEEEEEPNSB_IJilEEESJ_iNS1_9__extrema9arg_max_fIilNSA_4lessIiEEEEEEJSI_SK_iSP_EEEvDpT0__param_2];
	setp.eq.s32 	%p1, %r205, 0;
	@%p1 bra 	$L__BB1_206;
	cvta.to.global.u64 	%rd1, %rd194;
	setp.gt.s32 	%p2, %r205, 1279;
	@%p2 bra 	$L__BB1_122;
	mov.u32 	%r1, %tid.x;
	setp.ge.s32 	%p96, %r1, %r205;
	mov.b32 	%r580, 0;
	mov.b64 	%rd246, 0;
	mov.u32 	%r572, %r1;
	@%p96 bra 	$L__BB1_4;
	cvt.u64.u32 	%rd222, %r1;
	mul.wide.u32 	%rd223, %r1, 4;
	add.s64 	%rd224, %rd1, %rd223;
	add.s64 	%rd246, %rd195, %rd222;
	ld.global.u32 	%r580, [%rd224];
	add.s32 	%r572, %r1, 256;
$L__BB1_4:
	setp.ge.s32 	%p97, %r572, %r205;
	@%p97 bra 	$L__BB1_26;
	not.b32 	%r338, %r572;
	add.s32 	%r6, %r205, %r338;
	and.b32  	%r339, %r6, 768;
	setp.eq.s32 	%p98, %r339, 768;
	@%p98 bra 	$L__BB1_11;
	cvt.u64.u32 	%rd226, %r572;
	add.s64 	%rd237, %rd195, %rd226;
	mul.wide.u32 	%rd227, %r572, 4;
	add.s64 	%rd236, %rd1, %rd227;
	shr.u32 	%r340, %r6, 8;
	add.s32 	%r341, %r340, 1;
	and.b32  	%r342, %r341, 3;
	neg.s32 	%r568, %r342;
$L__BB1_7:
	.pragma "nounroll";
	mov.u64 	%rd9, %rd246;
	mov.u32 	%r10, %r580;
	ld.global.u32 	%r11, [%rd236];
	setp.lt.s32 	%p99, %r10, %r11;
	mov.u64 	%rd246, %rd237;
	mov.u32 	%r580, %r11;
	@%p99 bra 	$L__BB1_10;
	setp.lt.s32 	%p100, %r11, %r10;
	mov.u64 	%rd246, %rd9;
	mov.u32 	%r580, %r10;
	@%p100 bra 	$L__BB1_10;
	setp.lt.s64 	%p101, %rd9, %rd237;
	min.s64 	%rd246, %rd9, %rd237;
	selp.b32 	%r580, %r10, %r11, %p101;
$L__BB1_10:
	add.s32 	%r572, %r572, 256;
	add.s64 	%rd237, %rd237, 256;
	add.s64 	%rd236, %rd236, 1024;
	add.s32 	%r568, %r568, 1;
	setp.ne.s32 	%p102, %r568, 0;
	@%p102 bra 	$L__BB1_7;
$L__BB1_11:
	setp.lt.u32 	%p103, %r6, 768;
	@%p103 bra 	$L__BB1_26;
	add.s32 	%r575, %r572, 512;
$L__BB1_13:
	mov.u32 	%r20, %r575;
	add.s32 	%r343, %r20, -512;
	cvt.s64.s32 	%rd228, %r343;
	mul.wide.s32 	%rd229, %r343, 4;
	add.s64 	%rd17, %rd1, %rd229;
	add.s64 	%rd18, %rd195, %rd228;
	ld.global.u32 	%r22, [%rd17];
	setp.lt.s32 	%p104, %r580, %r22;
	mov.u64 	%rd243, %rd18;
	mov.u32 	%r577, %r22;
	@%p104 bra 	$L__BB1_16;
	setp.lt.s32 	%p105, %r22, %r580;
	mov.u64 	%rd243, %rd246;
	mov.u32 	%r577, %r580;
	@%p105 bra 	$L__BB1_16;
	setp.lt.s64 	%p106, %rd246, %rd18;
	min.s64 	%rd243, %rd246, %rd18;
	selp.b32 	%r577, %r580, %r22, %p106;
$L__BB1_16:
	add.s32 	%r344, %r20, -256;
	cvt.s64.s32 	%rd230, %r344;
	add.s64 	%rd21, %rd195, %rd230;
	ld.global.u32 	%r25, [%rd17+1024];
	setp.lt.s32 	%p107, %r577, %r25;
	mov.u64 	%rd244, %rd21;
	mov.u32 	%r578, %r25;
	@%p107 bra 	$L__BB1_19;
	setp.lt.s32 	%p108, %r25, %r577;
	mov.u64 	%rd244, %rd243;
	mov.u32 	%r578, %r577;
	@%p108 bra 	$L__BB1_19;
	setp.lt.s64 	%p109, %rd243, %rd21;
	min.s64 	%rd244, %rd243, %rd21;
	selp.b32 	%r578, %r577, %r25, %p109;
$L__BB1_19:
	cvt.s64.s32 	%rd231, %r20;
	add.s64 	%rd24, %rd195, %rd231;
	ld.global.u32 	%r28, [%rd17+2048];
	setp.lt.s32 	%p110, %r578, %r28;
	mov.u64 	%rd245, %rd24;
	mov.u32 	%r579, %r28;
	@%p110 bra 	$L__BB1_22;
	setp.lt.s32 	%p111, %r28, %r578;
	mov.u64 	%rd245, %rd244;
	mov.u32 	%r579, %r578;
	@%p111 bra 	$L__BB1_22;
	setp.lt.s64 	%p112, %rd244, %rd24;
	min.s64 	%rd245, %rd244, %rd24;
	selp.b32 	%r579, %r578, %r28, %p112;
$L__BB1_22:
	add.s32 	%r345, %r20, 256;
	cvt.s64.s32 	%rd232, %r345;
	add.s64 	%rd27, %rd195, %rd232;
	ld.global.u32 	%r31, [%rd17+3072];
	setp.lt.s32 	%p113, %r579, %r31;
	mov.u64 	%rd246, %rd27;
	mov.u32 	%r580, %r31;
	@%p113 bra 	$L__BB1_25;
	setp.lt.s32 	%p114, %r31, %r579;
	mov.u64 	%rd246, %rd245;
	mov.u32 	%r580, %r579;
	@%p114 bra 	$L__BB1_25;
	setp.lt.s64 	%p115, %rd245, %rd27;
	min.s64 	%rd246, %rd245, %rd27;
	selp.b32 	%r580, %r579, %r31, %p115;
$L__BB1_25:
	add.s32 	%r575, %r20, 1024;
	add.s32 	%r346, %r20, 512;
	setp.lt.s32 	%p116, %r346, %r205;
	@%p116 bra 	$L__BB1_13;
$L__BB1_26:
	setp.lt.s32 	%p117, %r205, 256;
	@%p117 bra 	$L__BB1_71;
	// begin inline asm
	mov.u32 %r460, %laneid;
	// end inline asm
	mov.b32 	%r478, 1;
	mov.b32 	%r479, 31;
	mov.b32 	%r480, -1;
	// begin inline asm
	shfl.sync.down.b32 %r461, %r580, %r478, %r479, %r480;
	// end inline asm
	// begin inline asm
	shfl.sync.down.b32 %r466, %r467, %r478, %r479, %r480;
	// end inline asm
	mov.b64 	{%r472, %r477}, %rd246;
	// begin inline asm
	shfl.sync.down.b32 %r471, %r472, %r478, %r479, %r480;
	// end inline asm
	// begin inline asm
	shfl.sync.down.b32 %r476, %r477, %r478, %r479, %r480;
	// end inline asm
	mov.b64 	%rd31, {%r471, %r476};
	setp.gt.s32 	%p169, %r460, 30;
	mov.u64 	%rd248, %rd246;
	mov.u32 	%r582, %r580;
	@%p169 bra 	$L__BB1_31;
	setp.lt.s32 	%p170, %r580, %r461;
	mov.u64 	%rd248, %rd31;
	mov.u32 	%r582, %r461;
	@%p170 bra 	$L__BB1_31;
	setp.lt.s32 	%p171, %r461, %r580;
	mov.u64 	%rd248, %rd246;
	mov.u32 	%r582, %r580;
	@%p171 bra 	$L__BB1_31;
	setp.lt.s64 	%p172, %rd246, %rd31;
	min.s64 	%rd248, %rd246, %rd31;
	selp.b32 	%r582, %r580, %r461, %p172;
$L__BB1_31:
	mov.b32 	%r498, 2;
	mov.b32 	%r499, 31;
	mov.b32 	%r500, -1;
	// begin inline asm
	shfl.sync.down.b32 %r481, %r582, %r498, %r499, %r500;
	// end inline asm
	// begin inline asm
	shfl.sync.down.b32 %r486, %r487, %r498, %r499, %r500;
	// end inline asm
	mov.b64 	{%r492, %r497}, %rd248;
	// begin inline asm
	shfl.sync.down.b32 %r491, %r492, %r498, %r499, %r500;
	// end inline asm
	// begin inline asm
	shfl.sync.down.b32 %r496, %r497, %r498, %r499, %r500;
	// end inline asm
	mov.b64 	%rd34, {%r491, %r496};
	setp.gt.s32 	%p173, %r460, 29;
	mov.u64 	%rd249, %rd248;
	mov.u32 	%r583, %r582;
	@%p173 bra 	$L__BB1_35;
	setp.lt.s32 	%p174, %r582, %r481;
	mov.u64 	%rd249, %rd34;
	mov.u32 	%r583, %r481;
	@%p174 bra 	$L__BB1_35;
	setp.lt.s32 	%p175, %r481, %r582;
	mov.u64 	%rd249, %rd248;
	mov.u32 	%r583, %r582;
	@%p175 bra 	$L__BB1_35;
	setp.lt.s64 	%p176, %rd248, %rd34;
	min.s64 	%rd249, %rd248, %rd34;
	selp.b32 	%r583, %r582, %r481, %p176;
$L__BB1_35:
	mov.b32 	%r518, 4;
	mov.b32 	%r519, 31;
	mov.b32 	%r520, -1;
	// begin inline asm
	shfl.sync.down.b32 %r501, %r583, %r518, %r519, %r520;
	// end inline asm
	// begin inline asm
	shfl.sync.down.b32 %r506, %r507, %r518, %r519, %r520;
	// end inline asm
	mov.b64 	{%r512, %r517}, %rd249;
	// begin inline asm
	shfl.sync.down.b32 %r511, %r512, %r518, %r519, %r520;
	// end inline asm
	// begin inline asm
	shfl.sync.down.b32 %r516, %r517, %r518, %r519, %r520;
	// end inline asm
	mov.b64 	%rd37, {%r511, %r516};
	setp.gt.s32 	%p177, %r460, 27;
	mov.u64 	%rd250, %rd249;
	mov.u32 	%r584, %r583;
	@%p177 bra 	$L__BB1_39;
	setp.lt.s32 	%p178, %r583, %r501;
	mov.u64 	%rd250, %rd37;
	mov.u32 	%r584, %r501;
	@%p178 bra 	$L__BB1_39;
	setp.lt.s32 	%p179, %r501, %r583;
	mov.u64 	%rd250, %rd249;
	mov.u32 	%r584, %r583;
	@%p179 bra 	$L__BB1_39;
	setp.lt.s64 	%p180, %rd249, %rd37;
	min.s64 	%rd250, %rd249, %rd37;
	selp.b32 	%r584, %r583, %r501, %p180;
$L__BB1_39:
	mov.b32 	%r538, 8;
	mov.b32 	%r539, 31;
	mov.b32 	%r540, -1;
	// begin inline asm
	shfl.sync.down.b32 %r521, %r584, %r538, %r539, %r540;
	// end inline asm
	// begin inline asm
	shfl.sync.down.b32 %r526, %r527, %r538, %r539, %r540;
	// end inline asm
	mov.b64 	{%r532, %r537}, %rd250;
	// begin inline asm
	shfl.sync.down.b32 %r531, %r532, %r538, %r539, %r540;
	// end inline asm
	// begin inline asm
	shfl.sync.down.b32 %r536, %r537, %r538, %r539, %r540;
	// end inline asm
	mov.b64 	%rd40, {%r531, %r536};
	setp.gt.s32 	%p181, %r460, 23;
	mov.u64 	%rd251, %rd250;
	mov.u32 	%r585, %r584;
	@%p181 bra 	$L__BB1_43;
	setp.lt.s32 	%p182, %r584, %r521;
	mov.u64 	%rd251, %rd40;
	mov.u32 	%r585, %r521;
	@%p182 bra 	$L__BB1_43;
	setp.lt.s32 	%p183, %r521, %r584;
	mov.u64 	%rd251, %rd250;
	mov.u32 	%r585, %r584;
	@%p183 bra 	$L__BB1_43;
	setp.lt.s64 	%p184, %rd250, %rd40;
	min.s64 	%rd251, %rd250, %rd40;
	selp.b32 	%r585, %r584, %r521, %p184;
$L__BB1_43:
	mov.b32 	%r558, 16;
	mov.b32 	%r559, 31;
	mov.b32 	%r560, -1;
	// begin inline asm
	shfl.sync.down.b32 %r541, %r585, %r558, %r559, %r560;
	// end inline asm
	// begin inline asm
	shfl.sync.down.b32 %r546, %r547, %r558, %r559, %r560;
	// end inline asm
	mov.b64 	{%r552, %r557}, %rd251;
	// begin inline asm
	shfl.sync.down.b32 %r551, %r552, %r558, %r559, %r560;
	// end inline asm
	// begin inline asm
	shfl.sync.down.b32 %r556, %r557, %r558, %r559, %r560;
	// end inline asm
	mov.b64 	%rd43, {%r551, %r556};
	setp.gt.s32 	%p185, %r460, 15;
	mov.u64 	%rd304, %rd251;
	mov.u32 	%r640, %r585;
	@%p185 bra 	$L__BB1_47;
	setp.lt.s32 	%p186, %r585, %r541;
	mov.u64 	%rd304, %rd43;
	mov.u32 	%r640, %r541;
	@%p186 bra 	$L__BB1_47;
	setp.lt.s32 	%p187, %r541, %r585;
	mov.u64 	%rd304, %rd251;
	mov.u32 	%r640, %r585;
	@%p187 bra 	$L__BB1_47;
	setp.lt.s64 	%p188, %rd251, %rd43;
	min.s64 	%rd304, %rd251, %rd43;
	selp.b32 	%r640, %r585, %r541, %p188;
$L__BB1_47:
	setp.ne.s32 	%p189, %r460, 0;
	@%p189 bra 	$L__BB1_49;
	shr.u32 	%r561, %r1, 1;
	and.b32  	%r562, %r561, 496;
	mov.u32 	%r563, _ZN6thrust24THRUST_300001_SM_1000_NS8cuda_cub4core6detail5shmemE;
	add.s32 	%r564, %r563, %r562;
	st.shared.u32 	[%r564+8], %r640;
	st.shared.u64 	[%r564+16], %rd304;
$L__BB1_49:
	bar.sync 	0;
	setp.ne.s32 	%p190, %r1, 0;
	@%p190 bra 	$L__BB1_204;
	ld.shared.u32 	%r52, [_ZN6thrust24THRUST_300001_SM_1000_NS8cuda_cub4core6detail5shmemE+24];
	ld.shared.u64 	%rd46, [_ZN6thrust24THRUST_300001_SM_1000_NS8cuda_cub4core6detail5shmemE+32];
	setp.lt.s32 	%p191, %r640, %r52;
	mov.u64 	%rd253, %rd46;
	mov.u32 	%r587, %r52;
	@%p191 bra 	$L__BB1_53;
	setp.lt.s32 	%p192, %r52, %r640;
	mov.u64 	%rd253, %rd304;
	mov.u32 	%r587, %r640;
	@%p192 bra 	$L__BB1_53;
	setp.lt.s64 	%p193, %rd304, %rd46;
	min.s64 	%rd253, %rd304, %rd46;
	selp.b32 	%r587, %r640, %r52, %p193;
$L__BB1_53:
	ld.shared.u32 	%r55, [_ZN6thrust24THRUST_300001_SM_1000_NS8cuda_cub4core6detail5shmemE+40];
	ld.shared.u64 	%rd49, [_ZN6thrust24THRUST_300001_SM_1000_NS8cuda_cub4core6detail5shmemE+48];
	setp.lt.s32 	%p194, %r587, %r55;
	mov.u64 	%rd254, %rd49;
	mov.u32 	%r588, %r55;
	@%p194 bra 	$L__BB1_56;
	setp.lt.s32 	%p195, %r55, %r587;
	mov.u64 	%rd254, %rd253;
	mov.u32 	%r588, %r587;
	@%p195 bra 	$L__BB1_56;
	setp.lt.s64 	%p196, %rd253, %rd49;
	min.s64 	%rd254, %rd253, %rd49;
	selp.b32 	%r588, %r587, %r55, %p196;
$L__BB1_56:
	ld.shared.u32 	%r58, [_ZN6thrust24THRUST_300001_SM_1000_NS8cuda_cub4core6detail5shmemE+56];
	ld.shared.u64 	%rd52, [_ZN6thrust24THRUST_300001_SM_1000_NS8cuda_cub4core6detail5shmemE+64];
	setp.lt.s32 	%p197, %r588, %r58;
	mov.u64 	%rd255, %rd52;
	mov.u32 	%r589, %r58;
	@%p197 bra 	$L__BB1_59;
	setp.lt.s32 	%p198, %r58, %r588;
	mov.u64 	%rd255, %rd254;
	mov.u32 	%r589, %r588;
	@%p198 bra 	$L__BB1_59;
	setp.lt.s64 	%p199, %rd254, %rd52;
	min.s64 	%rd255, %rd254, %rd52;
	selp.b32 	%r589, %r588, %r58, %p199;
$L__BB1_59:
	ld.shared.u32 	%r61, [_ZN6thrust24THRUST_300001_SM_1000_NS8cuda_cub4core6detail5shmemE+72];
	ld.shared.u64 	%rd55, [_ZN6thrust24THRUST_300001_SM_1000_NS8cuda_cub4core6detail5shmemE+80];
	setp.lt.s32 	%p200, %r589, %r61;
	mov.u64 	%rd256, %rd55;
	mov.u32 	%r590, %r61;
	@%p200 bra 	$L__BB1_62;
	setp.lt.s32 	%p201, %r61, %r589;
	mov.u64 	%rd256, %rd255;
	mov.u32 	%r590, %r589;
	@%p201 bra 	$L__BB1_62;
	setp.lt.s64 	%p202, %rd255, %rd55;
	min.s64 	%rd256, %rd255, %rd55;
	selp.b32 	%r590, %r589, %r61, %p202;
$L__BB1_62:
	ld.shared.u32 	%r64, [_ZN6thrust24THRUST_300001_SM_1000_NS8cuda_cub4core6detail5shmemE+88];
	ld.shared.u64 	%rd58, [_ZN6thrust24THRUST_300001_SM_1000_NS8cuda_cub4core6detail5shmemE+96];
	setp.lt.s32 	%p203, %r590, %r64;
	mov.u64 	%rd257, %rd58;
	mov.u32 	%r591, %r64;
	@%p203 bra 	$L__BB1_65;
	setp.lt.s32 	%p204, %r64, %r590;
	mov.u64 	%rd257, %rd256;
	mov.u32 	%r591, %r590;
	@%p204 bra 	$L__BB1_65;
	setp.lt.s64 	%p205, %rd256, %rd58;
	min.s64 	%rd257, %rd256, %rd58;
	selp.b32 	%r591, %r590, %r64, %p205;
$L__BB1_65:
	ld.shared.u32 	%r67, [_ZN6thrust24THRUST_300001_SM_1000_NS8cuda_cub4core6detail5shmemE+104];
	ld.shared.u64 	%rd61, [_ZN6thrust24THRUST_300001_SM_1000_NS8cuda_cub4core6detail5shmemE+112];
	setp.lt.s32 	%p206, %r591, %r67;
	mov.u64 	%rd258, %rd61;
	mov.u32 	%r592, %r67;
	@%p206 bra 	$L__BB1_68;
	setp.lt.s32 	%p207, %r67, %r591;
	mov.u64 	%rd258, %rd257;
	mov.u32 	%r592, %r591;
	@%p207 bra 	$L__BB1_68;
	setp.lt.s64 	%p208, %rd257, %rd61;
	min.s64 	%rd258, %rd257, %rd61;
	selp.b32 	%r592, %r591, %r67, %p208;
$L__BB1_68:
	ld.shared.u32 	%r70, [_ZN6thrust24THRUST_300001_SM_1000_NS8cuda_cub4core6detail5shmemE+120];
	ld.shared.u64 	%rd64, [_ZN6thrust24THRUST_300001_SM_1000_NS8cuda_cub4core6detail5shmemE+128];
	setp.lt.s32 	%p209, %r592, %r70;
	mov.u32 	%r640, %r70;
	mov.u64 	%rd304, %rd64;
	@%p209 bra 	$L__BB1_204;
	setp.lt.s32 	%p210, %r70, %r592;
	mov.u32 	%r640, %r592;
	mov.u64 	%rd304, %rd258;
	@%p210 bra 	$L__BB1_204;
	setp.lt.s64 	%p211, %rd258, %rd64;
	min.s64 	%rd304, %rd258, %rd64;
	selp.b32 	%r640, %r592, %r70, %p211;
	bra.uni 	$L__BB1_204;
$L__BB1_71:
	// begin inline asm
	mov.u32 %r347, %laneid;
	// end inline asm
	and.b32  	%r368, %r1, 992;
	add.s32 	%r369, %r368, 32;
	setp.gt.s32 	%p118, %r369, %r205;
	not.b32 	%r370, %r368;
	add.s32 	%r371, %r205, %r370;
	selp.b32 	%r366, %r371, 31, %p118;
	mov.b32 	%r365, 1;
	mov.b32 	%r367, -1;
	// begin inline asm
	shfl.sync.down.b32 %r348, %r580, %r365, %r366, %r367;
	// end inline asm
	// begin inline asm
	shfl.sync.down.b32 %r353, %r354, %r365, %r366, %r367;
	// end inline asm
	mov.b64 	{%r359, %r364}, %rd246;
	// begin inline asm
	shfl.sync.down.b32 %r358, %r359, %r365, %r366, %r367;
	// end inline asm
	// begin inline asm
	shfl.sync.down.b32 %r363, %r364, %r365, %r366, %r367;
	// end inline asm
	mov.b64 	%rd66, {%r358, %r363};
	setp.ge.s32 	%p119, %r347, %r366;
	mov.u32 	%r593, %r580;
	mov.u64 	%rd259, %rd246;
	@%p119 bra 	$L__BB1_75;
	setp.lt.s32 	%p120, %r580, %r348;
	mov.u32 	%r593, %r348;
	mov.u64 	%rd259, %rd66;
	@%p120 bra 	$L__BB1_75;
	setp.lt.s32 	%p121, %r348, %r580;
	mov.u32 	%r593, %r580;
	mov.u64 	%rd259, %rd246;
	@%p121 bra 	$L__BB1_75;
	setp.lt.s64 	%p122, %rd246, %rd66;
	selp.b32 	%r593, %r580, %r348, %p122;
	min.s64 	%rd259, %rd246, %rd66;
$L__BB1_75:
	mov.b32 	%r389, 2;
	mov.b32 	%r391, -1;
	// begin inline asm
	shfl.sync.down.b32 %r372, %r593, %r389, %r366, %r391;
	// end inline asm
	// begin inline asm
	shfl.sync.down.b32 %r377, %r378, %r389, %r366, %r391;
	// end inline asm
	mov.b64 	{%r383, %r388}, %rd259;
	// begin inline asm
	shfl.sync.down.b32 %r382, %r383, %r389, %r366, %r391;
	// end inline asm
	// begin inline asm
	shfl.sync.down.b32 %r387, %r388, %r389, %r366, %r391;
	// end inline asm
	mov.b64 	%rd69, {%r382, %r387};
	add.s32 	%r392, %r347, 2;
	setp.gt.s32 	%p123, %r392, %r366;
	mov.u32 	%r594, %r593;
	mov.u64 	%rd260, %rd259;
	@%p123 bra 	$L__BB1_79;
	setp.lt.s32 	%p124, %r593, %r372;
	mov.u32 	%r594, %r372;
	mov.u64 	%rd260, %rd69;
	@%p124 bra 	$L__BB1_79;
	setp.lt.s32 	%p125, %r372, %r593;
	mov.u32 	%r594, %r593;
	mov.u64 	%rd260, %rd259;
	@%p125 bra 	$L__BB1_79;
	setp.lt.s64 	%p126, %rd259, %rd69;
	selp.b32 	%r594, %r593, %r372, %p126;
	min.s64 	%rd260, %rd259, %rd69;
$L__BB1_79:
	mov.b32 	%r410, 4;
	mov.b32 	%r412, -1;
	// begin inline asm
	shfl.sync.down.b32 %r393, %r594, %r410, %r366, %r412;
	// end inline asm
	// begin inline asm
	shfl.sync.down.b32 %r398, %r399, %r410, %r366, %r412;
	// end inline asm
	mov.b64 	{%r404, %r409}, %rd260;
	// begin inline asm
	shfl.sync.down.b32 %r403, %r404, %r410, %r366, %r412;
	// end inline asm
	// begin inline asm
	shfl.sync.down.b32 %r408, %r409, %r410, %r366, %r412;
	// end inline asm
	mov.b64 	%rd72, {%r403, %r408};
	add.s32 	%r413, %r347, 4;
	setp.gt.s32 	%p127, %r413, %r366;
	mov.u32 	%r595, %r594;
	mov.u64 	%rd261, %rd260;
	@%p127 bra 	$L__BB1_83;
	setp.lt.s32 	%p128, %r594, %r393;
	mov.u32 	%r595, %r393;
	mov.u64 	%rd261, %rd72;
	@%p128 bra 	$L__BB1_83;
	setp.lt.s32 	%p129, %r393, %r594;
	mov.u32 	%r595, %r594;
	mov.u64 	%rd261, %rd260;
	@%p129 bra 	$L__BB1_83;
	setp.lt.s64 	%p130, %rd260, %rd72;
	selp.b32 	%r595, %r594, %r393, %p130;
	min.s64 	%rd261, %rd260, %rd72;
$L__BB1_83:
	mov.b32 	%r431, 8;
	mov.b32 	%r433, -1;
	// begin inline asm
	shfl.sync.down.b32 %r414, %r595, %r431, %r366, %r433;
	// end inline asm
	// begin inline asm
	shfl.sync.down.b32 %r419, %r420, %r431, %r366, %r433;
	// end inline asm
	mov.b64 	{%r425, %r430}, %rd261;
	// begin inline asm
	shfl.sync.down.b32 %r424, %r425, %r431, %r366, %r433;
	// end inline asm
	// begin inline asm
	shfl.sync.down.b32 %r429, %r430, %r431, %r366, %r433;
	// end inline asm
	mov.b64 	%rd75, {%r424, %r429};
	add.s32 	%r434, %r347, 8;
	setp.gt.s32 	%p131, %r434, %r366;
	mov.u32 	%r596, %r595;
	mov.u64 	%rd262, %rd261;
	@%p131 bra 	$L__BB1_87;
	setp.lt.s32 	%p132, %r595, %r414;
	mov.u32 	%r596, %r414;
	mov.u64 	%rd262, %rd75;
	@%p132 bra 	$L__BB1_87;
	setp.lt.s32 	%p133, %r414, %r595;
	mov.u32 	%r596, %r595;
	mov.u64 	%rd262, %rd261;
	@%p133 bra 	$L__BB1_87;
	setp.lt.s64 	%p134, %rd261, %rd75;
	selp.b32 	%r596, %r595, %r414, %p134;
	min.s64 	%rd262, %rd261, %rd75;
$L__BB1_87:
	mov.b32 	%r452, 16;
	mov.b32 	%r454, -1;
	// begin inline asm
	shfl.sync.down.b32 %r435, %r596, %r452, %r366, %r454;
	// end inline asm
	// begin inline asm
	shfl.sync.down.b32 %r440, %r441, %r452, %r366, %r454;
	// end inline asm
	mov.b64 	{%r446, %r451}, %rd262;
	// begin inline asm
	shfl.sync.down.b32 %r445, %r446, %r452, %r366, %r454;
	// end inline asm
	// begin inline asm
	shfl.sync.down.b32 %r450, %r451, %r452, %r366, %r454;
	// end inline asm
	mov.b64 	%rd78, {%r445, %r450};
	add.s32 	%r455, %r347, 16;
	setp.gt.s32 	%p135, %r455, %r366;
	mov.u32 	%r640, %r596;
	mov.u64 	%rd304, %rd262;
	@%p135 bra 	$L__BB1_91;
	setp.lt.s32 	%p136, %r596, %r435;
	mov.u32 	%r640, %r435;
	mov.u64 	%rd304, %rd78;
	@%p136 bra 	$L__BB1_91;
	setp.lt.s32 	%p137, %r435, %r596;
	mov.u32 	%r640, %r596;
	mov.u64 	%rd304, %rd262;
	@%p137 bra 	$L__BB1_91;
	setp.lt.s64 	%p138, %rd262, %rd78;
	selp.b32 	%r640, %r596, %r435, %p138;
	min.s64 	%rd304, %rd262, %rd78;
$L__BB1_91:
	setp.ne.s32 	%p139, %r347, 0;
	@%p139 bra 	$L__BB1_93;
	shr.u32 	%r456, %r1, 1;
	and.b32  	%r457, %r456, 496;
	mov.u32 	%r458, _ZN6thrust24THRUST_300001_SM_1000_NS8cuda_cub4core6detail5shmemE;
	add.s32 	%r459, %r458, %r457;
	st.shared.u32 	[%r459+8], %r640;
	st.shared.u64 	[%r459+16], %rd304;
$L__BB1_93:
	bar.sync 	0;
	setp.ne.s32 	%p140, %r1, 0;
	@%p140 bra 	$L__BB1_204;
	setp.lt.s32 	%p141, %r205, 33;
	mov.u32 	%r598, %r640;
	mov.u64 	%rd264, %rd304;
	@%p141 bra 	$L__BB1_98;
	ld.shared.u32 	%r89, [_ZN6thrust24THRUST_300001_SM_1000_NS8cuda_cub4core6detail5shmemE+24];
	ld.shared.u64 	%rd81, [_ZN6thrust24THRUST_300001_SM_1000_NS8cuda_cub4core6detail5shmemE+32];
	setp.lt.s32 	%p142, %r640, %r89;
	mov.u32 	%r598, %r89;
	mov.u64 	%rd264, %rd81;
	@%p142 bra 	$L__BB1_98;
	setp.lt.s32 	%p143, %r89, %r640;
	mov.u32 	%r598, %r640;
	mov.u64 	%rd264, %rd304;
	@%p143 bra 	$L__BB1_98;
	setp.lt.s64 	%p144, %rd304, %rd81;
	selp.b32 	%r598, %r640, %r89, %p144;
	min.s64 	%rd264, %rd304, %rd81;
$L__BB1_98:
	setp.lt.s32 	%p145, %r205, 65;
	mov.u32 	%r599, %r598;
	mov.u64 	%rd265, %rd264;
	@%p145 bra 	$L__BB1_102;
	ld.shared.u32 	%r92, [_ZN6thrust24THRUST_300001_SM_1000_NS8cuda_cub4core6detail5shmemE+40];
	ld.shared.u64 	%rd84, [_ZN6thrust24THRUST_300001_SM_1000_NS8cuda_cub4core6detail5shmemE+48];
	setp.lt.s32 	%p146, %r598, %r92;
	mov.u32 	%r599, %r92;
	mov.u64 	%rd265, %rd84;
	@%p146 bra 	$L__BB1_102;
	setp.lt.s32 	%p147, %r92, %r598;
	mov.u32 	%r599, %r598;
	mov.u64 	%rd265, %rd264;
	@%p147 bra 	$L__BB1_102;
	setp.lt.s64 	%p148, %rd264, %rd84;
	selp.b32 	%r599, %r598, %r92, %p148;
	min.s64 	%rd265, %rd264, %rd84;
$L__BB1_102:
	setp.lt.s32 	%p149, %r205, 97;
	mov.u32 	%r600, %r599;
	mov.u64 	%rd266, %rd265;
	@%p149 bra 	$L__BB1_106;
	ld.shared.u32 	%r95, [_ZN6thrust24THRUST_300001_SM_1000_NS8cuda_cub4core6detail5shmemE+56];
	ld.shared.u64 	%rd87, [_ZN6thrust24THRUST_300001_SM_1000_NS8cuda_cub4core6detail5shmemE+64];
	setp.lt.s32 	%p150, %r599, %r95;
	mov.u32 	%r600, %r95;
	mov.u64 	%rd266, %rd87;
	@%p150 bra 	$L__BB1_106;
	setp.lt.s32 	%p151, %r95, %r599;
	mov.u32 	%r600, %r599;
	mov.u64 	%rd266, %rd265;
	@%p151 bra 	$L__BB1_106;
	setp.lt.s64 	%p152, %rd265, %rd87;
	selp.b32 	%r600, %r599, %r95, %p152;
	min.s64 	%rd266, %rd265, %rd87;
$L__BB1_106:
	setp.lt.s32 	%p153, %r205, 129;
	mov.u32 	%r601, %r600;
	mov.u64 	%rd267, %rd266;
	@%p153 bra 	$L__BB1_110;
	ld.shared.u32 	%r98, [_ZN6thrust24THRUST_300001_SM_1000_NS8cuda_cub4core6detail5shmemE+72];
	ld.shared.u64 	%rd90, [_ZN6thrust24THRUST_300001_SM_1000_NS8cuda_cub4core6detail5shmemE+80];
	setp.lt.s32 	%p154, %r600, %r98;
	mov.u32 	%r601, %r98;
	mov.u64 	%rd267, %rd90;
	@%p154 bra 	$L__BB1_110;
	setp.lt.s32 	%p155, %r98, %r600;
	mov.u32 	%r601, %r600;
	mov.u64 	%rd267, %rd266;
	@%p155 bra 	$L__BB1_110;
	setp.lt.s64 	%p156, %rd266, %rd90;
	selp.b32 	%r601, %r600, %r98, %p156;
	min.s64 	%rd267, %rd266, %rd90;
$L__BB1_110:
	setp.lt.s32 	%p157, %r205, 161;
	mov.u32 	%r602, %r601;
	mov.u64 	%rd268, %rd267;
	@%p157 bra 	$L__BB1_114;
	ld.shared.u32 	%r101, [_ZN6thrust24THRUST_300001_SM_1000_NS8cuda_cub4core6detail5shmemE+88];
	ld.shared.u64 	%rd93, [_ZN6thrust24THRUST_300001_SM_1000_NS8cuda_cub4core6detail5shmemE+96];
	setp.lt.s32 	%p158, %r601, %r101;
	mov.u32 	%r602, %r101;
	mov.u64 	%rd268, %rd93;
	@%p158 bra 	$L__BB1_114;
	setp.lt.s32 	%p159, %r101, %r601;
	mov.u32 	%r602, %r601;
	mov.u64 	%rd268, %rd267;
	@%p159 bra 	$L__BB1_114;
	setp.lt.s64 	%p160, %rd267, %rd93;
	selp.b32 	%r602, %r601, %r101, %p160;
	min.s64 	%rd268, %rd267, %rd93;
$L__BB1_114:
	setp.lt.s32 	%p161, %r205, 193;
	mov.u32 	%r603, %r602;
	mov.u64 	%rd269, %rd268;
	@%p161 bra 	$L__BB1_118;
	ld.shared.u32 	%r104, [_ZN6thrust24THRUST_300001_SM_1000_NS8cuda_cub4core6detail5shmemE+104];
	ld.shared.u64 	%rd96, [_ZN6thrust24THRUST_300001_SM_1000_NS8cuda_cub4core6detail5shmemE+112];
	setp.lt.s32 	%p162, %r602, %r104;
	mov.u32 	%r603, %r104;
	mov.u64 	%rd269, %rd96;
	@%p162 bra 	$L__BB1_118;
	setp.lt.s32 	%p163, %r104, %r602;
	mov.u32 	%r603, %r602;
	mov.u64 	%rd269, %rd268;
	@%p163 bra 	$L__BB1_118;
	setp.lt.s64 	%p164, %rd268, %rd96;
	selp.b32 	%r603, %r602, %r104, %p164;
	min.s64 	%rd269, %rd268, %rd96;
$L__BB1_118:
	setp.lt.s32 	%p165, %r205, 225;
	mov.u32 	%r640, %r603;
	mov.u64 	%rd304, %rd269;
	@%p165 bra 	$L__BB1_204;
	ld.shared.u32 	%r107, [_ZN6thrust24THRUST_300001_SM_1000_NS8cuda_cub4core6detail5shmemE+120];
	ld.shared.u64 	%rd99, [_ZN6thrust24THRUST_300001_SM_1000_NS8cuda_cub4core6detail5shmemE+128];
	setp.lt.s32 	%p166, %r603, %r107;
	mov.u32 	%r640, %r107;
	mov.u64 	%rd304, %rd99;
	@%p166 bra 	$L__BB1_204;
	setp.lt.s32 	%p167, %r107, %r603;
	mov.u32 	%r640, %r603;
	mov.u64 	%rd304, %rd269;
	@%p167 bra 	$L__BB1_204;
	setp.lt.s64 	%p168, %rd269, %rd99;
	selp.b32 	%r640, %r603, %r107, %p168;
	min.s64 	%rd304, %rd269, %rd99;
	bra.uni 	$L__BB1_204;
$L__BB1_122:
	mov.u32 	%r109, %tid.x;
	cvt.u64.u32 	%rd101, %r109;
	mul.wide.u32 	%rd197, %r109, 4;
	add.s64 	%rd102, %rd1, %rd197;
	ld.global.u32 	%r206, [%rd102];
	add.s32 	%r207, %r109, 256;
	cvt.u64.u32 	%rd198, %r207;
	ld.global.u32 	%r208, [%rd102+1024];
	add.s32 	%r209, %r109, 512;
	cvt.u64.u32 	%rd199, %r209;
	ld.global.u32 	%r210, [%rd102+2048];
	add.s32 	%r211, %r109, 768;
	cvt.u64.u32 	%rd200, %r211;
	ld.global.u32 	%r212, [%rd102+3072];
	or.b32  	%r213, %r109, 1024;
	cvt.u64.u32 	%rd103, %r213;
	add.s64 	%rd291, %rd195, %rd103;
	ld.global.u32 	%r627, [%rd102+4096];
	setp.lt.s32 	%p3, %r206, %r208;
	max.s32 	%r214, %r206, %r208;
	selp.b64 	%rd201, %rd198, %rd101, %p3;
	setp.lt.s32 	%p4, %r214, %r210;
	max.s32 	%r215, %r214, %r210;
	selp.b64 	%rd202, %rd199, %rd201, %p4;
	setp.lt.s32 	%p5, %r215, %r212;
	max.s32 	%r111, %r215, %r212;
	selp.b64 	%rd105, %rd200, %rd202, %p5;
	setp.lt.s32 	%p6, %r111, %r627;
	@%p6 bra 	$L__BB1_124;
	setp.lt.s32 	%p7, %r627, %r111;
	setp.lt.u64 	%p8, %rd105, %rd103;
	or.pred  	%p9, %p7, %p8;
	selp.b32 	%r627, %r111, %r627, %p9;
	add.s64 	%rd203, %rd195, %rd105;
	selp.b64 	%rd291, %rd203, %rd291, %p9;
$L__BB1_124:
	setp.lt.u32 	%p10, %r205, 2560;
	mov.b32 	%r613, 1280;
	@%p10 bra 	$L__BB1_137;
	mov.b32 	%r605, 1280;
	mov.u32 	%r606, %r627;
	mov.u64 	%rd271, %rd291;
$L__BB1_126:
	cvt.u64.u32 	%rd204, %r605;
	add.s64 	%rd205, %rd101, %rd204;
	mul.wide.u32 	%rd206, %r605, 4;
	add.s64 	%rd207, %rd102, %rd206;
	add.s64 	%rd272, %rd205, %rd195;
	ld.global.u32 	%r607, [%rd207];
	add.s64 	%rd273, %rd272, 256;
	ld.global.u32 	%r608, [%rd207+1024];
	add.s64 	%rd274, %rd272, 512;
	ld.global.u32 	%r609, [%rd207+2048];
	add.s64 	%rd275, %rd272, 768;
	ld.global.u32 	%r610, [%rd207+3072];
	add.s64 	%rd291, %rd272, 1024;
	ld.global.u32 	%r627, [%rd207+4096];
	setp.lt.s32 	%p11, %r606, %r607;
	@%p11 bra 	$L__BB1_128;
	setp.lt.s32 	%p12, %r607, %r606;
	setp.lt.s64 	%p13, %rd271, %rd272;
	or.pred  	%p14, %p12, %p13;
	selp.b32 	%r607, %r606, %r607, %p14;
	selp.b64 	%rd272, %rd271, %rd272, %p14;
$L__BB1_128:
	setp.lt.s32 	%p15, %r607, %r608;
	@%p15 bra 	$L__BB1_130;
	setp.lt.s32 	%p16, %r608, %r607;
	setp.lt.s64 	%p17, %rd272, %rd273;
	or.pred  	%p18, %p16, %p17;
	selp.b32 	%r608, %r607, %r608, %p18;
	selp.b64 	%rd273, %rd272, %rd273, %p18;
$L__BB1_130:
	setp.lt.s32 	%p19, %r608, %r609;
	@%p19 bra 	$L__BB1_132;
	setp.lt.s32 	%p20, %r609, %r608;
	setp.lt.s64 	%p21, %rd273, %rd274;
	or.pred  	%p22, %p20, %p21;
	selp.b32 	%r609, %r608, %r609, %p22;
	selp.b64 	%rd274, %rd273, %rd274, %p22;
$L__BB1_132:
	setp.lt.s32 	%p23, %r609, %r610;
	@%p23 bra 	$L__BB1_134;
	setp.lt.s32 	%p24, %r610, %r609;
	setp.lt.s64 	%p25, %rd274, %rd275;
	or.pred  	%p26, %p24, %p25;
	selp.b32 	%r610, %r609, %r610, %p26;
	selp.b64 	%rd275, %rd274, %rd275, %p26;
$L__BB1_134:
	setp.lt.s32 	%p27, %r610, %r627;
	@%p27 bra 	$L__BB1_136;
	setp.lt.s32 	%p28, %r627, %r610;
	setp.lt.s64 	%p29, %rd275, %rd291;
	or.pred  	%p30, %p28, %p29;
	selp.b32 	%r627, %r610, %r627, %p30;
	selp.b64 	%rd291, %rd275, %rd291, %p30;
$L__BB1_136:
	add.s32 	%r613, %r605, 1280;
	add.s32 	%r218, %r605, 2560;
	setp.le.s32 	%p31, %r218, %r205;
	mov.u32 	%r605, %r613;
	mov.u32 	%r606, %r627;
	mov.u64 	%rd271, %rd291;
	@%p31 bra 	$L__BB1_126;
$L__BB1_137:
	setp.le.s32 	%p32, %r205, %r613;
	@%p32 bra 	$L__BB1_160;
	sub.s32 	%r134, %r205, %r613;
	setp.ge.s32 	%p33, %r109, %r134;
	@%p33 bra 	$L__BB1_160;
	not.b32 	%r220, %r109;
	add.s32 	%r221, %r205, %r220;
	sub.s32 	%r135, %r221, %r613;
	and.b32  	%r222, %r135, 768;
	setp.eq.s32 	%p34, %r222, 768;
	mov.u32 	%r618, %r109;
	@%p34 bra 	$L__BB1_145;
	add.s32 	%r223, %r109, %r613;
	cvt.u64.u32 	%rd209, %r223;
	add.s64 	%rd279, %rd195, %rd209;
	mul.wide.u32 	%rd210, %r223, 4;
	add.s64 	%rd278, %rd1, %rd210;
	shr.u32 	%r224, %r135, 8;
	add.s32 	%r225, %r224, 1;
	and.b32  	%r226, %r225, 3;
	neg.s32 	%r614, %r226;
	mov.u32 	%r618, %r109;
$L__BB1_141:
	.pragma "nounroll";
	mov.u64 	%rd129, %rd291;
	mov.u32 	%r139, %r627;
	ld.global.u32 	%r140, [%rd278];
	setp.lt.s32 	%p35, %r139, %r140;
	mov.u32 	%r627, %r140;
	mov.u64 	%rd291, %rd279;
	@%p35 bra 	$L__BB1_144;
	setp.lt.s32 	%p36, %r140, %r139;
	mov.u32 	%r627, %r139;
	mov.u64 	%rd291, %rd129;
	@%p36 bra 	$L__BB1_144;
	setp.lt.s64 	%p37, %rd129, %rd279;
	selp.b32 	%r627, %r139, %r140, %p37;
	min.s64 	%rd291, %rd129, %rd279;
$L__BB1_144:
	add.s32 	%r618, %r618, 256;
	add.s64 	%rd279, %rd279, 256;
	add.s64 	%rd278, %rd278, 1024;
	add.s32 	%r614, %r614, 1;
	setp.ne.s32 	%p38, %r614, 0;
	@%p38 bra 	$L__BB1_141;
$L__BB1_145:
	setp.lt.u32 	%p39, %r135, 768;
	@%p39 bra 	$L__BB1_160;
	add.s32 	%r621, %r618, %r613;
	cvt.u64.u32 	%rd211, %r621;
	add.s64 	%rd286, %rd195, %rd211;
	cvt.u64.u32 	%rd212, %r618;
	cvt.u64.u32 	%rd213, %r613;
	add.s64 	%rd214, %rd212, %rd213;
	shl.b64 	%rd215, %rd214, 2;
	add.s64 	%rd216, %rd215, %rd1;
	add.s64 	%rd285, %rd216, 3072;
	mul.wide.u32 	%rd217, %r621, 4;
	add.s64 	%rd284, %rd1, %rd217;
	add.s32 	%r622, %r618, 512;
$L__BB1_147:
	mov.u32 	%r151, %r622;
	ld.global.u32 	%r153, [%rd284];
	setp.lt.s32 	%p40, %r627, %r153;
	mov.u32 	%r624, %r153;
	mov.u64 	%rd288, %rd286;
	@%p40 bra 	$L__BB1_150;
	setp.lt.s32 	%p41, %r153, %r627;
	mov.u32 	%r624, %r627;
	mov.u64 	%rd288, %rd291;
	@%p41 bra 	$L__BB1_150;
	setp.lt.s64 	%p42, %rd291, %rd286;
	selp.b32 	%r624, %r627, %r153, %p42;
	min.s64 	%rd288, %rd291, %rd286;
$L__BB1_150:
	add.s32 	%r227, %r621, 256;
	cvt.u64.u32 	%rd218, %r227;
	add.s64 	%rd145, %rd195, %rd218;
	ld.global.u32 	%r156, [%rd285+-2048];
	setp.lt.s32 	%p43, %r624, %r156;
	mov.u32 	%r625, %r156;
	mov.u64 	%rd289, %rd145;
	@%p43 bra 	$L__BB1_153;
	setp.lt.s32 	%p44, %r156, %r624;
	mov.u32 	%r625, %r624;
	mov.u64 	%rd289, %rd288;
	@%p44 bra 	$L__BB1_153;
	setp.lt.s64 	%p45, %rd288, %rd145;
	selp.b32 	%r625, %r624, %r156, %p45;
	min.s64 	%rd289, %rd288, %rd145;
$L__BB1_153:
	add.s32 	%r228, %r621, 512;
	cvt.u64.u32 	%rd219, %r228;
	add.s64 	%rd148, %rd195, %rd219;
	ld.global.u32 	%r159, [%rd285+-1024];
	setp.lt.s32 	%p46, %r625, %r159;
	mov.u32 	%r626, %r159;
	mov.u64 	%rd290, %rd148;
	@%p46 bra 	$L__BB1_156;
	setp.lt.s32 	%p47, %r159, %r625;
	mov.u32 	%r626, %r625;
	mov.u64 	%rd290, %rd289;
	@%p47 bra 	$L__BB1_156;
	setp.lt.s64 	%p48, %rd289, %rd148;
	selp.b32 	%r626, %r625, %r159, %p48;
	min.s64 	%rd290, %rd289, %rd148;
$L__BB1_156:
	add.s32 	%r229, %r621, 768;
	cvt.u64.u32 	%rd220, %r229;
	add.s64 	%rd151, %rd195, %rd220;
	ld.global.u32 	%r162, [%rd285];
	setp.lt.s32 	%p49, %r626, %r162;
	mov.u32 	%r627, %r162;
	mov.u64 	%rd291, %rd151;
	@%p49 bra 	$L__BB1_159;
	setp.lt.s32 	%p50, %r162, %r626;
	mov.u32 	%r627, %r626;
	mov.u64 	%rd291, %rd290;
	@%p50 bra 	$L__BB1_159;
	setp.lt.s64 	%p51, %rd290, %rd151;
	selp.b32 	%r627, %r626, %r162, %p51;
	min.s64 	%rd291, %rd290, %rd151;
$L__BB1_159:
	add.s64 	%rd286, %rd286, 1024;
	add.s64 	%rd285, %rd285, 4096;
	add.s64 	%rd284, %rd284, 4096;
	add.s32 	%r622, %r151, 1024;
	add.s32 	%r230, %r151, 512;
	add.s32 	%r621, %r621, 1024;
	setp.lt.s32 	%p52, %r230, %r134;
	@%p52 bra 	$L__BB1_147;
$L__BB1_160:
	// begin inline asm
	mov.u32 %r231, %laneid;
	// end inline asm
	mov.b32 	%r249, 1;
	mov.b32 	%r250, 31;
	mov.b32 	%r251, -1;
	// begin inline asm
	shfl.sync.down.b32 %r232, %r627, %r249, %r250, %r251;
	// end inline asm
	// begin inline asm
	shfl.sync.down.b32 %r237, %r238, %r249, %r250, %r251;
	// end inline asm
	mov.b64 	{%r243, %r248}, %rd291;
	// begin inline asm
	shfl.sync.down.b32 %r242, %r243, %r249, %r250, %r251;
	// end inline asm
	// begin inline asm
	shfl.sync.down.b32 %r247, %r248, %r249, %r250, %r251;
	// end inline asm
	mov.b64 	%rd158, {%r242, %r247};
	setp.gt.s32 	%p53, %r231, 30;
	mov.u32 	%r629, %r627;
	mov.u64 	%rd293, %rd291;
	@%p53 bra 	$L__BB1_164;
	setp.lt.s32 	%p54, %r627, %r232;
	mov.u32 	%r629, %r232;
	mov.u64 	%rd293, %rd158;
	@%p54 bra 	$L__BB1_164;
	setp.lt.s32 	%p55, %r232, %r627;
	mov.u32 	%r629, %r627;
	mov.u64 	%rd293, %rd291;
	@%p55 bra 	$L__BB1_164;
	setp.lt.s64 	%p56, %rd291, %rd158;
	selp.b32 	%r629, %r627, %r232, %p56;
	min.s64 	%rd293, %rd291, %rd158;
$L__BB1_164:
	mov.b32 	%r269, 2;
	mov.b32 	%r270, 31;
	mov.b32 	%r271, -1;
	// begin inline asm
	shfl.sync.down.b32 %r252, %r629, %r269, %r270, %r271;
	// end inline asm
	// begin inline asm
	shfl.sync.down.b32 %r257, %r258, %r269, %r270, %r271;
	// end inline asm
	mov.b64 	{%r263, %r268}, %rd293;
	// begin inline asm
	shfl.sync.down.b32 %r262, %r263, %r269, %r270, %r271;
	// end inline asm
	// begin inline asm
	shfl.sync.down.b32 %r267, %r268, %r269, %r270, %r271;
	// end inline asm
	mov.b64 	%rd161, {%r262, %r267};
	setp.gt.s32 	%p57, %r231, 29;
	mov.u32 	%r630, %r629;
	mov.u64 	%rd294, %rd293;
	@%p57 bra 	$L__BB1_168;
	setp.lt.s32 	%p58, %r629, %r252;
	mov.u32 	%r630, %r252;
	mov.u64 	%rd294, %rd161;
	@%p58 bra 	$L__BB1_168;
	setp.lt.s32 	%p59, %r252, %r629;
	mov.u32 	%r630, %r629;
	mov.u64 	%rd294, %rd293;
	@%p59 bra 	$L__BB1_168;
	setp.lt.s64 	%p60, %rd293, %rd161;
	selp.b32 	%r630, %r629, %r252, %p60;
	min.s64 	%rd294, %rd293, %rd161;
$L__BB1_168:
	mov.b32 	%r289, 4;
	mov.b32 	%r290, 31;
	mov.b32 	%r291, -1;
	// begin inline asm
	shfl.sync.down.b32 %r272, %r630, %r289, %r290, %r291;
	// end inline asm
	// begin inline asm
	shfl.sync.down.b32 %r277, %r278, %r289, %r290, %r291;
	// end inline asm
	mov.b64 	{%r283, %r288}, %rd294;
	// begin inline asm
	shfl.sync.down.b32 %r282, %r283, %r289, %r290, %r291;
	// end inline asm
	// begin inline asm
	shfl.sync.down.b32 %r287, %r288, %r289, %r290, %r291;
	// end inline asm
	mov.b64 	%rd164, {%r282, %r287};
	setp.gt.s32 	%p61, %r231, 27;
	mov.u32 	%r631, %r630;
	mov.u64 	%rd295, %rd294;
	@%p61 bra 	$L__BB1_172;
	setp.lt.s32 	%p62, %r630, %r272;
	mov.u32 	%r631, %r272;
	mov.u64 	%rd295, %rd164;
	@%p62 bra 	$L__BB1_172;
	setp.lt.s32 	%p63, %r272, %r630;
	mov.u32 	%r631, %r630;
	mov.u64 	%rd295, %rd294;
	@%p63 bra 	$L__BB1_172;
	setp.lt.s64 	%p64, %rd294, %rd164;
	selp.b32 	%r631, %r630, %r272, %p64;
	min.s64 	%rd295, %rd294, %rd164;
$L__BB1_172:
	mov.b32 	%r309, 8;
	mov.b32 	%r310, 31;
	mov.b32 	%r311, -1;
	// begin inline asm
	shfl.sync.down.b32 %r292, %r631, %r309, %r310, %r311;
	// end inline asm
	// begin inline asm
	shfl.sync.down.b32 %r297, %r298, %r309, %r310, %r311;
	// end inline asm
	mov.b64 	{%r303, %r308}, %rd295;
	// begin inline asm
	shfl.sync.down.b32 %r302, %r303, %r309, %r310, %r311;
	// end inline asm
	// begin inline asm
	shfl.sync.down.b32 %r307, %r308, %r309, %r310, %r311;
	// end inline asm
	mov.b64 	%rd167, {%r302, %r307};
	setp.gt.s32 	%p65, %r231, 23;
	mov.u32 	%r632, %r631;
	mov.u64 	%rd296, %rd295;
	@%p65 bra 	$L__BB1_176;
	setp.lt.s32 	%p66, %r631, %r292;
	mov.u32 	%r632, %r292;
	mov.u64 	%rd296, %rd167;
	@%p66 bra 	$L__BB1_176;
	setp.lt.s32 	%p67, %r292, %r631;
	mov.u32 	%r632, %r631;
	mov.u64 	%rd296, %rd295;
	@%p67 bra 	$L__BB1_176;
	setp.lt.s64 	%p68, %rd295, %rd167;
	selp.b32 	%r632, %r631, %r292, %p68;
	min.s64 	%rd296, %rd295, %rd167;
$L__BB1_176:
	mov.b32 	%r329, 16;
	mov.b32 	%r330, 31;
	mov.b32 	%r331, -1;
	// begin inline asm
	shfl.sync.down.b32 %r312, %r632, %r329, %r330, %r331;
	// end inline asm
	// begin inline asm
	shfl.sync.down.b32 %r317, %r318, %r329, %r330, %r331;
	// end inline asm
	mov.b64 	{%r323, %r328}, %rd296;
	// begin inline asm
	shfl.sync.down.b32 %r322, %r323, %r329, %r330, %r331;
	// end inline asm
	// begin inline asm
	shfl.sync.down.b32 %r327, %r328, %r329, %r330, %r331;
	// end inline asm
	mov.b64 	%rd170, {%r322, %r327};
	setp.gt.s32 	%p69, %r231, 15;
	mov.u32 	%r640, %r632;
	mov.u64 	%rd304, %rd296;
	@%p69 bra 	$L__BB1_180;
	setp.lt.s32 	%p70, %r632, %r312;
	mov.u32 	%r640, %r312;
	mov.u64 	%rd304, %rd170;
	@%p70 bra 	$L__BB1_180;
	setp.lt.s32 	%p71, %r312, %r632;
	mov.u32 	%r640, %r632;
	mov.u64 	%rd304, %rd296;
	@%p71 bra 	$L__BB1_180;
	setp.lt.s64 	%p72, %rd296, %rd170;
	selp.b32 	%r640, %r632, %r312, %p72;
	min.s64 	%rd304, %rd296, %rd170;
$L__BB1_180:
	setp.ne.s32 	%p73, %r231, 0;
	@%p73 bra 	$L__BB1_182;
	shr.u32 	%r332, %r109, 1;
	and.b32  	%r333, %r332, 496;
	mov.u32 	%r334, _ZN6thrust24THRUST_300001_SM_1000_NS8cuda_cub4core6detail5shmemE;
	add.s32 	%r335, %r334, %r333;
	st.shared.u32 	[%r335+8], %r640;
	st.shared.u64 	[%r335+16], %rd304;
$L__BB1_182:
	bar.sync 	0;
	setp.ne.s32 	%p74, %r109, 0;
	@%p74 bra 	$L__BB1_204;
	ld.shared.u32 	%r184, [_ZN6thrust24THRUST_300001_SM_1000_NS8cuda_cub4core6detail5shmemE+24];
	ld.shared.u64 	%rd173, [_ZN6thrust24THRUST_300001_SM_1000_NS8cuda_cub4core6detail5shmemE+32];
	setp.lt.s32 	%p75, %r640, %r184;
	mov.u32 	%r634, %r184;
	mov.u64 	%rd298, %rd173;
	@%p75 bra 	$L__BB1_186;
	setp.lt.s32 	%p76, %r184, %r640;
	mov.u32 	%r634, %r640;
	mov.u64 	%rd298, %rd304;
	@%p76 bra 	$L__BB1_186;
	setp.lt.s64 	%p77, %rd304, %rd173;
	selp.b32 	%r634, %r640, %r184, %p77;
	min.s64 	%rd298, %rd304, %rd173;
$L__BB1_186:
	ld.shared.u32 	%r187, [_ZN6thrust24THRUST_300001_SM_1000_NS8cuda_cub4core6detail5shmemE+40];
	ld.shared.u64 	%rd176, [_ZN6thrust24THRUST_300001_SM_1000_NS8cuda_cub4core6detail5shmemE+48];
	setp.lt.s32 	%p78, %r634, %r187;
	mov.u32 	%r635, %r187;
	mov.u64 	%rd299, %rd176;
	@%p78 bra 	$L__BB1_189;
	setp.lt.s32 	%p79, %r187, %r634;
	mov.u32 	%r635, %r634;
	mov.u64 	%rd299, %rd298;
	@%p79 bra 	$L__BB1_189;
	setp.lt.s64 	%p80, %rd298, %rd176;
	selp.b32 	%r635, %r634, %r187, %p80;
	min.s64 	%rd299, %rd298, %rd176;
$L__BB1_189:
	ld.shared.u32 	%r190, [_ZN6thrust24THRUST_300001_SM_1000_NS8cuda_cub4core6detail5shmemE+56];
	ld.shared.u64 	%rd179, [_ZN6thrust24THRUST_300001_SM_1000_NS8cuda_cub4core6detail5shmemE+64];
	setp.lt.s32 	%p81, %r635, %r190;
	mov.u32 	%r636, %r190;
	mov.u64 	%rd300, %rd179;
	@%p81 bra 	$L__BB1_192;
	setp.lt.s32 	%p82, %r190, %r635;
	mov.u32 	%r636, %r635;
	mov.u64 	%rd300, %rd299;
	@%p82 bra 	$L__BB1_192;
	setp.lt.s64 	%p83, %rd299, %rd179;
	selp.b32 	%r636, %r635, %r190, %p83;
	min.s64 	%rd300, %rd299, %rd179;
$L__BB1_192:
	ld.shared.u32 	%r193, [_ZN6thrust24THRUST_300001_SM_1000_NS8cuda_cub4core6detail5shmemE+72];
	ld.shared.u64 	%rd182, [_ZN6thrust24THRUST_300001_SM_1000_NS8cuda_cub4core6detail5shmemE+80];
	setp.lt.s32 	%p84, %r636, %r193;
	mov.u32 	%r637, %r193;
	mov.u64 	%rd301, %rd182;
	@%p84 bra 	$L__BB1_195;
	setp.lt.s32 	%p85, %r193, %r636;
	mov.u32 	%r637, %r636;
	mov.u64 	%rd301, %rd300;
	@%p85 bra 	$L__BB1_195;
	setp.lt.s64 	%p86, %rd300, %rd182;
	selp.b32 	%r637, %r636, %r193, %p86;
	min.s64 	%rd301, %rd300, %rd182;
$L__BB1_195:
	ld.shared.u32 	%r196, [_ZN6thrust24THRUST_300001_SM_1000_NS8cuda_cub4core6detail5shmemE+88];
	ld.shared.u64 	%rd185, [_ZN6thrust24THRUST_300001_SM_1000_NS8cuda_cub4core6detail5shmemE+96];
	setp.lt.s32 	%p87, %r637, %r196;
	mov.u32 	%r638, %r196;
	mov.u64 	%rd302, %rd185;
	@%p87 bra 	$L__BB1_198;
	setp.lt.s32 	%p88, %r196, %r637;
	mov.u32 	%r638, %r637;
	mov.u64 	%rd302, %rd301;
	@%p88 bra 	$L__BB1_198;
	setp.lt.s64 	%p89, %rd301, %rd185;
	selp.b32 	%r638, %r637, %r196, %p89;
	min.s64 	%rd302, %rd301, %rd185;
$L__BB1_198:
	ld.shared.u32 	%r199, [_ZN6thrust24THRUST_300001_SM_1000_NS8cuda_cub4core6detail5shmemE+104];
	ld.shared.u64 	%rd188, [_ZN6thrust24THRUST_300001_SM_1000_NS8cuda_cub4core6detail5shmemE+112];
	setp.lt.s32 	%p90, %r638, %r199;
	mov.u32 	%r639, %r199;
	mov.u64 	%rd303, %rd188;
	@%p90 bra 	$L__BB1_201;
	setp.lt.s32 	%p91, %r199, %r638;
	mov.u32 	%r639, %r638;
	mov.u64 	%rd303, %rd302;
	@%p91 bra 	$L__BB1_201;
	setp.lt.s64 	%p92, %rd302, %rd188;
	selp.b32 	%r639, %r638, %r199, %p92;
	min.s64 	%rd303, %rd302, %rd188;
$L__BB1_201:
	ld.shared.u32 	%r202, [_ZN6thrust24THRUST_300001_SM_1000_NS8cuda_cub4core6detail5shmemE+120];
	ld.shared.u64 	%rd191, [_ZN6thrust24THRUST_300001_SM_1000_NS8cuda_cub4core6detail5shmemE+128];
	setp.lt.s32 	%p93, %r639, %r202;
	mov.u32 	%r640, %r202;
	mov.u64 	%rd304, %rd191;
	@%p93 bra 	$L__BB1_204;
	setp.lt.s32 	%p94, %r202, %r639;
	mov.u32 	%r640, %r639;
	mov.u64 	%rd304, %rd303;
	@%p94 bra 	$L__BB1_204;
	setp.lt.s64 	%p95, %rd303, %rd191;
	selp.b32 	%r640, %r639, %r202, %p95;
	min.s64 	%rd304, %rd303, %rd191;
$L__BB1_204:
	mov.u32 	%r565, %tid.x;
	setp.ne.s32 	%p212, %r565, 0;
	@%p212 bra 	$L__BB1_206;
	ld.param.u64 	%rd234, [_ZN6thrust24THRUST_300001_SM_1000_NS8cuda_cub4core6detail13_kernel_agentINS1_8__reduce11ReduceAgentINS0_12zip_iteratorIN4cuda3std3__45tupleIJNS0_10device_ptrIiEENS0_17counting_iteratorIlNS0_11use_defaultESF_SF_EEEEEEEPNSB_IJilEEESJ_iNS1_9__extrema9arg_max_fIilNSA_4lessIiEEEEEEJSI_SK_iSP_EEEvDpT0__param_1];
	cvta.to.global.u64 	%rd233, %rd234;
	st.global.u32 	[%rd233], %r640;
	st.global.u64 	[%rd233+8], %rd304;
$L__BB1_206:
	ret;

}
	// .globl	_ZN6thrust24THRUST_300001_SM_1000_NS8cuda_cub4core6detail13_kernel_agentINS1_8__reduce11ReduceAgentINS0_12zip_iteratorIN4cuda3std3__45tupleIJNS0_10device_ptrIiEENS0_17counting_iteratorIlNS0_11use_defaultESF_SF_EEEEEEEPNSB_IJilEEESJ_iNS1_9__extrema9arg_max_fIilNSA_4lessIiEEEEEEJSI_SK_iN3cub18CUB_300001_SM_100013GridEvenShareIiEENSS_9GridQueueIjEESP_EEEvDpT0_
.visible .entry _ZN6thrust24THRUST_300001_SM_1000_NS8cuda_cub4core6detail13_kernel_agentINS1_8__reduce11ReduceAgentINS0_12zip_iteratorIN4cuda3std3__45tupleIJNS0_10device_ptrIiEENS0_17counting_iteratorIlNS0_11use_defaultESF_SF_EEEEEEEPNSB_IJilEEESJ_iNS1_9__extrema9arg_max_fIilNSA_4lessIiEEEEEEJSI_SK_iN3cub18CUB_300001_SM_100013GridEvenShareIiEENSS_9GridQueueIjEESP_EEEvDpT0_(
	.param .align 8 .b8 _ZN6thrust24THRUST_300001_SM_1000_NS8cuda_cub4core6detail13_kernel_agentINS1_8__reduce11ReduceAgentINS0_12zip_iteratorIN4cuda3std3__45tupleIJNS0_10device_ptrIiEENS0_17counting_iteratorIlNS0_11use_defaultESF_SF_EEEEEEEPNSB_IJilEEESJ_iNS1_9__extrema9arg_max_fIilNSA_4lessIiEEEEEEJSI_SK_iN3cub18CUB_300001_SM_100013GridEvenShareIiEENSS_9GridQueueIjEESP_EEEvDpT0__param_0[16],
	.param .u64 .ptr .align 1 _ZN6thrust24THRUST_300001_SM_1000_NS8cuda_cub4core6detail13_kernel_agentINS1_8__reduce11ReduceAgentINS0_12zip_iteratorIN4cuda3std3__45tupleIJNS0_10device_ptrIiEENS0_17counting_iteratorIlNS0_11use_defaultESF_SF_EEEEEEEPNSB_IJilEEESJ_iNS1_9__extrema9arg_max_fIilNSA_4lessIiEEEEEEJSI_SK_iN3cub18CUB_300001_SM_100013GridEvenShareIiEENSS_9GridQueueIjEESP_EEEvDpT0__param_1,
	.param .u32 _ZN6thrust24THRUST_300001_SM_1000_NS8cuda_cub4core6detail13_kernel_agentINS1_8__reduce11ReduceAgentINS0_12zip_iteratorIN4cuda3std3__45tupleIJNS0_10device_ptrIiEENS0_17counting_iteratorIlNS0_11use_defaultESF_SF_EEEEEEEPNSB_IJilEEESJ_iNS1_9__extrema9arg_max_fIilNSA_4lessIiEEEEEEJSI_SK_iN3cub18CUB_300001_SM_100013GridEvenShareIiEENSS_9GridQueueIjEESP_EEEvDpT0__param_2,
	.param .align 4 .b8 _ZN6thrust24THRUST_300001_SM_1000_NS8cuda_cub4core6detail13_kernel_agentINS1_8__reduce11ReduceAgentINS0_12zip_iteratorIN4cuda3std3__45tupleIJNS0_10device_ptrIiEENS0_17counting_iteratorIlNS0_11use_defaultESF_SF_EEEEEEEPNSB_IJilEEESJ_iNS1_9__extrema9arg_max_fIilNSA_4lessIiEEEEEEJSI_SK_iN3cub18CUB_300001_SM_100013GridEvenShareIiEENSS_9GridQueueIjEESP_EEEvDpT0__param_3[40],
	.param .align 8 .b8 _ZN6thrust24THRUST_300001_SM_1000_NS8cuda_cub4core6detail13_kernel_agentINS1_8__reduce11ReduceAgentINS0_12zip_iteratorIN4cuda3std3__45tupleIJNS0_10device_ptrIiEENS0_17counting_iteratorIlNS0_11use_defaultESF_SF_EEEEEEEPNSB_IJilEEESJ_iNS1_9__extrema9arg_max_fIilNSA_4lessIiEEEEEEJSI_SK_iN3cub18CUB_300001_SM_100013GridEvenShareIiEENSS_9GridQueueIjEESP_EEEvDpT0__param_4[8],
	.param .align 1 .b8 _ZN6thrust24THRUST_300001_SM_1000_NS8cuda_cub4core6detail13_kernel_agentINS1_8__reduce11ReduceAgentINS0_12zip_iteratorIN4cuda3std3__45tupleIJNS0_10device_ptrIiEENS0_17counting_iteratorIlNS0_11use_defaultESF_SF_EEEEEEEPNSB_IJilEEESJ_iNS1_9__extrema9arg_max_fIilNSA_4lessIiEEEEEEJSI_SK_iN3cub18CUB_300001_SM_100013GridEvenShareIiEENSS_9GridQueueIjEESP_EEEvDpT0__param_5[1]
)
.maxntid 256
{
	.reg .pred 	%p<215>;
	.reg .b32 	%r<678>;
	.reg .b64 	%rd<286>;

	ld.param.u64 	%rd3, [_ZN6thrust24THRUST_300001_SM_1000_NS8cuda_cub4core6detail13_kernel_agentINS1_8__reduce11ReduceAgentINS0_12zip_iteratorIN4cuda3std3__45tupleIJNS0_10device_ptrIiEENS0_17counting_iteratorIlNS0_11use_defaultESF_SF_EEEEEEEPNSB_IJilEEESJ_iNS1_9__extrema9arg_max_fIilNSA_4lessIiEEEEEEJSI_SK_iN3cub18CUB_300001_SM_100013GridEvenShareIiEENSS_9GridQueueIjEESP_EEEvDpT0__param_0+8];
	ld.param.u64 	%rd181, [_ZN6thrust24THRUST_300001_SM_1000_NS8cuda_cub4core6detail13_kernel_agentINS1_8__reduce11ReduceAgentINS0_12zip_iteratorIN4cuda3std3__45tupleIJNS0_10device_ptrIiEENS0_17counting_iteratorIlNS0_11use_defaultESF_SF_EEEEEEEPNSB_IJilEEESJ_iNS1_9__extrema9arg_max_fIilNSA_4lessIiEEEEEEJSI_SK_iN3cub18CUB_300001_SM_100013GridEvenShareIiEENSS_9GridQueueIjEESP_EEEvDpT0__param_0];
	ld.param.u64 	%rd182, [_ZN6thrust24THRUST_300001_SM_1000_NS8cuda_cub4core6detail13_kernel_agentINS1_8__reduce11ReduceAgentINS0_12zip_iteratorIN4cuda3std3__45tupleIJNS0_10device_ptrIiEENS0_17counting_iteratorIlNS0_11use_defaultESF_SF_EEEEEEEPNSB_IJilEEESJ_iNS1_9__extrema9arg_max_fIilNSA_4lessIiEEEEEEJSI_SK_iN3cub18CUB_300001_SM_100013GridEvenShareIiEENSS_9GridQueueIjEESP_EEEvDpT0__param_4];
	ld.param.u32 	%r235, [_ZN6thrust24THRUST_300001_SM_1000_NS8cuda_cub4core6detail13_kernel_agentINS1_8__reduce11ReduceAgentINS0_12zip_iteratorIN4cuda3std3__45tupleIJNS0_10device_ptrIiEENS0_17counting_iteratorIlNS0_11use_defaultESF_SF_EEEEEEEPNSB_IJilEEESJ_iNS1_9__extrema9arg_max_fIilNSA_4lessIiEEEEEEJSI_SK_iN3cub18CUB_300001_SM_100013GridEvenShareIiEENSS_9GridQueueIjEESP_EEEvDpT0__param_2];
	cvta.to.global.u64 	%rd1, %rd182;
	cvta.to.global.u64 	%rd2, %rd181;
	mov.u32 	%r1, %ctaid.x;
	mul.lo.s32 	%r2, %r1, 1280;
	mov.u32 	%r236, %nctaid.x;
	mul.lo.s32 	%r3, %r236, 1280;
	add.s32 	%r237, %r2, 1280;
	setp.le.s32 	%p1, %r237, %r235;
	@%p1 bra 	$L__BB2_121;
	sub.s32 	%r4, %r235, %r2;
	mov.u32 	%r5, %tid.x;
	setp.ge.s32 	%p98, %r5, %r4;
	mov.b32 	%r613, 0;
	mov.b64 	%rd232, 0;
	mov.u32 	%r601, %r5;
	@%p98 bra 	$L__BB2_3;
	add.s32 	%r367, %r2, %r5;
	cvt.s64.s32 	%rd207, %r367;
	mul.wide.s32 	%rd208, %r367, 4;
	add.s64 	%rd209, %rd2, %rd208;
	add.s64 	%rd232, %rd3, %rd207;
	ld.global.u32 	%r613, [%rd209];
	add.s32 	%r601, %r5, 256;
$L__BB2_3:
	setp.ge.s32 	%p99, %r601, %r4;
	@%p99 bra 	$L__BB2_25;
	not.b32 	%r369, %r601;
	add.s32 	%r370, %r235, %r369;
	sub.s32 	%r10, %r370, %r2;
	and.b32  	%r371, %r10, 768;
	setp.eq.s32 	%p100, %r371, 768;
	@%p100 bra 	$L__BB2_10;
	add.s32 	%r597, %r601, %r2;
	shr.u32 	%r372, %r10, 8;
	add.s32 	%r373, %r372, 1;
	and.b32  	%r374, %r373, 3;
	neg.s32 	%r596, %r374;
$L__BB2_6:
	.pragma "nounroll";
	mov.u64 	%rd6, %rd232;
	mov.u32 	%r16, %r613;
	cvt.s64.s32 	%rd211, %r597;
	add.s64 	%rd7, %rd3, %rd211;
	mul.wide.s32 	%rd212, %r597, 4;
	add.s64 	%rd213, %rd2, %rd212;
	ld.global.u32 	%r17, [%rd213];
	setp.lt.s32 	%p101, %r16, %r17;
	mov.u64 	%rd232, %rd7;
	mov.u32 	%r613, %r17;
	@%p101 bra 	$L__BB2_9;
	setp.lt.s32 	%p102, %r17, %r16;
	mov.u64 	%rd232, %rd6;
	mov.u32 	%r613, %r16;
	@%p102 bra 	$L__BB2_9;
	setp.lt.s64 	%p103, %rd6, %rd7;
	min.s64 	%rd232, %rd6, %rd7;
	selp.b32 	%r613, %r16, %r17, %p103;
$L__BB2_9:
	add.s32 	%r601, %r601, 256;
	add.s32 	%r597, %r597, 256;
	add.s32 	%r596, %r596, 1;
	setp.ne.s32 	%p104, %r596, 0;
	@%p104 bra 	$L__BB2_6;
$L__BB2_10:
	setp.lt.u32 	%p105, %r10, 768;
	@%p105 bra 	$L__BB2_25;
	add.s32 	%r604, %r601, %r2;
	add.s32 	%r607, %r604, 256;
	add.s32 	%r606, %r604, 512;
	add.s32 	%r605, %r604, 768;
	add.s64 	%rd12, %rd2, 2048;
$L__BB2_12:
	cvt.s64.s32 	%rd214, %r607;
	add.s64 	%rd14, %rd3, %rd214;
	cvt.s64.s32 	%rd215, %r606;
	add.s64 	%rd15, %rd3, %rd215;
	cvt.s64.s32 	%rd216, %r605;
	add.s64 	%rd16, %rd3, %rd216;
	cvt.s64.s32 	%rd217, %r604;
	mul.wide.s32 	%rd218, %r604, 4;
	add.s64 	%rd17, %rd12, %rd218;
	add.s64 	%rd18, %rd3, %rd217;
	ld.global.u32 	%r36, [%rd17+-2048];
	setp.lt.s32 	%p106, %r613, %r36;
	mov.u64 	%rd229, %rd18;
	mov.u32 	%r610, %r36;
	@%p106 bra 	$L__BB2_15;
	setp.lt.s32 	%p107, %r36, %r613;
	mov.u64 	%rd229, %rd232;
	mov.u32 	%r610, %r613;
	@%p107 bra 	$L__BB2_15;
	setp.lt.s64 	%p108, %rd232, %rd18;
	min.s64 	%rd229, %rd232, %rd18;
	selp.b32 	%r610, %r613, %r36, %p108;
$L__BB2_15:
	ld.global.u32 	%r39, [%rd17+-1024];
	setp.lt.s32 	%p109, %r610, %r39;
	mov.u64 	%rd230, %rd14;
	mov.u32 	%r611, %r39;
	@%p109 bra 	$L__BB2_18;
	setp.lt.s32 	%p110, %r39, %r610;
	mov.u64 	%rd230, %rd229;
	mov.u32 	%r611, %r610;
	@%p110 bra 	$L__BB2_18;
	setp.lt.s64 	%p111, %rd229, %rd14;
	min.s64 	%rd230, %rd229, %rd14;
	selp.b32 	%r611, %r610, %r39, %p111;
$L__BB2_18:
	ld.global.u32 	%r42, [%rd17];
	setp.lt.s32 	%p112, %r611, %r42;
	mov.u64 	%rd231, %rd15;
	mov.u32 	%r612, %r42;
	@%p112 bra 	$L__BB2_21;
	setp.lt.s32 	%p113, %r42, %r611;
	mov.u64 	%rd231, %rd230;
	mov.u32 	%r612, %r611;
	@%p113 bra 	$L__BB2_21;
	setp.lt.s64 	%p114, %rd230, %rd15;
	min.s64 	%rd231, %rd230, %rd15;
	selp.b32 	%r612, %r611, %r42, %p114;
$L__BB2_21:
	ld.global.u32 	%r45, [%rd17+1024];
	setp.lt.s32 	%p115, %r612, %r45;
	mov.u64 	%rd232, %rd16;
	mov.u32 	%r613, %r45;
	@%p115 bra 	$L__BB2_24;
	setp.lt.s32 	%p116, %r45, %r612;
	mov.u64 	%rd232, %rd231;
	mov.u32 	%r613, %r612;
	@%p116 bra 	$L__BB2_24;
	setp.lt.s64 	%p117, %rd231, %rd16;
	min.s64 	%rd232, %rd231, %rd16;
	selp.b32 	%r613, %r612, %r45, %p117;
$L__BB2_24:
	add.s32 	%r601, %r601, 1024;
	add.s32 	%r607, %r607, 1024;
	add.s32 	%r606, %r606, 1024;
	add.s32 	%r605, %r605, 1024;
	add.s32 	%r604, %r604, 1024;
	setp.lt.s32 	%p118, %r601, %r4;
	@%p118 bra 	$L__BB2_12;
$L__BB2_25:
	setp.lt.s32 	%p119, %r4, 256;
	@%p119 bra 	$L__BB2_70;
	// begin inline asm
	mov.u32 %r488, %laneid;
	// end inline asm
	mov.b32 	%r506, 1;
	mov.b32 	%r507, 31;
	mov.b32 	%r508, -1;
	// begin inline asm
	shfl.sync.down.b32 %r489, %r613, %r506, %r507, %r508;
	// end inline asm
	// begin inline asm
	shfl.sync.down.b32 %r494, %r495, %r506, %r507, %r508;
	// end inline asm
	mov.b64 	{%r500, %r505}, %rd232;
	// begin inline asm
	shfl.sync.down.b32 %r499, %r500, %r506, %r507, %r508;
	// end inline asm
	// begin inline asm
	shfl.sync.down.b32 %r504, %r505, %r506, %r507, %r508;
	// end inline asm
	mov.b64 	%rd28, {%r499, %r504};
	setp.gt.s32 	%p171, %r488, 30;
	mov.u64 	%rd234, %rd232;
	mov.u32 	%r615, %r613;
	@%p171 bra 	$L__BB2_30;
	setp.lt.s32 	%p172, %r613, %r489;
	mov.u64 	%rd234, %rd28;
	mov.u32 	%r615, %r489;
	@%p172 bra 	$L__BB2_30;
	setp.lt.s32 	%p173, %r489, %r613;
	mov.u64 	%rd234, %rd232;
	mov.u32 	%r615, %r613;
	@%p173 bra 	$L__BB2_30;
	setp.lt.s64 	%p174, %rd232, %rd28;
	min.s64 	%rd234, %rd232, %rd28;
	selp.b32 	%r615, %r613, %r489, %p174;
$L__BB2_30:
	mov.b32 	%r526, 2;
	mov.b32 	%r527, 31;
	mov.b32 	%r528, -1;
	// begin inline asm
	shfl.sync.down.b32 %r509, %r615, %r526, %r527, %r528;
	// end inline asm
	// begin inline asm
	shfl.sync.down.b32 %r514, %r515, %r526, %r527, %r528;
	// end inline asm
	mov.b64 	{%r520, %r525}, %rd234;
	// begin inline asm
	shfl.sync.down.b32 %r519, %r520, %r526, %r527, %r528;
	// end inline asm
	// begin inline asm
	shfl.sync.down.b32 %r524, %r525, %r526, %r527, %r528;
	// end inline asm
	mov.b64 	%rd31, {%r519, %r524};
	setp.gt.s32 	%p175, %r488, 29;
	mov.u64 	%rd235, %rd234;
	mov.u32 	%r616, %r615;
	@%p175 bra 	$L__BB2_34;
	setp.lt.s32 	%p176, %r615, %r509;
	mov.u64 	%rd235, %rd31;
	mov.u32 	%r616, %r509;
	@%p176 bra 	$L__BB2_34;
	setp.lt.s32 	%p177, %r509, %r615;
	mov.u64 	%rd235, %rd234;
	mov.u32 	%r616, %r615;
	@%p177 bra 	$L__BB2_34;
	setp.lt.s64 	%p178, %rd234, %rd31;
	min.s64 	%rd235, %rd234, %rd31;
	selp.b32 	%r616, %r615, %r509, %p178;
$L__BB2_34:
	mov.b32 	%r546, 4;
	mov.b32 	%r547, 31;
	mov.b32 	%r548, -1;
	// begin inline asm
	shfl.sync.down.b32 %r529, %r616, %r546, %r547, %r548;
	// end inline asm
	// begin inline asm
	shfl.sync.down.b32 %r534, %r535, %r546, %r547, %r548;
	// end inline asm
	mov.b64 	{%r540, %r545}, %rd235;
	// begin inline asm
	shfl.sync.down.b32 %r539, %r540, %r546, %r547, %r548;
	// end inline asm
	// begin inline asm
	shfl.sync.down.b32 %r544, %r545, %r546, %r547, %r548;
	// end inline asm
	mov.b64 	%rd34, {%r539, %r544};
	setp.gt.s32 	%p179, %r488, 27;
	mov.u64 	%rd236, %rd235;
	mov.u32 	%r617, %r616;
	@%p179 bra 	$L__BB2_38;
	setp.lt.s32 	%p180, %r616, %r529;
	mov.u64 	%rd236, %rd34;
	mov.u32 	%r617, %r529;
	@%p180 bra 	$L__BB2_38;
	setp.lt.s32 	%p181, %r529, %r616;
	mov.u64 	%rd236, %rd235;
	mov.u32 	%r617, %r616;
	@%p181 bra 	$L__BB2_38;
	setp.lt.s64 	%p182, %rd235, %rd34;
	min.s64 	%rd236, %rd235, %rd34;
	selp.b32 	%r617, %r616, %r529, %p182;
$L__BB2_38:
	mov.b32 	%r566, 8;
	mov.b32 	%r567, 31;
	mov.b32 	%r568, -1;
	// begin inline asm
	shfl.sync.down.b32 %r549, %r617, %r566, %r567, %r568;
	// end inline asm
	// begin inline asm
	shfl.sync.down.b32 %r554, %r555, %r566, %r567, %r568;
	// end inline asm
	mov.b64 	{%r560, %r565}, %rd236;
	// begin inline asm
	shfl.sync.down.b32 %r559, %r560, %r566, %r567, %r568;
	// end inline asm
	// begin inline asm
	shfl.sync.down.b32 %r564, %r565, %r566, %r567, %r568;
	// end inline asm
	mov.b64 	%rd37, {%r559, %r564};
	setp.gt.s32 	%p183, %r488, 23;
	mov.u64 	%rd237, %rd236;
	mov.u32 	%r618, %r617;
	@%p183 bra 	$L__BB2_42;
	setp.lt.s32 	%p184, %r617, %r549;
	mov.u64 	%rd237, %rd37;
	mov.u32 	%r618, %r549;
	@%p184 bra 	$L__BB2_42;
	setp.lt.s32 	%p185, %r549, %r617;
	mov.u64 	%rd237, %rd236;
	mov.u32 	%r618, %r617;
	@%p185 bra 	$L__BB2_42;
	setp.lt.s64 	%p186, %rd236, %rd37;
	min.s64 	%rd237, %rd236, %rd37;
	selp.b32 	%r618, %r617, %r549, %p186;
$L__BB2_42:
	mov.b32 	%r586, 16;
	mov.b32 	%r587, 31;
	mov.b32 	%r588, -1;
	// begin inline asm
	shfl.sync.down.b32 %r569, %r618, %r586, %r587, %r588;
	// end inline asm
	// begin inline asm
	shfl.sync.down.b32 %r574, %r575, %r586, %r587, %r588;
	// end inline asm
	mov.b64 	{%r580, %r585}, %rd237;
	// begin inline asm
	shfl.sync.down.b32 %r579, %r580, %r586, %r587, %r588;
	// end inline asm
	// begin inline asm
	shfl.sync.down.b32 %r584, %r585, %r586, %r587, %r588;
	// end inline asm
	mov.b64 	%rd40, {%r579, %r584};
	setp.gt.s32 	%p187, %r488, 15;
	mov.u64 	%rd285, %rd237;
	mov.u32 	%r677, %r618;
	@%p187 bra 	$L__BB2_46;
	setp.lt.s32 	%p188, %r618, %r569;
	mov.u64 	%rd285, %rd40;
	mov.u32 	%r677, %r569;
	@%p188 bra 	$L__BB2_46;
	setp.lt.s32 	%p189, %r569, %r618;
	mov.u64 	%rd285, %rd237;
	mov.u32 	%r677, %r618;
	@%p189 bra 	$L__BB2_46;
	setp.lt.s64 	%p190, %rd237, %rd40;
	min.s64 	%rd285, %rd237, %rd40;
	selp.b32 	%r677, %r618, %r569, %p190;
$L__BB2_46:
	setp.ne.s32 	%p191, %r488, 0;
	@%p191 bra 	$L__BB2_48;
	shr.u32 	%r589, %r5, 1;
	and.b32  	%r590, %r589, 496;
	mov.u32 	%r591, _ZN6thrust24THRUST_300001_SM_1000_NS8cuda_cub4core6detail5shmemE;
	add.s32 	%r592, %r591, %r590;
	st.shared.u32 	[%r592+8], %r677;
	st.shared.u64 	[%r592+16], %rd285;
$L__BB2_48:
	bar.sync 	0;
	setp.ne.s32 	%p192, %r5, 0;
	@%p192 bra 	$L__BB2_208;
	ld.shared.u32 	%r70, [_ZN6thrust24THRUST_300001_SM_1000_NS8cuda_cub4core6detail5shmemE+24];
	ld.shared.u64 	%rd43, [_ZN6thrust24THRUST_300001_SM_1000_NS8cuda_cub4core6detail5shmemE+32];
	setp.lt.s32 	%p193, %r677, %r70;
	mov.u64 	%rd239, %rd43;
	mov.u32 	%r620, %r70;
	@%p193 bra 	$L__BB2_52;
	setp.lt.s32 	%p194, %r70, %r677;
	mov.u64 	%rd239, %rd285;
	mov.u32 	%r620, %r677;
	@%p194 bra 	$L__BB2_52;
	setp.lt.s64 	%p195, %rd285, %rd43;
	min.s64 	%rd239, %rd285, %rd43;
	selp.b32 	%r620, %r677, %r70, %p195;
$L__BB2_52:
	ld.shared.u32 	%r73, [_ZN6thrust24THRUST_300001_SM_1000_NS8cuda_cub4core6detail5shmemE+40];
	ld.shared.u64 	%rd46, [_ZN6thrust24THRUST_300001_SM_1000_NS8cuda_cub4core6detail5shmemE+48];
	setp.lt.s32 	%p196, %r620, %r73;
	mov.u64 	%rd240, %rd46;
	mov.u32 	%r621, %r73;
	@%p196 bra 	$L__BB2_55;
	setp.lt.s32 	%p197, %r73, %r620;
	mov.u64 	%rd240, %rd239;
	mov.u32 	%r621, %r620;
	@%p197 bra 	$L__BB2_55;
	setp.lt.s64 	%p198, %rd239, %rd46;
	min.s64 	%rd240, %rd239, %rd46;
	selp.b32 	%r621, %r620, %r73, %p198;
$L__BB2_55:
	ld.shared.u32 	%r76, [_ZN6thrust24THRUST_300001_SM_1000_NS8cuda_cub4core6detail5shmemE+56];
	ld.shared.u64 	%rd49, [_ZN6thrust24THRUST_300001_SM_1000_NS8cuda_cub4core6detail5shmemE+64];
	setp.lt.s32 	%p199, %r621, %r76;
	mov.u64 	%rd241, %rd49;
	mov.u32 	%r622, %r76;
	@%p199 bra 	$L__BB2_58;
	setp.lt.s32 	%p200, %r76, %r621;
	mov.u64 	%rd241, %rd240;
	mov.u32 	%r622, %r621;
	@%p200 bra 	$L__BB2_58;
	setp.lt.s64 	%p201, %rd240, %rd49;
	min.s64 	%rd241, %rd240, %rd49;
	selp.b32 	%r622, %r621, %r76, %p201;
$L__BB2_58:
	ld.shared.u32 	%r79, [_ZN6thrust24THRUST_300001_SM_1000_NS8cuda_cub4core6detail5shmemE+72];
	ld.shared.u64 	%rd52, [_ZN6thrust24THRUST_300001_SM_1000_NS8cuda_cub4core6detail5shmemE+80];
	setp.lt.s32 	%p202, %r622, %r79;
	mov.u64 	%rd242, %rd52;
	mov.u32 	%r623, %r79;
	@%p202 bra 	$L__BB2_61;
	setp.lt.s32 	%p203, %r79, %r622;
	mov.u64 	%rd242, %rd241;
	mov.u32 	%r623, %r622;
	@%p203 bra 	$L__BB2_61;
	setp.lt.s64 	%p204, %rd241, %rd52;
	min.s64 	%rd242, %rd241, %rd52;
	selp.b32 	%r623, %r622, %r79, %p204;
$L__BB2_61:
	ld.shared.u32 	%r82, [_ZN6thrust24THRUST_300001_SM_1000_NS8cuda_cub4core6detail5shmemE+88];
	ld.shared.u64 	%rd55, [_ZN6thrust24THRUST_300001_SM_1000_NS8cuda_cub4core6detail5shmemE+96];
	setp.lt.s32 	%p205, %r623, %r82;
	mov.u32 	%r624, %r82;
	mov.u64 	%rd243, %rd55;
	@%p205 bra 	$L__BB2_64;
	setp.lt.s32 	%p206, %r82, %r623;
	mov.u32 	%r624, %r623;
	mov.u64 	%rd243, %rd242;
	@%p206 bra 	$L__BB2_64;
	setp.lt.s64 	%p207, %rd242, %rd55;
	selp.b32 	%r624, %r623, %r82, %p207;
	min.s64 	%rd243, %rd242, %rd55;
$L__BB2_64:
	ld.shared.u32 	%r85, [_ZN6thrust24THRUST_300001_SM_1000_NS8cuda_cub4core6detail5shmemE+104];
	ld.shared.u64 	%rd58, [_ZN6thrust24THRUST_300001_SM_1000_NS8cuda_cub4core6detail5shmemE+112];
	setp.lt.s32 	%p208, %r624, %r85;
	mov.u32 	%r625, %r85;
	mov.u64 	%rd244, %rd58;
	@%p208 bra 	$L__BB2_67;
	setp.lt.s32 	%p209, %r85, %r624;
	mov.u32 	%r625, %r624;
	mov.u64 	%rd244, %rd243;
	@%p209 bra 	$L__BB2_67;
	setp.lt.s64 	%p210, %rd243, %rd58;
	selp.b32 	%r625, %r624, %r85, %p210;
	min.s64 	%rd244, %rd243, %rd58;
$L__BB2_67:
	ld.shared.u32 	%r88, [_ZN6thrust24THRUST_300001_SM_1000_NS8cuda_cub4core6detail5shmemE+120];
	ld.shared.u64 	%rd61, [_ZN6thrust24THRUST_300001_SM_1000_NS8cuda_cub4core6detail5shmemE+128];
	setp.lt.s32 	%p211, %r625, %r88;
	mov.u32 	%r677, %r88;
	mov.u64 	%rd285, %rd61;
	@%p211 bra 	$L__BB2_208;
	setp.lt.s32 	%p212, %r88, %r625;
	mov.u32 	%r677, %r625;
	mov.u64 	%rd285, %rd244;
	@%p212 bra 	$L__BB2_208;
	setp.lt.s64 	%p213, %rd244, %rd61;
	selp.b32 	%r677, %r625, %r88, %p213;
	min.s64 	%rd285, %rd244, %rd61;
	bra.uni 	$L__BB2_208;
$L__BB2_70:
	// begin inline asm
	mov.u32 %r375, %laneid;
	// end inline asm
	and.b32  	%r396, %r5, 992;
	add.s32 	%r397, %r396, 32;
	setp.gt.s32 	%p120, %r397, %r4;
	not.b32 	%r398, %r396;
	add.s32 	%r399, %r4, %r398;
	selp.b32 	%r394, %r399, 31, %p120;
	mov.b32 	%r393, 1;
	mov.b32 	%r395, -1;
	// begin inline asm
	shfl.sync.down.b32 %r376, %r613, %r393, %r394, %r395;
	// end inline asm
	// begin inline asm
	shfl.sync.down.b32 %r381, %r382, %r393, %r394, %r395;
	// end inline asm
	mov.b64 	{%r387, %r392}, %rd232;
	// begin inline asm
	shfl.sync.down.b32 %r386, %r387, %r393, %r394, %r395;
	// end inline asm
	// begin inline asm
	shfl.sync.down.b32 %r391, %r392, %r393, %r394, %r395;
	// end inline asm
	mov.b64 	%rd63, {%r386, %r391};
	setp.ge.s32 	%p121, %r375, %r394;
	mov.u32 	%r626, %r613;
	mov.u64 	%rd245, %rd232;
	@%p121 bra 	$L__BB2_74;
	setp.lt.s32 	%p122, %r613, %r376;
	mov.u32 	%r626, %r376;
	mov.u64 	%rd245, %rd63;
	@%p122 bra 	$L__BB2_74;
	setp.lt.s32 	%p123, %r376, %r613;
	mov.u32 	%r626, %r613;
	mov.u64 	%rd245, %rd232;
	@%p123 bra 	$L__BB2_74;
	setp.lt.s64 	%p124, %rd232, %rd63;
	selp.b32 	%r626, %r613, %r376, %p124;
	min.s64 	%rd245, %rd232, %rd63;
$L__BB2_74:
	mov.b32 	%r417, 2;
	mov.b32 	%r419, -1;
	// begin inline asm
	shfl.sync.down.b32 %r400, %r626, %r417, %r394, %r419;
	// end inline asm
	// begin inline asm
	shfl.sync.down.b32 %r405, %r406, %r417, %r394, %r419;
	// end inline asm
	mov.b64 	{%r411, %r416}, %rd245;
	// begin inline asm
	shfl.sync.down.b32 %r410, %r411, %r417, %r394, %r419;
	// end inline asm
	// begin inline asm
	shfl.sync.down.b32 %r415, %r416, %r417, %r394, %r419;
	// end inline asm
	mov.b64 	%rd66, {%r410, %r415};
	add.s32 	%r420, %r375, 2;
	setp.gt.s32 	%p125, %r420, %r394;
	mov.u32 	%r627, %r626;
	mov.u64 	%rd246, %rd245;
	@%p125 bra 	$L__BB2_78;
	setp.lt.s32 	%p126, %r626, %r400;
	mov.u32 	%r627, %r400;
	mov.u64 	%rd246, %rd66;
	@%p126 bra 	$L__BB2_78;
	setp.lt.s32 	%p127, %r400, %r626;
	mov.u32 	%r627, %r626;
	mov.u64 	%rd246, %rd245;
	@%p127 bra 	$L__BB2_78;
	setp.lt.s64 	%p128, %rd245, %rd66;
	selp.b32 	%r627, %r626, %r400, %p128;
	min.s64 	%rd246, %rd245, %rd66;
$L__BB2_78:
	mov.b32 	%r438, 4;
	mov.b32 	%r440, -1;
	// begin inline asm
	shfl.sync.down.b32 %r421, %r627, %r438, %r394, %r440;
	// end inline asm
	// begin inline asm
	shfl.sync.down.b32 %r426, %r427, %r438, %r394, %r440;
	// end inline asm
	mov.b64 	{%r432, %r437}, %rd246;
	// begin inline asm
	shfl.sync.down.b32 %r431, %r432, %r438, %r394, %r440;
	// end inline asm
	// begin inline asm
	shfl.sync.down.b32 %r436, %r437, %r438, %r394, %r440;
	// end inline asm
	mov.b64 	%rd69, {%r431, %r436};
	add.s32 	%r441, %r375, 4;
	setp.gt.s32 	%p129, %r441, %r394;
	mov.u32 	%r628, %r627;
	mov.u64 	%rd247, %rd246;
	@%p129 bra 	$L__BB2_82;
	setp.lt.s32 	%p130, %r627, %r421;
	mov.u32 	%r628, %r421;
	mov.u64 	%rd247, %rd69;
	@%p130 bra 	$L__BB2_82;
	setp.lt.s32 	%p131, %r421, %r627;
	mov.u32 	%r628, %r627;
	mov.u64 	%rd247, %rd246;
	@%p131 bra 	$L__BB2_82;
	setp.lt.s64 	%p132, %rd246, %rd69;
	selp.b32 	%r628, %r627, %r421, %p132;
	min.s64 	%rd247, %rd246, %rd69;
$L__BB2_82:
	mov.b32 	%r459, 8;
	mov.b32 	%r461, -1;
	// begin inline asm
	shfl.sync.down.b32 %r442, %r628, %r459, %r394, %r461;
	// end inline asm
	// begin inline asm
	shfl.sync.down.b32 %r447, %r448, %r459, %r394, %r461;
	// end inline asm
	mov.b64 	{%r453, %r458}, %rd247;
	// begin inline asm
	shfl.sync.down.b32 %r452, %r453, %r459, %r394, %r461;
	// end inline asm
	// begin inline asm
	shfl.sync.down.b32 %r457, %r458, %r459, %r394, %r461;
	// end inline asm
	mov.b64 	%rd72, {%r452, %r457};
	add.s32 	%r462, %r375, 8;
	setp.gt.s32 	%p133, %r462, %r394;
	mov.u32 	%r629, %r628;
	mov.u64 	%rd248, %rd247;
	@%p133 bra 	$L__BB2_86;
	setp.lt.s32 	%p134, %r628, %r442;
	mov.u32 	%r629, %r442;
	mov.u64 	%rd248, %rd72;
	@%p134 bra 	$L__BB2_86;
	setp.lt.s32 	%p135, %r442, %r628;
	mov.u32 	%r629, %r628;
	mov.u64 	%rd248, %rd247;
	@%p135 bra 	$L__BB2_86;
	setp.lt.s64 	%p136, %rd247, %rd72;
	selp.b32 	%r629, %r628, %r442, %p136;
	min.s64 	%rd248, %rd247, %rd72;
$L__BB2_86:
	mov.b32 	%r480, 16;
	mov.b32 	%r482, -1;
	// begin inline asm
	shfl.sync.down.b32 %r463, %r629, %r480, %r394, %r482;
	// end inline asm
	// begin inline asm
	shfl.sync.down.b32 %r468, %r469, %r480, %r394, %r482;
	// end inline asm
	mov.b64 	{%r474, %r479}, %rd248;
	// begin inline asm
	shfl.sync.down.b32 %r473, %r474, %r480, %r394, %r482;
	// end inline asm
	// begin inline asm
	shfl.sync.down.b32 %r478, %r479, %r480, %r394, %r482;
	// end inline asm
	mov.b64 	%rd75, {%r473, %r478};
	add.s32 	%r483, %r375, 16;
	setp.gt.s32 	%p137, %r483, %r394;
	mov.u32 	%r677, %r629;
	mov.u64 	%rd285, %rd248;
	@%p137 bra 	$L__BB2_90;
	setp.lt.s32 	%p138, %r629, %r463;
	mov.u32 	%r677, %r463;
	mov.u64 	%rd285, %rd75;
	@%p138 bra 	$L__BB2_90;
	setp.lt.s32 	%p139, %r463, %r629;
	mov.u32 	%r677, %r629;
	mov.u64 	%rd285, %rd248;
	@%p139 bra 	$L__BB2_90;
	setp.lt.s64 	%p140, %rd248, %rd75;
	selp.b32 	%r677, %r629, %r463, %p140;
	min.s64 	%rd285, %rd248, %rd75;
$L__BB2_90:
	setp.ne.s32 	%p141, %r375, 0;
	@%p141 bra 	$L__BB2_92;
	shr.u32 	%r484, %r5, 1;
	and.b32  	%r485, %r484, 496;
	mov.u32 	%r486, _ZN6thrust24THRUST_300001_SM_1000_NS8cuda_cub4core6detail5shmemE;
	add.s32 	%r487, %r486, %r485;
	st.shared.u32 	[%r487+8], %r677;
	st.shared.u64 	[%r487+16], %rd285;
$L__BB2_92:
	bar.sync 	0;
	setp.ne.s32 	%p142, %r5, 0;
	@%p142 bra 	$L__BB2_208;
	setp.lt.s32 	%p143, %r4, 33;
	mov.u32 	%r631, %r677;
	mov.u64 	%rd250, %rd285;
	@%p143 bra 	$L__BB2_97;
	ld.shared.u32 	%r107, [_ZN6thrust24THRUST_300001_SM_1000_NS8cuda_cub4core6detail5shmemE+24];
	ld.shared.u64 	%rd78, [_ZN6thrust24THRUST_300001_SM_1000_NS8cuda_cub4core6detail5shmemE+32];
	setp.lt.s32 	%p144, %r677, %r107;
	mov.u32 	%r631, %r107;
	mov.u64 	%rd250, %rd78;
	@%p144 bra 	$L__BB2_97;
	setp.lt.s32 	%p145, %r107, %r677;
	mov.u32 	%r631, %r677;
	mov.u64 	%rd250, %rd285;
	@%p145 bra 	$L__BB2_97;
	setp.lt.s64 	%p146, %rd285, %rd78;
	selp.b32 	%r631, %r677, %r107, %p146;
	min.s64 	%rd250, %rd285, %rd78;
$L__BB2_97:
	setp.lt.s32 	%p147, %r4, 65;
	mov.u32 	%r632, %r631;
	mov.u64 	%rd251, %rd250;
	@%p147 bra 	$L__BB2_101;
	ld.shared.u32 	%r110, [_ZN6thrust24THRUST_300001_SM_1000_NS8cuda_cub4core6detail5shmemE+40];
	ld.shared.u64 	%rd81, [_ZN6thrust24THRUST_300001_SM_1000_NS8cuda_cub4core6detail5shmemE+48];
	setp.lt.s32 	%p148, %r631, %r110;
	mov.u32 	%r632, %r110;
	mov.u64 	%rd251, %rd81;
	@%p148 bra 	$L__BB2_101;
	setp.lt.s32 	%p149, %r110, %r631;
	mov.u32 	%r632, %r631;
	mov.u64 	%rd251, %rd250;
	@%p149 bra 	$L__BB2_101;
	setp.lt.s64 	%p150, %rd250, %rd81;
	selp.b32 	%r632, %r631, %r110, %p150;
	min.s64 	%rd251, %rd250, %rd81;
$L__BB2_101:
	setp.lt.s32 	%p151, %r4, 97;
	mov.u32 	%r633, %r632;
	mov.u64 	%rd252, %rd251;
	@%p151 bra 	$L__BB2_105;
	ld.shared.u32 	%r113, [_ZN6thrust24THRUST_300001_SM_1000_NS8cuda_cub4core6detail5shmemE+56];
	ld.shared.u64 	%rd84, [_ZN6thrust24THRUST_300001_SM_1000_NS8cuda_cub4core6detail5shmemE+64];
	setp.lt.s32 	%p152, %r632, %r113;
	mov.u32 	%r633, %r113;
	mov.u64 	%rd252, %rd84;
	@%p152 bra 	$L__BB2_105;
	setp.lt.s32 	%p153, %r113, %r632;
	mov.u32 	%r633, %r632;
	mov.u64 	%rd252, %rd251;
	@%p153 bra 	$L__BB2_105;
	setp.lt.s64 	%p154, %rd251, %rd84;
	selp.b32 	%r633, %r632, %r113, %p154;
	min.s64 	%rd252, %rd251, %rd84;
$L__BB2_105:
	setp.lt.s32 	%p155, %r4, 129;
	mov.u32 	%r634, %r633;
	mov.u64 	%rd253, %rd252;
	@%p155 bra 	$L__BB2_109;
	ld.shared.u32 	%r116, [_ZN6thrust24THRUST_300001_SM_1000_NS8cuda_cub4core6detail5shmemE+72];
	ld.shared.u64 	%rd87, [_ZN6thrust24THRUST_300001_SM_1000_NS8cuda_cub4core6detail5shmemE+80];
	setp.lt.s32 	%p156, %r633, %r116;
	mov.u32 	%r634, %r116;
	mov.u64 	%rd253, %rd87;
	@%p156 bra 	$L__BB2_109;
	setp.lt.s32 	%p157, %r116, %r633;
	mov.u32 	%r634, %r633;
	mov.u64 	%rd253, %rd252;
	@%p157 bra 	$L__BB2_109;
	setp.lt.s64 	%p158, %rd252, %rd87;
	selp.b32 	%r634, %r633, %r116, %p158;
	min.s64 	%rd253, %rd252, %rd87;
$L__BB2_109:
	setp.lt.s32 	%p159, %r4, 161;
	mov.u32 	%r635, %r634;
	mov.u64 	%rd254, %rd253;
	@%p159 bra 	$L__BB2_113;
	ld.shared.u32 	%r119, [_ZN6thrust24THRUST_300001_SM_1000_NS8cuda_cub4core6detail5shmemE+88];
	ld.shared.u64 	%rd90, [_ZN6thrust24THRUST_300001_SM_1000_NS8cuda_cub4core6detail5shmemE+96];
	setp.lt.s32 	%p160, %r634, %r119;
	mov.u32 	%r635, %r119;
	mov.u64 	%rd254, %rd90;
	@%p160 bra 	$L__BB2_113;
	setp.lt.s32 	%p161, %r119, %r634;
	mov.u32 	%r635, %r634;
	mov.u64 	%rd254, %rd253;
	@%p161 bra 	$L__BB2_113;
	setp.lt.s64 	%p162, %rd253, %rd90;
	selp.b32 	%r635, %r634, %r119, %p162;
	min.s64 	%rd254, %rd253, %rd90;
$L__BB2_113:
	setp.lt.s32 	%p163, %r4, 193;
	mov.u32 	%r636, %r635;
	mov.u64 	%rd255, %rd254;
	@%p163 bra 	$L__BB2_117;
	ld.shared.u32 	%r122, [_ZN6thrust24THRUST_300001_SM_1000_NS8cuda_cub4core6detail5shmemE+104];
	ld.shared.u64 	%rd93, [_ZN6thrust24THRUST_300001_SM_1000_NS8cuda_cub4core6detail5shmemE+112];
	setp.lt.s32 	%p164, %r635, %r122;
	mov.u32 	%r636, %r122;
	mov.u64 	%rd255, %rd93;
	@%p164 bra 	$L__BB2_117;
	setp.lt.s32 	%p165, %r122, %r635;
	mov.u32 	%r636, %r635;
	mov.u64 	%rd255, %rd254;
	@%p165 bra 	$L__BB2_117;
	setp.lt.s64 	%p166, %rd254, %rd93;
	selp.b32 	%r636, %r635, %r122, %p166;
	min.s64 	%rd255, %rd254, %rd93;
$L__BB2_117:
	setp.lt.s32 	%p167, %r4, 225;
	mov.u32 	%r677, %r636;
	mov.u64 	%rd285, %rd255;
	@%p167 bra 	$L__BB2_208;
	ld.shared.u32 	%r125, [_ZN6thrust24THRUST_300001_SM_1000_NS8cuda_cub4core6detail5shmemE+120];
	ld.shared.u64 	%rd96, [_ZN6thrust24THRUST_300001_SM_1000_NS8cuda_cub4core6detail5shmemE+128];
	setp.lt.s32 	%p168, %r636, %r125;
	mov.u32 	%r677, %r125;
	mov.u64 	%rd285, %rd96;
	@%p168 bra 	$L__BB2_208;
	setp.lt.s32 	%p169, %r125, %r636;
	mov.u32 	%r677, %r636;
	mov.u64 	%rd285, %rd255;
	@%p169 bra 	$L__BB2_208;
	setp.lt.s64 	%p170, %rd255, %rd96;
	selp.b32 	%r677, %r636, %r125, %p170;
	min.s64 	%rd285, %rd255, %rd96;
	bra.uni 	$L__BB2_208;
$L__BB2_121:
	mov.u32 	%r127, %tid.x;
	cvt.s64.s32 	%rd183, %r2;
	add.s64 	%rd98, %rd3, %rd183;
	cvt.u64.u32 	%rd99, %r127;
	add.s64 	%rd184, %rd99, %rd183;
	shl.b64 	%rd185, %rd184, 2;
	add.s64 	%rd186, %rd2, %rd185;
	ld.global.u32 	%r238, [%rd186];
	add.s32 	%r239, %r127, 256;
	cvt.u64.u32 	%rd187, %r239;
	ld.global.u32 	%r240, [%rd186+1024];
	add.s32 	%r241, %r127, 512;
	cvt.u64.u32 	%rd188, %r241;
	ld.global.u32 	%r242, [%rd186+2048];
	add.s32 	%r243, %r127, 768;
	cvt.u64.u32 	%rd189, %r243;
	ld.global.u32 	%r244, [%rd186+3072];
	or.b32  	%r245, %r127, 1024;
	cvt.u64.u32 	%rd100, %r245;
	add.s64 	%rd273, %rd98, %rd100;
	ld.global.u32 	%r665, [%rd186+4096];
	setp.lt.s32 	%p2, %r238, %r240;
	max.s32 	%r246, %r238, %r240;
	selp.b64 	%rd190, %rd187, %rd99, %p2;
	setp.lt.s32 	%p3, %r246, %r242;
	max.s32 	%r247, %r246, %r242;
	selp.b64 	%rd191, %rd188, %rd190, %p3;
	setp.lt.s32 	%p4, %r247, %r244;
	max.s32 	%r129, %r247, %r244;
	selp.b64 	%rd102, %rd189, %rd191, %p4;
	setp.lt.s32 	%p5, %r129, %r665;
	@%p5 bra 	$L__BB2_123;
	setp.lt.s32 	%p6, %r665, %r129;
	setp.lt.u64 	%p7, %rd102, %rd100;
	or.pred  	%p8, %p6, %p7;
	selp.b32 	%r665, %r129, %r665, %p8;
	add.s64 	%rd192, %rd98, %rd102;
	selp.b64 	%rd273, %rd192, %rd273, %p8;
$L__BB2_123:
	setp.le.s32 	%p9, %r235, %r3;
	@%p9 bra 	$L__BB2_164;
	setp.ne.s32 	%p10, %r127, 0;
	@%p10 bra 	$L__BB2_126;
	atom.global.add.u32 	%r248, [%rd1+4], 1280;
	add.s32 	%r249, %r248, %r3;
	st.shared.u32 	[_ZN6thrust24THRUST_300001_SM_1000_NS8cuda_cub4core6detail5shmemE+152], %r249;
$L__BB2_126:
	bar.sync 	0;
	ld.shared.u32 	%r646, [_ZN6thrust24THRUST_300001_SM_1000_NS8cuda_cub4core6detail5shmemE+152];
	add.s32 	%r250, %r646, 1280;
	setp.gt.s32 	%p11, %r250, %r235;
	@%p11 bra 	$L__BB2_141;
	mov.u32 	%r639, %r665;
	mov.u64 	%rd257, %rd273;
$L__BB2_128:
	cvt.s64.s32 	%rd193, %r646;
	add.s64 	%rd194, %rd99, %rd193;
	shl.b64 	%rd195, %rd194, 2;
	add.s64 	%rd196, %rd2, %rd195;
	add.s64 	%rd258, %rd194, %rd3;
	ld.global.u32 	%r640, [%rd196];
	add.s64 	%rd259, %rd258, 256;
	ld.global.u32 	%r641, [%rd196+1024];
	add.s64 	%rd260, %rd258, 512;
	ld.global.u32 	%r642, [%rd196+2048];
	add.s64 	%rd261, %rd258, 768;
	ld.global.u32 	%r643, [%rd196+3072];
	add.s64 	%rd273, %rd258, 1024;
	ld.global.u32 	%r665, [%rd196+4096];
	setp.lt.s32 	%p12, %r639, %r640;
	@%p12 bra 	$L__BB2_130;
	setp.lt.s32 	%p13, %r640, %r639;
	setp.lt.s64 	%p14, %rd257, %rd258;
	or.pred  	%p15, %p13, %p14;
	selp.b32 	%r640, %r639, %r640, %p15;
	selp.b64 	%rd258, %rd257, %rd258, %p15;
$L__BB2_130:
	setp.lt.s32 	%p16, %r640, %r641;
	@%p16 bra 	$L__BB2_132;
	setp.lt.s32 	%p17, %r641, %r640;
	setp.lt.s64 	%p18, %rd258, %rd259;
	or.pred  	%p19, %p17, %p18;
	selp.b32 	%r641, %r640, %r641, %p19;
	selp.b64 	%rd259, %rd258, %rd259, %p19;
$L__BB2_132:
	setp.lt.s32 	%p20, %r641, %r642;
	@%p20 bra 	$L__BB2_134;
	setp.lt.s32 	%p21, %r642, %r641;
	setp.lt.s64 	%p22, %rd259, %rd260;
	or.pred  	%p23, %p21, %p22;
	selp.b32 	%r642, %r641, %r642, %p23;
	selp.b64 	%rd260, %rd259, %rd260, %p23;
$L__BB2_134:
	setp.lt.s32 	%p24, %r642, %r643;
	@%p24 bra 	$L__BB2_136;
	setp.lt.s32 	%p25, %r643, %r642;
	setp.lt.s64 	%p26, %rd260, %rd261;
	or.pred  	%p27, %p25, %p26;
	selp.b32 	%r643, %r642, %r643, %p27;
	selp.b64 	%rd261, %rd260, %rd261, %p27;
$L__BB2_136:
	setp.lt.s32 	%p28, %r643, %r665;
	@%p28 bra 	$L__BB2_138;
	setp.lt.s32 	%p29, %r665, %r643;
	setp.lt.s64 	%p30, %rd261, %rd273;
	or.pred  	%p31, %p29, %p30;
	selp.b32 	%r665, %r643, %r665, %p31;
	selp.b64 	%rd273, %rd261, %rd273, %p31;
$L__BB2_138:
	setp.ne.s32 	%p32, %r127, 0;
	bar.sync 	0;
	@%p32 bra 	$L__BB2_140;
	atom.global.add.u32 	%r251, [%rd1+4], 1280;
	add.s32 	%r252, %r251, %r3;
	st.shared.u32 	[_ZN6thrust24THRUST_300001_SM_1000_NS8cuda_cub4core6detail5shmemE+152], %r252;
$L__BB2_140:
	bar.sync 	0;
	ld.shared.u32 	%r646, [_ZN6thrust24THRUST_300001_SM_1000_NS8cuda_cub4core6detail5shmemE+152];
	add.s32 	%r253, %r646, 1280;
	setp.le.s32 	%p33, %r253, %r235;
	mov.u32 	%r639, %r665;
	mov.u64 	%rd257, %rd273;
	@%p33 bra 	$L__BB2_128;
$L__BB2_141:
	setp.le.s32 	%p34, %r235, %r646;
	@%p34 bra 	$L__BB2_164;
	sub.s32 	%r153, %r235, %r646;
	setp.ge.s32 	%p35, %r127, %r153;
	@%p35 bra 	$L__BB2_164;
	not.b32 	%r255, %r127;
	add.s32 	%r256, %r235, %r255;
	sub.s32 	%r154, %r256, %r646;
	and.b32  	%r257, %r154, 768;
	setp.eq.s32 	%p36, %r257, 768;
	mov.u32 	%r652, %r127;
	@%p36 bra 	$L__BB2_149;
	add.s32 	%r648, %r127, %r646;
	shr.u32 	%r258, %r154, 8;
	add.s32 	%r259, %r258, 1;
	and.b32  	%r260, %r259, 3;
	neg.s32 	%r647, %r260;
	mov.u32 	%r652, %r127;
$L__BB2_145:
	.pragma "nounroll";
	mov.u64 	%rd122, %rd273;
	mov.u32 	%r160, %r665;
	cvt.s64.s32 	%rd198, %r648;
	add.s64 	%rd123, %rd3, %rd198;
	mul.wide.s32 	%rd199, %r648, 4;
	add.s64 	%rd200, %rd2, %rd199;
	ld.global.u32 	%r161, [%rd200];
	setp.lt.s32 	%p37, %r160, %r161;
	mov.u32 	%r665, %r161;
	mov.u64 	%rd273, %rd123;
	@%p37 bra 	$L__BB2_148;
	setp.lt.s32 	%p38, %r161, %r160;
	mov.u32 	%r665, %r160;
	mov.u64 	%rd273, %rd122;
	@%p38 bra 	$L__BB2_148;
	setp.lt.s64 	%p39, %rd122, %rd123;
	selp.b32 	%r665, %r160, %r161, %p39;
	min.s64 	%rd273, %rd122, %rd123;
$L__BB2_148:
	add.s32 	%r652, %r652, 256;
	add.s32 	%r648, %r648, 256;
	add.s32 	%r647, %r647, 1;
	setp.ne.s32 	%p40, %r647, 0;
	@%p40 bra 	$L__BB2_145;
$L__BB2_149:
	setp.lt.u32 	%p41, %r154, 768;
	@%p41 bra 	$L__BB2_164;
	add.s32 	%r655, %r652, %r646;
	add.s32 	%r658, %r655, 256;
	add.s32 	%r657, %r655, 512;
	add.s32 	%r656, %r655, 768;
	add.s64 	%rd128, %rd2, 2048;
$L__BB2_151:
	cvt.s64.s32 	%rd201, %r658;
	add.s64 	%rd130, %rd3, %rd201;
	cvt.s64.s32 	%rd202, %r657;
	add.s64 	%rd131, %rd3, %rd202;
	cvt.s64.s32 	%rd203, %r656;
	add.s64 	%rd132, %rd3, %rd203;
	cvt.s64.s32 	%rd204, %r655;
	mul.wide.s32 	%rd205, %r655, 4;
	add.s64 	%rd133, %rd128, %rd205;
	add.s64 	%rd134, %rd3, %rd204;
	ld.global.u32 	%r180, [%rd133+-2048];
	setp.lt.s32 	%p42, %r665, %r180;
	mov.u32 	%r661, %r180;
	mov.u64 	%rd269, %rd134;
	@%p42 bra 	$L__BB2_154;
	setp.lt.s32 	%p43, %r180, %r665;
	mov.u32 	%r661, %r665;
	mov.u64 	%rd269, %rd273;
	@%p43 bra 	$L__BB2_154;
	setp.lt.s64 	%p44, %rd273, %rd134;
	selp.b32 	%r661, %r665, %r180, %p44;
	min.s64 	%rd269, %rd273, %rd134;
$L__BB2_154:
	ld.global.u32 	%r183, [%rd133+-1024];
	setp.lt.s32 	%p45, %r661, %r183;
	mov.u32 	%r662, %r183;
	mov.u64 	%rd270, %rd130;
	@%p45 bra 	$L__BB2_157;
	setp.lt.s32 	%p46, %r183, %r661;
	mov.u32 	%r662, %r661;
	mov.u64 	%rd270, %rd269;
	@%p46 bra 	$L__BB2_157;
	setp.lt.s64 	%p47, %rd269, %rd130;
	selp.b32 	%r662, %r661, %r183, %p47;
	min.s64 	%rd270, %rd269, %rd130;
$L__BB2_157:
	ld.global.u32 	%r186, [%rd133];
	setp.lt.s32 	%p48, %r662, %r186;
	mov.u32 	%r663, %r186;
	mov.u64 	%rd271, %rd131;
	@%p48 bra 	$L__BB2_160;
	setp.lt.s32 	%p49, %r186, %r662;
	mov.u32 	%r663, %r662;
	mov.u64 	%rd271, %rd270;
	@%p49 bra 	$L__BB2_160;
	setp.lt.s64 	%p50, %rd270, %rd131;
	selp.b32 	%r663, %r662, %r186, %p50;
	min.s64 	%rd271, %rd270, %rd131;
$L__BB2_160:
	ld.global.u32 	%r189, [%rd133+1024];
	setp.lt.s32 	%p51, %r663, %r189;
	mov.u32 	%r665, %r189;
	mov.u64 	%rd273, %rd132;
	@%p51 bra 	$L__BB2_163;
	setp.lt.s32 	%p52, %r189, %r663;
	mov.u32 	%r665, %r663;
	mov.u64 	%rd273, %rd271;
	@%p52 bra 	$L__BB2_163;
	setp.lt.s64 	%p53, %rd271, %rd132;
	selp.b32 	%r665, %r663, %r189, %p53;
	min.s64 	%rd273, %rd271, %rd132;
$L__BB2_163:
	add.s32 	%r652, %r652, 1024;
	add.s32 	%r658, %r658, 1024;
	add.s32 	%r657, %r657, 1024;
	add.s32 	%r656, %r656, 1024;
	add.s32 	%r655, %r655, 1024;
	setp.lt.s32 	%p54, %r652, %r153;
	@%p54 bra 	$L__BB2_151;
$L__BB2_164:
	// begin inline asm
	mov.u32 %r261, %laneid;
	// end inline asm
	mov.b32 	%r279, 1;
	mov.b32 	%r280, 31;
	mov.b32 	%r281, -1;
	// begin inline asm
	shfl.sync.down.b32 %r262, %r665, %r279, %r280, %r281;
	// end inline asm
	// begin inline asm
	shfl.sync.down.b32 %r267, %r268, %r279, %r280, %r281;
	// end inline asm
	mov.b64 	{%r273, %r278}, %rd273;
	// begin inline asm
	shfl.sync.down.b32 %r272, %r273, %r279, %r280, %r281;
	// end inline asm
	// begin inline asm
	shfl.sync.down.b32 %r277, %r278, %r279, %r280, %r281;
	// end inline asm
	mov.b64 	%rd144, {%r272, %r277};
	setp.gt.s32 	%p55, %r261, 30;
	mov.u32 	%r666, %r665;
	mov.u64 	%rd274, %rd273;
	@%p55 bra 	$L__BB2_168;
	setp.lt.s32 	%p56, %r665, %r262;
	mov.u32 	%r666, %r262;
	mov.u64 	%rd274, %rd144;
	@%p56 bra 	$L__BB2_168;
	setp.lt.s32 	%p57, %r262, %r665;
	mov.u32 	%r666, %r665;
	mov.u64 	%rd274, %rd273;
	@%p57 bra 	$L__BB2_168;
	setp.lt.s64 	%p58, %rd273, %rd144;
	selp.b32 	%r666, %r665, %r262, %p58;
	min.s64 	%rd274, %rd273, %rd144;
$L__BB2_168:
	mov.b32 	%r299, 2;
	mov.b32 	%r300, 31;
	mov.b32 	%r301, -1;
	// begin inline asm
	shfl.sync.down.b32 %r282, %r666, %r299, %r300, %r301;
	// end inline asm
	// begin inline asm
	shfl.sync.down.b32 %r287, %r288, %r299, %r300, %r301;
	// end inline asm
	mov.b64 	{%r293, %r298}, %rd274;
	// begin inline asm
	shfl.sync.down.b32 %r292, %r293, %r299, %r300, %r301;
	// end inline asm
	// begin inline asm
	shfl.sync.down.b32 %r297, %r298, %r299, %r300, %r301;
	// end inline asm
	mov.b64 	%rd147, {%r292, %r297};
	setp.gt.s32 	%p59, %r261, 29;
	mov.u32 	%r667, %r666;
	mov.u64 	%rd275, %rd274;
	@%p59 bra 	$L__BB2_172;
	setp.lt.s32 	%p60, %r666, %r282;
	mov.u32 	%r667, %r282;
	mov.u64 	%rd275, %rd147;
	@%p60 bra 	$L__BB2_172;
	setp.lt.s32 	%p61, %r282, %r666;
	mov.u32 	%r667, %r666;
	mov.u64 	%rd275, %rd274;
	@%p61 bra 	$L__BB2_172;
	setp.lt.s64 	%p62, %rd274, %rd147;
	selp.b32 	%r667, %r666, %r282, %p62;
	min.s64 	%rd275, %rd274, %rd147;
$L__BB2_172:
	mov.b32 	%r319, 4;
	mov.b32 	%r320, 31;
	mov.b32 	%r321, -1;
	// begin inline asm
	shfl.sync.down.b32 %r302, %r667, %r319, %r320, %r321;
	// end inline asm
	// begin inline asm
	shfl.sync.down.b32 %r307, %r308, %r319, %r320, %r321;
	// end inline asm
	mov.b64 	{%r313, %r318}, %rd275;
	// begin inline asm
	shfl.sync.down.b32 %r312, %r313, %r319, %r320, %r321;
	// end inline asm
	// begin inline asm
	shfl.sync.down.b32 %r317, %r318, %r319, %r320, %r321;
	// end inline asm
	mov.b64 	%rd150, {%r312, %r317};
	setp.gt.s32 	%p63, %r261, 27;
	mov.u32 	%r668, %r667;
	mov.u64 	%rd276, %rd275;
	@%p63 bra 	$L__BB2_176;
	setp.lt.s32 	%p64, %r667, %r302;
	mov.u32 	%r668, %r302;
	mov.u64 	%rd276, %rd150;
	@%p64 bra 	$L__BB2_176;
	setp.lt.s32 	%p65, %r302, %r667;
	mov.u32 	%r668, %r667;
	mov.u64 	%rd276, %rd275;
	@%p65 bra 	$L__BB2_176;
	setp.lt.s64 	%p66, %rd275, %rd150;
	selp.b32 	%r668, %r667, %r302, %p66;
	min.s64 	%rd276, %rd275, %rd150;
$L__BB2_176:
	mov.b32 	%r339, 8;
	mov.b32 	%r340, 31;
	mov.b32 	%r341, -1;
	// begin inline asm
	shfl.sync.down.b32 %r322, %r668, %r339, %r340, %r341;
	// end inline asm
	// begin inline asm
	shfl.sync.down.b32 %r327, %r328, %r339, %r340, %r341;
	// end inline asm
	mov.b64 	{%r333, %r338}, %rd276;
	// begin inline asm
	shfl.sync.down.b32 %r332, %r333, %r339, %r340, %r341;
	// end inline asm
	// begin inline asm
	shfl.sync.down.b32 %r337, %r338, %r339, %r340, %r341;
	// end inline asm
	mov.b64 	%rd153, {%r332, %r337};
	setp.gt.s32 	%p67, %r261, 23;
	mov.u32 	%r669, %r668;
	mov.u64 	%rd277, %rd276;
	@%p67 bra 	$L__BB2_180;
	setp.lt.s32 	%p68, %r668, %r322;
	mov.u32 	%r669, %r322;
	mov.u64 	%rd277, %rd153;
	@%p68 bra 	$L__BB2_180;
	setp.lt.s32 	%p69, %r322, %r668;
	mov.u32 	%r669, %r668;
	mov.u64 	%rd277, %rd276;
	@%p69 bra 	$L__BB2_180;
	setp.lt.s64 	%p70, %rd276, %rd153;
	selp.b32 	%r669, %r668, %r322, %p70;
	min.s64 	%rd277, %rd276, %rd153;
$L__BB2_180:
	mov.b32 	%r359, 16;
	mov.b32 	%r360, 31;
	mov.b32 	%r361, -1;
	// begin inline asm
	shfl.sync.down.b32 %r342, %r669, %r359, %r360, %r361;
	// end inline asm
	// begin inline asm
	shfl.sync.down.b32 %r347, %r348, %r359, %r360, %r361;
	// end inline asm
	mov.b64 	{%r353, %r358}, %rd277;
	// begin inline asm
	shfl.sync.down.b32 %r352, %r353, %r359, %r360, %r361;
	// end inline asm
	// begin inline asm
	shfl.sync.down.b32 %r357, %r358, %r359, %r360, %r361;
	// end inline asm
	mov.b64 	%rd156, {%r352, %r357};
	setp.gt.s32 	%p71, %r261, 15;
	mov.u32 	%r677, %r669;
	mov.u64 	%rd285, %rd277;
	@%p71 bra 	$L__BB2_184;
	setp.lt.s32 	%p72, %r669, %r342;
	mov.u32 	%r677, %r342;
	mov.u64 	%rd285, %rd156;
	@%p72 bra 	$L__BB2_184;
	setp.lt.s32 	%p73, %r342, %r669;
	mov.u32 	%r677, %r669;
	mov.u64 	%rd285, %rd277;
	@%p73 bra 	$L__BB2_184;
	setp.lt.s64 	%p74, %rd277, %rd156;
	selp.b32 	%r677, %r669, %r342, %p74;
	min.s64 	%rd285, %rd277, %rd156;
$L__BB2_184:
	setp.ne.s32 	%p75, %r261, 0;
	@%p75 bra 	$L__BB2_186;
	shr.u32 	%r362, %r127, 1;
	and.b32  	%r363, %r362, 496;
	mov.u32 	%r364, _ZN6thrust24THRUST_300001_SM_1000_NS8cuda_cub4core6detail5shmemE;
	add.s32 	%r365, %r364, %r363;
	st.shared.u32 	[%r365+8], %r677;
	st.shared.u64 	[%r365+16], %rd285;
$L__BB2_186:
	bar.sync 	0;
	setp.ne.s32 	%p76, %r127, 0;
	@%p76 bra 	$L__BB2_208;
	ld.shared.u32 	%r214, [_ZN6thrust24THRUST_300001_SM_1000_NS8cuda_cub4core6detail5shmemE+24];
	ld.shared.u64 	%rd159, [_ZN6thrust24THRUST_300001_SM_1000_NS8cuda_cub4core6detail5shmemE+32];
	setp.lt.s32 	%p77, %r677, %r214;
	mov.u32 	%r671, %r214;
	mov.u64 	%rd279, %rd159;
	@%p77 bra 	$L__BB2_190;
	setp.lt.s32 	%p78, %r214, %r677;
	mov.u32 	%r671, %r677;
	mov.u64 	%rd279, %rd285;
	@%p78 bra 	$L__BB2_190;
	setp.lt.s64 	%p79, %rd285, %rd159;
	selp.b32 	%r671, %r677, %r214, %p79;
	min.s64 	%rd279, %rd285, %rd159;
$L__BB2_190:
	ld.shared.u32 	%r217, [_ZN6thrust24THRUST_300001_SM_1000_NS8cuda_cub4core6detail5shmemE+40];
	ld.shared.u64 	%rd162, [_ZN6thrust24THRUST_300001_SM_1000_NS8cuda_cub4core6detail5shmemE+48];
	setp.lt.s32 	%p80, %r671, %r217;
	mov.u32 	%r672, %r217;
	mov.u64 	%rd280, %rd162;
	@%p80 bra 	$L__BB2_193;
	setp.lt.s32 	%p81, %r217, %r671;
	mov.u32 	%r672, %r671;
	mov.u64 	%rd280, %rd279;
	@%p81 bra 	$L__BB2_193;
	setp.lt.s64 	%p82, %rd279, %rd162;
	selp.b32 	%r672, %r671, %r217, %p82;
	min.s64 	%rd280, %rd279, %rd162;
$L__BB2_193:
	ld.shared.u32 	%r220, [_ZN6thrust24THRUST_300001_SM_1000_NS8cuda_cub4core6detail5shmemE+56];
	ld.shared.u64 	%rd165, [_ZN6thrust24THRUST_300001_SM_1000_NS8cuda_cub4core6detail5shmemE+64];
	setp.lt.s32 	%p83, %r672, %r220;
	mov.u32 	%r673, %r220;
	mov.u64 	%rd281, %rd165;
	@%p83 bra 	$L__BB2_196;
	setp.lt.s32 	%p84, %r220, %r672;
	mov.u32 	%r673, %r672;
	mov.u64 	%rd281, %rd280;
	@%p84 bra 	$L__BB2_196;
	setp.lt.s64 	%p85, %rd280, %rd165;
	selp.b32 	%r673, %r672, %r220, %p85;
	min.s64 	%rd281, %rd280, %rd165;
$L__BB2_196:
	ld.shared.u32 	%r223, [_ZN6thrust24THRUST_300001_SM_1000_NS8cuda_cub4core6detail5shmemE+72];
	ld.shared.u64 	%rd168, [_ZN6thrust24THRUST_300001_SM_1000_NS8cuda_cub4core6detail5shmemE+80];
	setp.lt.s32 	%p86, %r673, %r223;
	mov.u32 	%r674, %r223;
	mov.u64 	%rd282, %rd168;
	@%p86 bra 	$L__BB2_199;
	setp.lt.s32 	%p87, %r223, %r673;
	mov.u32 	%r674, %r673;
	mov.u64 	%rd282, %rd281;
	@%p87 bra 	$L__BB2_199;
	setp.lt.s64 	%p88, %rd281, %rd168;
	selp.b32 	%r674, %r673, %r223, %p88;
	min.s64 	%rd282, %rd281, %rd168;
$L__BB2_199:
	ld.shared.u32 	%r226, [_ZN6thrust24THRUST_300001_SM_1000_NS8cuda_cub4core6detail5shmemE+88];
	ld.shared.u64 	%rd171, [_ZN6thrust24THRUST_300001_SM_1000_NS8cuda_cub4core6detail5shmemE+96];
	setp.lt.s32 	%p89, %r674, %r226;
	mov.u32 	%r675, %r226;
	mov.u64 	%rd283, %rd171;
	@%p89 bra 	$L__BB2_202;
	setp.lt.s32 	%p90, %r226, %r674;
	mov.u32 	%r675, %r674;
	mov.u64 	%rd283, %rd282;
	@%p90 bra 	$L__BB2_202;
	setp.lt.s64 	%p91, %rd282, %rd171;
	selp.b32 	%r675, %r674, %r226, %p91;
	min.s64 	%rd283, %rd282, %rd171;
$L__BB2_202:
	ld.shared.u32 	%r229, [_ZN6thrust24THRUST_300001_SM_1000_NS8cuda_cub4core6detail5shmemE+104];
	ld.shared.u64 	%rd174, [_ZN6thrust24THRUST_300001_SM_1000_NS8cuda_cub4core6detail5shmemE+112];
	setp.lt.s32 	%p92, %r675, %r229;
	mov.u32 	%r676, %r229;
	mov.u64 	%rd284, %rd174;
	@%p92 bra 	$L__BB2_205;
	setp.lt.s32 	%p93, %r229, %r675;
	mov.u32 	%r676, %r675;
	mov.u64 	%rd284, %rd283;
	@%p93 bra 	$L__BB2_205;
	setp.lt.s64 	%p94, %rd283, %rd174;
	selp.b32 	%r676, %r675, %r229, %p94;
	min.s64 	%rd284, %rd283, %rd174;
$L__BB2_205:
	ld.shared.u32 	%r232, [_ZN6thrust24THRUST_300001_SM_1000_NS8cuda_cub4core6detail5shmemE+120];
	ld.shared.u64 	%rd177, [_ZN6thrust24THRUST_300001_SM_1000_NS8cuda_cub4core6detail5shmemE+128];
	setp.lt.s32 	%p95, %r676, %r232;
	mov.u32 	%r677, %r232;
	mov.u64 	%rd285, %rd177;
	@%p95 bra 	$L__BB2_208;
	setp.lt.s32 	%p96, %r232, %r676;
	mov.u32 	%r677, %r676;
	mov.u64 	%rd285, %rd284;
	@%p96 bra 	$L__BB2_208;
	setp.lt.s64 	%p97, %rd284, %rd177;
	selp.b32 	%r677, %r676, %r232, %p97;
	min.s64 	%rd285, %rd284, %rd177;
$L__BB2_208:
	mov.u32 	%r593, %tid.x;
	setp.ne.s32 	%p214, %r593, 0;
	@%p214 bra 	$L__BB2_210;
	ld.param.u64 	%rd222, [_ZN6thrust24THRUST_300001_SM_1000_NS8cuda_cub4core6detail13_kernel_agentINS1_8__reduce11ReduceAgentINS0_12zip_iteratorIN4cuda3std3__45tupleIJNS0_10device_ptrIiEENS0_17counting_iteratorIlNS0_11use_defaultESF_SF_EEEEEEEPNSB_IJilEEESJ_iNS1_9__extrema9arg_max_fIilNSA_4lessIiEEEEEEJSI_SK_iN3cub18CUB_300001_SM_100013GridEvenShareIiEENSS_9GridQueueIjEESP_EEEvDpT0__param_1];
	cvta.to.global.u64 	%rd219, %rd222;
	mul.wide.u32 	%rd220, %r1, 16;
	add.s64 	%rd221, %rd219, %rd220;
	st.global.u32 	[%rd221], %r677;
	st.global.u64 	[%rd221+8], %rd285;
$L__BB2_210:
	ret;

}
	// .globl	_ZN6thrust24THRUST_300001_SM_1000_NS8cuda_cub4core6detail13_kernel_agentINS1_8__reduce10DrainAgentIiEEJN3cub18CUB_300001_SM_10009GridQueueIjEEiEEEvDpT0_
.visible .entry _ZN6thrust24THRUST_300001_SM_1000_NS8cuda_cub4core6detail13_kernel_agentINS1_8__reduce10DrainAgentIiEEJN3cub18CUB_300001_SM_10009GridQueueIjEEiEEEvDpT0_(
	.param .align 8 .b8 _ZN6thrust24THRUST_300001_SM_1000_NS8cuda_cub4core6detail13_kernel_agentINS1_8__reduce10DrainAgentIiEEJN3cub18CUB_300001_SM_10009GridQueueIjEEiEEEvDpT0__param_0[8],
	.param .u32 _ZN6thrust24THRUST_300001_SM_1000_NS8cuda_cub4core6detail13_kernel_agentINS1_8__reduce10DrainAgentIiEEJN3cub18CUB_300001_SM_10009GridQueueIjEEiEEEvDpT0__param_1
)
.maxntid 1
{
	.reg .b32 	%r<3>;
	.reg .b64 	%rd<3>;

	ld.param.u64 	%rd1, [_ZN6thrust24THRUST_300001_SM_1000_NS8cuda_cub4core6detail13_kernel_agentINS1_8__reduce10DrainAgentIiEEJN3cub18CUB_300001_SM_10009GridQueueIjEEiEEEvDpT0__param_0];
	ld.param.u32 	%r1, [_ZN6thrust24THRUST_300001_SM_1000_NS8cuda_cub4core6detail13_kernel_agentINS1_8__reduce10DrainAgentIiEEJN3cub18CUB_300001_SM_10009GridQueueIjEEiEEEvDpT0__param_1];
	cvta.to.global.u64 	%rd2, %rd1;
	st.global.u32 	[%rd2], %r1;
	mov.b32 	%r2, 0;
	st.global.u32 	[%rd2+4], %r2;
	ret;

}
	// .globl	_ZN6thrust24THRUST_300001_SM_1000_NS8cuda_cub4core6detail13_kernel_agentINS1_8__reduce11ReduceAgentIPN4cuda3std3__45tupleIJilEEESC_SB_iNS1_9__extrema9arg_max_fIilNS9_4lessIiEEEEEEJSC_SC_iSH_EEEvDpT0_
.visible .entry _ZN6thrust24THRUST_300001_SM_1000_NS8cuda_cub4core6detail13_kernel_agentINS1_8__reduce11ReduceAgentIPN4cuda3std3__45tupleIJilEEESC_SB_iNS1_9__extrema9arg_max_fIilNS9_4lessIiEEEEEEJSC_SC_iSH_EEEvDpT0_(
	.param .u64 .ptr .align 1 _ZN6thrust24THRUST_300001_SM_1000_NS8cuda_cub4core6detail13_kernel_agentINS1_8__reduce11ReduceAgentIPN4cuda3std3__45tupleIJilEEESC_SB_iNS1_9__extrema9arg_max_fIilNS9_4lessIiEEEEEEJSC_SC_iSH_EEEvDpT0__param_0,
	.param .u64 .ptr .align 1 _ZN6thrust24THRUST_300001_SM_1000_NS8cuda_cub4core6detail13_kernel_agentINS1_8__reduce11ReduceAgentIPN4cuda3std3__45tupleIJilEEESC_SB_iNS1_9__extrema9arg_max_fIilNS9_4lessIiEEEEEEJSC_SC_iSH_EEEvDpT0__param_1,
	.param .u32 _ZN6thrust24THRUST_300001_SM_1000_NS8cuda_cub4core6detail13_kernel_agentINS1_8__reduce11ReduceAgentIPN4cuda3std3__45tupleIJilEEESC_SB_iNS1_9__extrema9arg_max_fIilNS9_4lessIiEEEEEEJSC_SC_iSH_EEEvDpT0__param_2,
	.param .align 1 .b8 _ZN6thrust24THRUST_300001_SM_1000_NS8cuda_cub4core6detail13_kernel_agentINS1_8__reduce11ReduceAgentIPN4cuda3std3__45tupleIJilEEESC_SB_iNS1_9__extrema9arg_max_fIilNS9_4lessIiEEEEEEJSC_SC_iSH_EEEvDpT0__param_3[1]
)
.maxntid 256
{
	.reg .pred 	%p<222>;
	.reg .b32 	%r<637>;
	.reg .b64 	%rd<356>;

	ld.param.u64 	%rd186, [_ZN6thrust24THRUST_300001_SM_1000_NS8cuda_cub4core6detail13_kernel_agentINS1_8__reduce11ReduceAgentIPN4cuda3std3__45tupleIJilEEESC_SB_iNS1_9__extrema9arg_max_fIilNS9_4lessIiEEEEEEJSC_SC_iSH_EEEvDpT0__param_0];
	ld.param.u64 	%rd187, [_ZN6thrust24THRUST_300001_SM_1000_NS8cuda_cub4core6detail13_kernel_agentINS1_8__reduce11ReduceAgentIPN4cuda3std3__45tupleIJilEEESC_SB_iNS1_9__extrema9arg_max_fIilNS9_4lessIiEEEEEEJSC_SC_iSH_EEEvDpT0__param_1];
	ld.param.u32 	%r215, [_ZN6thrust24THRUST_300001_SM_1000_NS8cuda_cub4core6detail13_kernel_agentINS1_8__reduce11ReduceAgentIPN4cuda3std3__45tupleIJilEEESC_SB_iNS1_9__extrema9arg_max_fIilNS9_4lessIiEEEEEEJSC_SC_iSH_EEEvDpT0__param_2];
	setp.eq.s32 	%p1, %r215, 0;
	@%p1 bra 	$L__BB4_211;
	setp.gt.s32 	%p2, %r215, 1279;
	@%p2 bra 	$L__BB4_121;
	mov.u32 	%r1, %tid.x;
	setp.ge.s32 	%p105, %r1, %r215;
	mov.b32 	%r572, 0;
	mov.b64 	%rd298, 0;
	mov.u32 	%r564, %r1;
	@%p105 bra 	$L__BB4_4;
	mul.wide.u32 	%rd263, %r1, 16;
	add.s64 	%rd260, %rd186, %rd263;
	// begin inline asm
	ld.global.nc.u64 %rd259, [%rd260];
	// end inline asm
	add.s64 	%rd262, %rd260, 8;
	// begin inline asm
	ld.global.nc.u64 %rd298, [%rd262];
	// end inline asm
	cvt.u32.u64 	%r572, %rd259;
	add.s32 	%r564, %r1, 256;
$L__BB4_4:
	setp.ge.s32 	%p106, %r564, %r215;
	@%p106 bra 	$L__BB4_25;
	not.b32 	%r334, %r564;
	add.s32 	%r6, %r215, %r334;
	and.b32  	%r335, %r6, 768;
	setp.eq.s32 	%p107, %r335, 768;
	@%p107 bra 	$L__BB4_11;
	mul.wide.u32 	%rd265, %r564, 16;
	add.s64 	%rd289, %rd186, %rd265;
	shr.u32 	%r336, %r6, 8;
	add.s32 	%r337, %r336, 1;
	and.b32  	%r338, %r337, 3;
	neg.s32 	%r560, %r338;
$L__BB4_7:
	.pragma "nounroll";
	mov.u64 	%rd5, %rd298;
	mov.u32 	%r10, %r572;
	// begin inline asm
	ld.global.nc.u64 %rd266, [%rd289];
	// end inline asm
	add.s64 	%rd269, %rd289, 8;
	// begin inline asm
	ld.global.nc.u64 %rd268, [%rd269];
	// end inline asm
	cvt.u32.u64 	%r11, %rd266;
	setp.lt.s32 	%p108, %r10, %r11;
	mov.u64 	%rd298, %rd268;
	mov.u32 	%r572, %r11;
	@%p108 bra 	$L__BB4_10;
	setp.lt.s32 	%p109, %r11, %r10;
	mov.u64 	%rd298, %rd5;
	mov.u32 	%r572, %r10;
	@%p109 bra 	$L__BB4_10;
	setp.lt.s64 	%p110, %rd5, %rd268;
	min.s64 	%rd298, %rd5, %rd268;
	selp.b32 	%r572, %r10, %r11, %p110;
$L__BB4_10:
	add.s32 	%r564, %r564, 256;
	add.s64 	%rd289, %rd289, 4096;
	add.s32 	%r560, %r560, 1;
	setp.ne.s32 	%p111, %r560, 0;
	@%p111 bra 	$L__BB4_7;
$L__BB4_11:
	setp.lt.u32 	%p112, %r6, 768;
	@%p112 bra 	$L__BB4_25;
$L__BB4_12:
	mul.wide.s32 	%rd274, %r564, 16;
	add.s64 	%rd271, %rd186, %rd274;
	// begin inline asm
	ld.global.nc.u64 %rd270, [%rd271];
	// end inline asm
	add.s64 	%rd273, %rd271, 8;
	// begin inline asm
	ld.global.nc.u64 %rd272, [%rd273];
	// end inline asm
	cvt.u32.u64 	%r21, %rd270;
	setp.lt.s32 	%p113, %r572, %r21;
	mov.u64 	%rd295, %rd272;
	mov.u32 	%r569, %r21;
	@%p113 bra 	$L__BB4_15;
	setp.lt.s32 	%p114, %r21, %r572;
	mov.u64 	%rd295, %rd298;
	mov.u32 	%r569, %r572;
	@%p114 bra 	$L__BB4_15;
	setp.lt.s64 	%p115, %rd298, %rd272;
	min.s64 	%rd295, %rd298, %rd272;
	selp.b32 	%r569, %r572, %r21, %p115;
$L__BB4_15:
	add.s64 	%rd276, %rd271, 4096;
	// begin inline asm
	ld.global.nc.u64 %rd275, [%rd276];
	// end inline asm
	add.s64 	%rd278, %rd271, 4104;
	// begin inline asm
	ld.global.nc.u64 %rd277, [%rd278];
	// end inline asm
	cvt.u32.u64 	%r24, %rd275;
	setp.lt.s32 	%p116, %r569, %r24;
	mov.u64 	%rd296, %rd277;
	mov.u32 	%r570, %r24;
	@%p116 bra 	$L__BB4_18;
	setp.lt.s32 	%p117, %r24, %r569;
	mov.u64 	%rd296, %rd295;
	mov.u32 	%r570, %r569;
	@%p117 bra 	$L__BB4_18;
	setp.lt.s64 	%p118, %rd295, %rd277;
	min.s64 	%rd296, %rd295, %rd277;
	selp.b32 	%r570, %r569, %r24, %p118;
$L__BB4_18:
	add.s64 	%rd280, %rd271, 8192;
	// begin inline asm
	ld.global.nc.u64 %rd279, [%rd280];
	// end inline asm
	add.s64 	%rd282, %rd271, 8200;
	// begin inline asm
	ld.global.nc.u64 %rd281, [%rd282];
	// end inline asm
	cvt.u32.u64 	%r27, %rd279;
	setp.lt.s32 	%p119, %r570, %r27;
	mov.u64 	%rd297, %rd281;
	mov.u32 	%r571, %r27;
	@%p119 bra 	$L__BB4_21;
	setp.lt.s32 	%p120, %r27, %r570;
	mov.u64 	%rd297, %rd296;
	mov.u32 	%r571, %r570;
	@%p120 bra 	$L__BB4_21;
	setp.lt.s64 	%p121, %rd296, %rd281;
	min.s64 	%rd297, %rd296, %rd281;
	selp.b32 	%r571, %r570, %r27, %p121;
$L__BB4_21:
	add.s64 	%rd284, %rd271, 12288;
	// begin inline asm
	ld.global.nc.u64 %rd283, [%rd284];
	// end inline asm
	add.s64 	%rd286, %rd271, 12296;
	// begin inline asm
	ld.global.nc.u64 %rd285, [%rd286];
	// end inline asm
	cvt.u32.u64 	%r30, %rd283;
	setp.lt.s32 	%p122, %r571, %r30;
	mov.u64 	%rd298, %rd285;
	mov.u32 	%r572, %r30;
	@%p122 bra 	$L__BB4_24;
	setp.lt.s32 	%p123, %r30, %r571;
	mov.u64 	%rd298, %rd297;
	mov.u32 	%r572, %r571;
	@%p123 bra 	$L__BB4_24;
	setp.lt.s64 	%p124, %rd297, %rd285;
	min.s64 	%rd298, %rd297, %rd285;
	selp.b32 	%r572, %r571, %r30, %p124;
$L__BB4_24:
	add.s32 	%r564, %r564, 1024;
	setp.lt.s32 	%p125, %r564, %r215;
	@%p125 bra 	$L__BB4_12;
$L__BB4_25:
	setp.lt.s32 	%p126, %r215, 256;
	@%p126 bra 	$L__BB4_70;
	// begin inline asm
	mov.u32 %r452, %laneid;
	// end inline asm
	mov.b32 	%r470, 1;
	mov.b32 	%r471, 31;
	mov.b32 	%r472, -1;
	// begin inline asm
	shfl.sync.down.b32 %r453, %r572, %r470, %r471, %r472;
	// end inline asm
	// begin inline asm
	shfl.sync.down.b32 %r458, %r459, %r470, %r471, %r472;
	// end inline asm
	mov.b64 	{%r464, %r469}, %rd298;
	// begin inline asm
	shfl.sync.down.b32 %r463, %r464, %r470, %r471, %r472;
	// end inline asm
	// begin inline asm
	shfl.sync.down.b32 %r468, %r469, %r470, %r471, %r472;
	// end inline asm
	mov.b64 	%rd27, {%r463, %r468};
	setp.gt.s32 	%p178, %r452, 30;
	mov.u64 	%rd300, %rd298;
	mov.u32 	%r574, %r572;
	@%p178 bra 	$L__BB4_30;
	setp.lt.s32 	%p179, %r572, %r453;
	mov.u64 	%rd300, %rd27;
	mov.u32 	%r574, %r453;
	@%p179 bra 	$L__BB4_30;
	setp.lt.s32 	%p180, %r453, %r572;
	mov.u64 	%rd300, %rd298;
	mov.u32 	%r574, %r572;
	@%p180 bra 	$L__BB4_30;
	setp.lt.s64 	%p181, %rd298, %rd27;
	min.s64 	%rd300, %rd298, %rd27;
	selp.b32 	%r574, %r572, %r453, %p181;
$L__BB4_30:
	mov.b32 	%r490, 2;
	mov.b32 	%r491, 31;
	mov.b32 	%r492, -1;
	// begin inline asm
	shfl.sync.down.b32 %r473, %r574, %r490, %r491, %r492;
	// end inline asm
	// begin inline asm
	shfl.sync.down.b32 %r478, %r479, %r490, %r491, %r492;
	// end inline asm
	mov.b64 	{%r484, %r489}, %rd300;
	// begin inline asm
	shfl.sync.down.b32 %r483, %r484, %r490, %r491, %r492;
	// end inline asm
	// begin inline asm
	shfl.sync.down.b32 %r488, %r489, %r490, %r491, %r492;
	// end inline asm
	mov.b64 	%rd30, {%r483, %r488};
	setp.gt.s32 	%p182, %r452, 29;
	mov.u64 	%rd301, %rd300;
	mov.u32 	%r575, %r574;
	@%p182 bra 	$L__BB4_34;
	setp.lt.s32 	%p183, %r574, %r473;
	mov.u64 	%rd301, %rd30;
	mov.u32 	%r575, %r473;
	@%p183 bra 	$L__BB4_34;
	setp.lt.s32 	%p184, %r473, %r574;
	mov.u64 	%rd301, %rd300;
	mov.u32 	%r575, %r574;
	@%p184 bra 	$L__BB4_34;
	setp.lt.s64 	%p185, %rd300, %rd30;
	min.s64 	%rd301, %rd300, %rd30;
	selp.b32 	%r575, %r574, %r473, %p185;
$L__BB4_34:
	mov.b32 	%r510, 4;
	mov.b32 	%r511, 31;
	mov.b32 	%r512, -1;
	// begin inline asm
	shfl.sync.down.b32 %r493, %r575, %r510, %r511, %r512;
	// end inline asm
	// begin inline asm
	shfl.sync.down.b32 %r498, %r499, %r510, %r511, %r512;
	// end inline asm
	mov.b64 	{%r504, %r509}, %rd301;
	// begin inline asm
	shfl.sync.down.b32 %r503, %r504, %r510, %r511, %r512;
	// end inline asm
	// begin inline asm
	shfl.sync.down.b32 %r508, %r509, %r510, %r511, %r512;
	// end inline asm
	mov.b64 	%rd33, {%r503, %r508};
	setp.gt.s32 	%p186, %r452, 27;
	mov.u64 	%rd302, %rd301;
	mov.u32 	%r576, %r575;
	@%p186 bra 	$L__BB4_38;
	setp.lt.s32 	%p187, %r575, %r493;
	mov.u64 	%rd302, %rd33;
	mov.u32 	%r576, %r493;
	@%p187 bra 	$L__BB4_38;
	setp.lt.s32 	%p188, %r493, %r575;
	mov.u64 	%rd302, %rd301;
	mov.u32 	%r576, %r575;
	@%p188 bra 	$L__BB4_38;
	setp.lt.s64 	%p189, %rd301, %rd33;
	min.s64 	%rd302, %rd301, %rd33;
	selp.b32 	%r576, %r575, %r493, %p189;
$L__BB4_38:
	mov.b32 	%r530, 8;
	mov.b32 	%r531, 31;
	mov.b32 	%r532, -1;
	// begin inline asm
	shfl.sync.down.b32 %r513, %r576, %r530, %r531, %r532;
	// end inline asm
	// begin inline asm
	shfl.sync.down.b32 %r518, %r519, %r530, %r531, %r532;
	// end inline asm
	mov.b64 	{%r524, %r529}, %rd302;
	// begin inline asm
	shfl.sync.down.b32 %r523, %r524, %r530, %r531, %r532;
	// end inline asm
	// begin inline asm
	shfl.sync.down.b32 %r528, %r529, %r530, %r531, %r532;
	// end inline asm
	mov.b64 	%rd36, {%r523, %r528};
	setp.gt.s32 	%p190, %r452, 23;
	mov.u64 	%rd303, %rd302;
	mov.u32 	%r577, %r576;
	@%p190 bra 	$L__BB4_42;
	setp.lt.s32 	%p191, %r576, %r513;
	mov.u64 	%rd303, %rd36;
	mov.u32 	%r577, %r513;
	@%p191 bra 	$L__BB4_42;
	setp.lt.s32 	%p192, %r513, %r576;
	mov.u64 	%rd303, %rd302;
	mov.u32 	%r577, %r576;
	@%p192 bra 	$L__BB4_42;
	setp.lt.s64 	%p193, %rd302, %rd36;
	min.s64 	%rd303, %rd302, %rd36;
	selp.b32 	%r577, %r576, %r513, %p193;
$L__BB4_42:
	mov.b32 	%r550, 16;
	mov.b32 	%r551, 31;
	mov.b32 	%r552, -1;
	// begin inline asm
	shfl.sync.down.b32 %r533, %r577, %r550, %r551, %r552;
	// end inline asm
	// begin inline asm
	shfl.sync.down.b32 %r538, %r539, %r550, %r551, %r552;
	// end inline asm
	mov.b64 	{%r544, %r549}, %rd303;
	// begin inline asm
	shfl.sync.down.b32 %r543, %r544, %r550, %r551, %r552;
	// end inline asm
	// begin inline asm
	shfl.sync.down.b32 %r548, %r549, %r550, %r551, %r552;
	// end inline asm
	mov.b64 	%rd39, {%r543, %r548};
	setp.gt.s32 	%p194, %r452, 15;
	mov.u64 	%rd355, %rd303;
	mov.u32 	%r636, %r577;
	@%p194 bra 	$L__BB4_46;
	setp.lt.s32 	%p195, %r577, %r533;
	mov.u64 	%rd355, %rd39;
	mov.u32 	%r636, %r533;
	@%p195 bra 	$L__BB4_46;
	setp.lt.s32 	%p196, %r533, %r577;
	mov.u64 	%rd355, %rd303;
	mov.u32 	%r636, %r577;
	@%p196 bra 	$L__BB4_46;
	setp.lt.s64 	%p197, %rd303, %rd39;
	min.s64 	%rd355, %rd303, %rd39;
	selp.b32 	%r636, %r577, %r533, %p197;
$L__BB4_46:
	setp.ne.s32 	%p198, %r452, 0;
	@%p198 bra 	$L__BB4_48;
	shr.u32 	%r553, %r1, 1;
	and.b32  	%r554, %r553, 496;
	mov.u32 	%r555, _ZN6thrust24THRUST_300001_SM_1000_NS8cuda_cub4core6detail5shmemE;
	add.s32 	%r556, %r555, %r554;
	st.shared.u32 	[%r556+8], %r636;
	st.shared.u64 	[%r556+16], %rd355;
$L__BB4_48:
	bar.sync 	0;
	setp.ne.s32 	%p199, %r1, 0;
	@%p199 bra 	$L__BB4_209;
	ld.shared.u32 	%r51, [_ZN6thrust24THRUST_300001_SM_1000_NS8cuda_cub4core6detail5shmemE+24];
	ld.shared.u64 	%rd42, [_ZN6thrust24THRUST_300001_SM_1000_NS8cuda_cub4core6detail5shmemE+32];
	setp.lt.s32 	%p200, %r636, %r51;
	mov.u64 	%rd305, %rd42;
	mov.u32 	%r579, %r51;
	@%p200 bra 	$L__BB4_52;
	setp.lt.s32 	%p201, %r51, %r636;
	mov.u64 	%rd305, %rd355;
	mov.u32 	%r579, %r636;
	@%p201 bra 	$L__BB4_52;
	setp.lt.s64 	%p202, %rd355, %rd42;
	min.s64 	%rd305, %rd355, %rd42;
	selp.b32 	%r579, %r636, %r51, %p202;
$L__BB4_52:
	ld.shared.u32 	%r54, [_ZN6thrust24THRUST_300001_SM_1000_NS8cuda_cub4core6detail5shmemE+40];
	ld.shared.u64 	%rd45, [_ZN6thrust24THRUST_300001_SM_1000_NS8cuda_cub4core6detail5shmemE+48];
	setp.lt.s32 	%p203, %r579, %r54;
	mov.u64 	%rd306, %rd45;
	mov.u32 	%r580, %r54;
	@%p203 bra 	$L__BB4_55;
	setp.lt.s32 	%p204, %r54, %r579;
	mov.u64 	%rd306, %rd305;
	mov.u32 	%r580, %r579;
	@%p204 bra 	$L__BB4_55;
	setp.lt.s64 	%p205, %rd305, %rd45;
	min.s64 	%rd306, %rd305, %rd45;
	selp.b32 	%r580, %r579, %r54, %p205;
$L__BB4_55:
	ld.shared.u32 	%r57, [_ZN6thrust24THRUST_300001_SM_1000_NS8cuda_cub4core6detail5shmemE+56];
	ld.shared.u64 	%rd48, [_ZN6thrust24THRUST_300001_SM_1000_NS8cuda_cub4core6detail5shmemE+64];
	setp.lt.s32 	%p206, %r580, %r57;
	mov.u64 	%rd307, %rd48;
	mov.u32 	%r581, %r57;
	@%p206 bra 	$L__BB4_58;
	setp.lt.s32 	%p207, %r57, %r580;
	mov.u64 	%rd307, %rd306;
	mov.u32 	%r581, %r580;
	@%p207 bra 	$L__BB4_58;
	setp.lt.s64 	%p208, %rd306, %rd48;
	min.s64 	%rd307, %rd306, %rd48;
	selp.b32 	%r581, %r580, %r57, %p208;
$L__BB4_58:
	ld.shared.u32 	%r60, [_ZN6thrust24THRUST_300001_SM_1000_NS8cuda_cub4core6detail5shmemE+72];
	ld.shared.u64 	%rd51, [_ZN6thrust24THRUST_300001_SM_1000_NS8cuda_cub4core6detail5shmemE+80];
	setp.lt.s32 	%p209, %r581, %r60;
	mov.u64 	%rd308, %rd51;
	mov.u32 	%r582, %r60;
	@%p209 bra 	$L__BB4_61;
	setp.lt.s32 	%p210, %r60, %r581;
	mov.u64 	%rd308, %rd307;
	mov.u32 	%r582, %r581;
	@%p210 bra 	$L__BB4_61;
	setp.lt.s64 	%p211, %rd307, %rd51;
	min.s64 	%rd308, %rd307, %rd51;
	selp.b32 	%r582, %r581, %r60, %p211;
$L__BB4_61:
	ld.shared.u32 	%r63, [_ZN6thrust24THRUST_300001_SM_1000_NS8cuda_cub4core6detail5shmemE+88];
	ld.shared.u64 	%rd54, [_ZN6thrust24THRUST_300001_SM_1000_NS8cuda_cub4core6detail5shmemE+96];
	setp.lt.s32 	%p212, %r582, %r63;
	mov.u64 	%rd309, %rd54;
	mov.u32 	%r583, %r63;
	@%p212 bra 	$L__BB4_64;
	setp.lt.s32 	%p213, %r63, %r582;
	mov.u64 	%rd309, %rd308;
	mov.u32 	%r583, %r582;
	@%p213 bra 	$L__BB4_64;
	setp.lt.s64 	%p214, %rd308, %rd54;
	min.s64 	%rd309, %rd308, %rd54;
	selp.b32 	%r583, %r582, %r63, %p214;
$L__BB4_64:
	ld.shared.u32 	%r66, [_ZN6thrust24THRUST_300001_SM_1000_NS8cuda_cub4core6detail5shmemE+104];
	ld.shared.u64 	%rd57, [_ZN6thrust24THRUST_300001_SM_1000_NS8cuda_cub4core6detail5shmemE+112];
	setp.lt.s32 	%p215, %r583, %r66;
	mov.u64 	%rd310, %rd57;
	mov.u32 	%r584, %r66;
	@%p215 bra 	$L__BB4_67;
	setp.lt.s32 	%p216, %r66, %r583;
	mov.u64 	%rd310, %rd309;
	mov.u32 	%r584, %r583;
	@%p216 bra 	$L__BB4_67;
	setp.lt.s64 	%p217, %rd309, %rd57;
	min.s64 	%rd310, %rd309, %rd57;
	selp.b32 	%r584, %r583, %r66, %p217;
$L__BB4_67:
	ld.shared.u32 	%r69, [_ZN6thrust24THRUST_300001_SM_1000_NS8cuda_cub4core6detail5shmemE+120];
	ld.shared.u64 	%rd60, [_ZN6thrust24THRUST_300001_SM_1000_NS8cuda_cub4core6detail5shmemE+128];
	setp.lt.s32 	%p218, %r584, %r69;
	mov.u32 	%r636, %r69;
	mov.u64 	%rd355, %rd60;
	@%p218 bra 	$L__BB4_209;
	setp.lt.s32 	%p219, %r69, %r584;
	mov.u32 	%r636, %r584;
	mov.u64 	%rd355, %rd310;
	@%p219 bra 	$L__BB4_209;
	setp.lt.s64 	%p220, %rd310, %rd60;
	min.s64 	%rd355, %rd310, %rd60;
	selp.b32 	%r636, %r584, %r69, %p220;
	bra.uni 	$L__BB4_209;
$L__BB4_70:
	// begin inline asm
	mov.u32 %r339, %laneid;
	// end inline asm
	and.b32  	%r360, %r1, 992;
	add.s32 	%r361, %r360, 32;
	setp.gt.s32 	%p127, %r361, %r215;
	not.b32 	%r362, %r360;
	add.s32 	%r363, %r215, %r362;
	selp.b32 	%r358, %r363, 31, %p127;
	mov.b32 	%r357, 1;
	mov.b32 	%r359, -1;
	// begin inline asm
	shfl.sync.down.b32 %r340, %r572, %r357, %r358, %r359;
	// end inline asm
	// begin inline asm
	shfl.sync.down.b32 %r345, %r346, %r357, %r358, %r359;
	// end inline asm
	mov.b64 	{%r351, %r356}, %rd298;
	// begin inline asm
	shfl.sync.down.b32 %r350, %r351, %r357, %r358, %r359;
	// end inline asm
	// begin inline asm
	shfl.sync.down.b32 %r355, %r356, %r357, %r358, %r359;
	// end inline asm
	mov.b64 	%rd62, {%r350, %r355};
	setp.ge.s32 	%p128, %r339, %r358;
	mov.u64 	%rd311, %rd298;
	mov.u32 	%r585, %r572;
	@%p128 bra 	$L__BB4_74;
	setp.lt.s32 	%p129, %r572, %r340;
	mov.u64 	%rd311, %rd62;
	mov.u32 	%r585, %r340;
	@%p129 bra 	$L__BB4_74;
	setp.lt.s32 	%p130, %r340, %r572;
	mov.u64 	%rd311, %rd298;
	mov.u32 	%r585, %r572;
	@%p130 bra 	$L__BB4_74;
	setp.lt.s64 	%p131, %rd298, %rd62;
	min.s64 	%rd311, %rd298, %rd62;
	selp.b32 	%r585, %r572, %r340, %p131;
$L__BB4_74:
	mov.b32 	%r381, 2;
	mov.b32 	%r383, -1;
	// begin inline asm
	shfl.sync.down.b32 %r364, %r585, %r381, %r358, %r383;
	// end inline asm
	// begin inline asm
	shfl.sync.down.b32 %r369, %r370, %r381, %r358, %r383;
	// end inline asm
	mov.b64 	{%r375, %r380}, %rd311;
	// begin inline asm
	shfl.sync.down.b32 %r374, %r375, %r381, %r358, %r383;
	// end inline asm
	// begin inline asm
	shfl.sync.down.b32 %r379, %r380, %r381, %r358, %r383;
	// end inline asm
	mov.b64 	%rd65, {%r374, %r379};
	add.s32 	%r384, %r339, 2;
	setp.gt.s32 	%p132, %r384, %r358;
	mov.u64 	%rd312, %rd311;
	mov.u32 	%r586, %r585;
	@%p132 bra 	$L__BB4_78;
	setp.lt.s32 	%p133, %r585, %r364;
	mov.u64 	%rd312, %rd65;
	mov.u32 	%r586, %r364;
	@%p133 bra 	$L__BB4_78;
	setp.lt.s32 	%p134, %r364, %r585;
	mov.u64 	%rd312, %rd311;
	mov.u32 	%r586, %r585;
	@%p134 bra 	$L__BB4_78;
	setp.lt.s64 	%p135, %rd311, %rd65;
	min.s64 	%rd312, %rd311, %rd65;
	selp.b32 	%r586, %r585, %r364, %p135;
$L__BB4_78:
	mov.b32 	%r402, 4;
	mov.b32 	%r404, -1;
	// begin inline asm
	shfl.sync.down.b32 %r385, %r586, %r402, %r358, %r404;
	// end inline asm
	// begin inline asm
	shfl.sync.down.b32 %r390, %r391, %r402, %r358, %r404;
	// end inline asm
	mov.b64 	{%r396, %r401}, %rd312;
	// begin inline asm
	shfl.sync.down.b32 %r395, %r396, %r402, %r358, %r404;
	// end inline asm
	// begin inline asm
	shfl.sync.down.b32 %r400, %r401, %r402, %r358, %r404;
	// end inline asm
	mov.b64 	%rd68, {%r395, %r400};
	add.s32 	%r405, %r339, 4;
	setp.gt.s32 	%p136, %r405, %r358;
	mov.u32 	%r587, %r586;
	mov.u64 	%rd313, %rd312;
	@%p136 bra 	$L__BB4_82;
	setp.lt.s32 	%p137, %r586, %r385;
	mov.u32 	%r587, %r385;
	mov.u64 	%rd313, %rd68;
	@%p137 bra 	$L__BB4_82;
	setp.lt.s32 	%p138, %r385, %r586;
	mov.u32 	%r587, %r586;
	mov.u64 	%rd313, %rd312;
	@%p138 bra 	$L__BB4_82;
	setp.lt.s64 	%p139, %rd312, %rd68;
	selp.b32 	%r587, %r586, %r385, %p139;
	min.s64 	%rd313, %rd312, %rd68;
$L__BB4_82:
	mov.b32 	%r423, 8;
	mov.b32 	%r425, -1;
	// begin inline asm
	shfl.sync.down.b32 %r406, %r587, %r423, %r358, %r425;
	// end inline asm
	// begin inline asm
	shfl.sync.down.b32 %r411, %r412, %r423, %r358, %r425;
	// end inline asm
	mov.b64 	{%r417, %r422}, %rd313;
	// begin inline asm
	shfl.sync.down.b32 %r416, %r417, %r423, %r358, %r425;
	// end inline asm
	// begin inline asm
	shfl.sync.down.b32 %r421, %r422, %r423, %r358, %r425;
	// end inline asm
	mov.b64 	%rd71, {%r416, %r421};
	add.s32 	%r426, %r339, 8;
	setp.gt.s32 	%p140, %r426, %r358;
	mov.u32 	%r588, %r587;
	mov.u64 	%rd314, %rd313;
	@%p140 bra 	$L__BB4_86;
	setp.lt.s32 	%p141, %r587, %r406;
	mov.u32 	%r588, %r406;
	mov.u64 	%rd314, %rd71;
	@%p141 bra 	$L__BB4_86;
	setp.lt.s32 	%p142, %r406, %r587;
	mov.u32 	%r588, %r587;
	mov.u64 	%rd314, %rd313;
	@%p142 bra 	$L__BB4_86;
	setp.lt.s64 	%p143, %rd313, %rd71;
	selp.b32 	%r588, %r587, %r406, %p143;
	min.s64 	%rd314, %rd313, %rd71;
$L__BB4_86:
	mov.b32 	%r444, 16;
	mov.b32 	%r446, -1;
	// begin inline asm
	shfl.sync.down.b32 %r427, %r588, %r444, %r358, %r446;
	// end inline asm
	// begin inline asm
	shfl.sync.down.b32 %r432, %r433, %r444, %r358, %r446;
	// end inline asm
	mov.b64 	{%r438, %r443}, %rd314;
	// begin inline asm
	shfl.sync.down.b32 %r437, %r438, %r444, %r358, %r446;
	// end inline asm
	// begin inline asm
	shfl.sync.down.b32 %r442, %r443, %r444, %r358, %r446;
	// end inline asm
	mov.b64 	%rd74, {%r437, %r442};
	add.s32 	%r447, %r339, 16;
	setp.gt.s32 	%p144, %r447, %r358;
	mov.u32 	%r636, %r588;
	mov.u64 	%rd355, %rd314;
	@%p144 bra 	$L__BB4_90;
	setp.lt.s32 	%p145, %r588, %r427;
	mov.u32 	%r636, %r427;
	mov.u64 	%rd355, %rd74;
	@%p145 bra 	$L__BB4_90;
	setp.lt.s32 	%p146, %r427, %r588;
	mov.u32 	%r636, %r588;
	mov.u64 	%rd355, %rd314;
	@%p146 bra 	$L__BB4_90;
	setp.lt.s64 	%p147, %rd314, %rd74;
	selp.b32 	%r636, %r588, %r427, %p147;
	min.s64 	%rd355, %rd314, %rd74;
$L__BB4_90:
	setp.ne.s32 	%p148, %r339, 0;
	@%p148 bra 	$L__BB4_92;
	shr.u32 	%r448, %r1, 1;
	and.b32  	%r449, %r448, 496;
	mov.u32 	%r450, _ZN6thrust24THRUST_300001_SM_1000_NS8cuda_cub4core6detail5shmemE;
	add.s32 	%r451, %r450, %r449;
	st.shared.u32 	[%r451+8], %r636;
	st.shared.u64 	[%r451+16], %rd355;
$L__BB4_92:
	bar.sync 	0;
	setp.ne.s32 	%p149, %r1, 0;
	@%p149 bra 	$L__BB4_209;
	setp.lt.s32 	%p150, %r215, 33;
	mov.u32 	%r590, %r636;
	mov.u64 	%rd316, %rd355;
	@%p150 bra 	$L__BB4_97;
	ld.shared.u32 	%r88, [_ZN6thrust24THRUST_300001_SM_1000_NS8cuda_cub4core6detail5shmemE+24];
	ld.shared.u64 	%rd77, [_ZN6thrust24THRUST_300001_SM_1000_NS8cuda_cub4core6detail5shmemE+32];
	setp.lt.s32 	%p151, %r636, %r88;
	mov.u32 	%r590, %r88;
	mov.u64 	%rd316, %rd77;
	@%p151 bra 	$L__BB4_97;
	setp.lt.s32 	%p152, %r88, %r636;
	mov.u32 	%r590, %r636;
	mov.u64 	%rd316, %rd355;
	@%p152 bra 	$L__BB4_97;
	setp.lt.s64 	%p153, %rd355, %rd77;
	selp.b32 	%r590, %r636, %r88, %p153;
	min.s64 	%rd316, %rd355, %rd77;
$L__BB4_97:
	setp.lt.s32 	%p154, %r215, 65;
	mov.u32 	%r591, %r590;
	mov.u64 	%rd317, %rd316;
	@%p154 bra 	$L__BB4_101;
	ld.shared.u32 	%r91, [_ZN6thrust24THRUST_300001_SM_1000_NS8cuda_cub4core6detail5shmemE+40];
	ld.shared.u64 	%rd80, [_ZN6thrust24THRUST_300001_SM_1000_NS8cuda_cub4core6detail5shmemE+48];
	setp.lt.s32 	%p155, %r590, %r91;
	mov.u32 	%r591, %r91;
	mov.u64 	%rd317, %rd80;
	@%p155 bra 	$L__BB4_101;
	setp.lt.s32 	%p156, %r91, %r590;
	mov.u32 	%r591, %r590;
	mov.u64 	%rd317, %rd316;
	@%p156 bra 	$L__BB4_101;
	setp.lt.s64 	%p157, %rd316, %rd80;
	selp.b32 	%r591, %r590, %r91, %p157;
	min.s64 	%rd317, %rd316, %rd80;
$L__BB4_101:
	setp.lt.s32 	%p158, %r215, 97;
	mov.u32 	%r592, %r591;
	mov.u64 	%rd318, %rd317;
	@%p158 bra 	$L__BB4_105;
	ld.shared.u32 	%r94, [_ZN6thrust24THRUST_300001_SM_1000_NS8cuda_cub4core6detail5shmemE+56];
	ld.shared.u64 	%rd83, [_ZN6thrust24THRUST_300001_SM_1000_NS8cuda_cub4core6detail5shmemE+64];
	setp.lt.s32 	%p159, %r591, %r94;
	mov.u32 	%r592, %r94;
	mov.u64 	%rd318, %rd83;
	@%p159 bra 	$L__BB4_105;
	setp.lt.s32 	%p160, %r94, %r591;
	mov.u32 	%r592, %r591;
	mov.u64 	%rd318, %rd317;
	@%p160 bra 	$L__BB4_105;
	setp.lt.s64 	%p161, %rd317, %rd83;
	selp.b32 	%r592, %r591, %r94, %p161;
	min.s64 	%rd318, %rd317, %rd83;
$L__BB4_105:
	setp.lt.s32 	%p162, %r215, 129;
	mov.u32 	%r593, %r592;
	mov.u64 	%rd319, %rd318;
	@%p162 bra 	$L__BB4_109;
	ld.shared.u32 	%r97, [_ZN6thrust24THRUST_300001_SM_1000_NS8cuda_cub4core6detail5shmemE+72];
	ld.shared.u64 	%rd86, [_ZN6thrust24THRUST_300001_SM_1000_NS8cuda_cub4core6detail5shmemE+80];
	setp.lt.s32 	%p163, %r592, %r97;
	mov.u32 	%r593, %r97;
	mov.u64 	%rd319, %rd86;
	@%p163 bra 	$L__BB4_109;
	setp.lt.s32 	%p164, %r97, %r592;
	mov.u32 	%r593, %r592;
	mov.u64 	%rd319, %rd318;
	@%p164 bra 	$L__BB4_109;
	setp.lt.s64 	%p165, %rd318, %rd86;
	selp.b32 	%r593, %r592, %r97, %p165;
	min.s64 	%rd319, %rd318, %rd86;
$L__BB4_109:
	setp.lt.s32 	%p166, %r215, 161;
	mov.u32 	%r594, %r593;
	mov.u64 	%rd320, %rd319;
	@%p166 bra 	$L__BB4_113;
	ld.shared.u32 	%r100, [_ZN6thrust24THRUST_300001_SM_1000_NS8cuda_cub4core6detail5shmemE+88];
	ld.shared.u64 	%rd89, [_ZN6thrust24THRUST_300001_SM_1000_NS8cuda_cub4core6detail5shmemE+96];
	setp.lt.s32 	%p167, %r593, %r100;
	mov.u32 	%r594, %r100;
	mov.u64 	%rd320, %rd89;
	@%p167 bra 	$L__BB4_113;
	setp.lt.s32 	%p168, %r100, %r593;
	mov.u32 	%r594, %r593;
	mov.u64 	%rd320, %rd319;
	@%p168 bra 	$L__BB4_113;
	setp.lt.s64 	%p169, %rd319, %rd89;
	selp.b32 	%r594, %r593, %r100, %p169;
	min.s64 	%rd320, %rd319, %rd89;
$L__BB4_113:
	setp.lt.s32 	%p170, %r215, 193;
	mov.u32 	%r595, %r594;
	mov.u64 	%rd321, %rd320;
	@%p170 bra 	$L__BB4_117;
	ld.shared.u32 	%r103, [_ZN6thrust24THRUST_300001_SM_1000_NS8cuda_cub4core6detail5shmemE+104];
	ld.shared.u64 	%rd92, [_ZN6thrust24THRUST_300001_SM_1000_NS8cuda_cub4core6detail5shmemE+112];
	setp.lt.s32 	%p171, %r594, %r103;
	mov.u32 	%r595, %r103;
	mov.u64 	%rd321, %rd92;
	@%p171 bra 	$L__BB4_117;
	setp.lt.s32 	%p172, %r103, %r594;
	mov.u32 	%r595, %r594;
	mov.u64 	%rd321, %rd320;
	@%p172 bra 	$L__BB4_117;
	setp.lt.s64 	%p173, %rd320, %rd92;
	selp.b32 	%r595, %r594, %r103, %p173;
	min.s64 	%rd321, %rd320, %rd92;
$L__BB4_117:
	setp.lt.s32 	%p174, %r215, 225;
	mov.u32 	%r636, %r595;
	mov.u64 	%rd355, %rd321;
	@%p174 bra 	$L__BB4_209;
	ld.shared.u32 	%r106, [_ZN6thrust24THRUST_300001_SM_1000_NS8cuda_cub4core6detail5shmemE+120];
	ld.shared.u64 	%rd95, [_ZN6thrust24THRUST_300001_SM_1000_NS8cuda_cub4core6detail5shmemE+128];
	setp.lt.s32 	%p175, %r595, %r106;
	mov.u32 	%r636, %r106;
	mov.u64 	%rd355, %rd95;
	@%p175 bra 	$L__BB4_209;
	setp.lt.s32 	%p176, %r106, %r595;
	mov.u32 	%r636, %r595;
	mov.u64 	%rd355, %rd321;
	@%p176 bra 	$L__BB4_209;
	setp.lt.s64 	%p177, %rd321, %rd95;
	selp.b32 	%r636, %r595, %r106, %p177;
	min.s64 	%rd355, %rd321, %rd95;
	bra.uni 	$L__BB4_209;
$L__BB4_121:
	mov.u32 	%r108, %tid.x;
	mul.wide.u32 	%rd208, %r108, 16;
	add.s64 	%rd189, %rd186, %rd208;
	// begin inline asm
	ld.global.nc.u64 %rd188, [%rd189];
	// end inline asm
	add.s64 	%rd191, %rd189, 8;
	// begin inline asm
	ld.global.nc.u64 %rd190, [%rd191];
	// end inline asm
	cvt.u32.u64 	%r109, %rd188;
	add.s64 	%rd193, %rd189, 4096;
	// begin inline asm
	ld.global.nc.u64 %rd192, [%rd193];
	// end inline asm
	add.s64 	%rd195, %rd189, 4104;
	// begin inline asm
	ld.global.nc.u64 %rd322, [%rd195];
	// end inline asm
	cvt.u32.u64 	%r596, %rd192;
	add.s64 	%rd197, %rd189, 8192;
	// begin inline asm
	ld.global.nc.u64 %rd196, [%rd197];
	// end inline asm
	add.s64 	%rd199, %rd189, 8200;
	// begin inline asm
	ld.global.nc.u64 %rd323, [%rd199];
	// end inline asm
	cvt.u32.u64 	%r597, %rd196;
	add.s64 	%rd201, %rd189, 12288;
	// begin inline asm
	ld.global.nc.u64 %rd200, [%rd201];
	// end inline asm
	add.s64 	%rd203, %rd189, 12296;
	// begin inline asm
	ld.global.nc.u64 %rd324, [%rd203];
	// end inline asm
	cvt.u32.u64 	%r598, %rd200;
	add.s64 	%rd205, %rd189, 16384;
	// begin inline asm
	ld.global.nc.u64 %rd204, [%rd205];
	// end inline asm
	add.s64 	%rd207, %rd189, 16392;
	// begin inline asm
	ld.global.nc.u64 %rd342, [%rd207];
	// end inline asm
	cvt.u32.u64 	%r623, %rd204;
	setp.lt.s32 	%p3, %r109, %r596;
	@%p3 bra 	$L__BB4_123;
	setp.lt.s32 	%p4, %r596, %r109;
	setp.lt.s64 	%p5, %rd190, %rd322;
	or.pred  	%p6, %p4, %p5;
	selp.b32 	%r596, %r109, %r596, %p6;
	selp.b64 	%rd322, %rd190, %rd322, %p6;
$L__BB4_123:
	setp.lt.s32 	%p7, %r596, %r597;
	@%p7 bra 	$L__BB4_125;
	setp.lt.s32 	%p8, %r597, %r596;
	setp.lt.s64 	%p9, %rd322, %rd323;
	or.pred  	%p10, %p8, %p9;
	selp.b32 	%r597, %r596, %r597, %p10;
	selp.b64 	%rd323, %rd322, %rd323, %p10;
$L__BB4_125:
	setp.lt.s32 	%p11, %r597, %r598;
	@%p11 bra 	$L__BB4_127;
	setp.lt.s32 	%p12, %r598, %r597;
	setp.lt.s64 	%p13, %rd323, %rd324;
	or.pred  	%p14, %p12, %p13;
	selp.b32 	%r598, %r597, %r598, %p14;
	selp.b64 	%rd324, %rd323, %rd324, %p14;
$L__BB4_127:
	setp.lt.s32 	%p15, %r598, %r623;
	@%p15 bra 	$L__BB4_129;
	setp.lt.s32 	%p16, %r623, %r598;
	setp.lt.s64 	%p17, %rd324, %rd342;
	or.pred  	%p18, %p16, %p17;
	selp.b32 	%r623, %r598, %r623, %p18;
	selp.b64 	%rd342, %rd324, %rd342, %p18;
$L__BB4_129:
	setp.lt.u32 	%p19, %r215, 2560;
	mov.b32 	%r608, 1280;
	@%p19 bra 	$L__BB4_142;
	mov.b32 	%r600, 1280;
	mov.u32 	%r601, %r623;
	mov.u64 	%rd326, %rd342;
$L__BB4_131:
	add.s32 	%r218, %r600, %r108;
	mul.wide.u32 	%rd229, %r218, 16;
	add.s64 	%rd210, %rd186, %rd229;
	// begin inline asm
	ld.global.nc.u64 %rd209, [%rd210];
	// end inline asm
	add.s64 	%rd212, %rd210, 8;
	// begin inline asm
	ld.global.nc.u64 %rd327, [%rd212];
	// end inline asm
	cvt.u32.u64 	%r602, %rd209;
	add.s64 	%rd214, %rd210, 4096;
	// begin inline asm
	ld.global.nc.u64 %rd213, [%rd214];
	// end inline asm
	add.s64 	%rd216, %rd210, 4104;
	// begin inline asm
	ld.global.nc.u64 %rd328, [%rd216];
	// end inline asm
	cvt.u32.u64 	%r603, %rd213;
	add.s64 	%rd218, %rd210, 8192;
	// begin inline asm
	ld.global.nc.u64 %rd217, [%rd218];
	// end inline asm
	add.s64 	%rd220, %rd210, 8200;
	// begin inline asm
	ld.global.nc.u64 %rd329, [%rd220];
	// end inline asm
	cvt.u32.u64 	%r604, %rd217;
	add.s64 	%rd222, %rd210, 12288;
	// begin inline asm
	ld.global.nc.u64 %rd221, [%rd222];
	// end inline asm
	add.s64 	%rd224, %rd210, 12296;
	// begin inline asm
	ld.global.nc.u64 %rd330, [%rd224];
	// end inline asm
	cvt.u32.u64 	%r605, %rd221;
	add.s64 	%rd226, %rd210, 16384;
	// begin inline asm
	ld.global.nc.u64 %rd225, [%rd226];
	// end inline asm
	add.s64 	%rd228, %rd210, 16392;
	// begin inline asm
	ld.global.nc.u64 %rd342, [%rd228];
	// end inline asm
	cvt.u32.u64 	%r623, %rd225;
	setp.lt.s32 	%p20, %r601, %r602;
	@%p20 bra 	$L__BB4_133;
	setp.lt.s32 	%p21, %r602, %r601;
	setp.lt.s64 	%p22, %rd326, %rd327;
	or.pred  	%p23, %p21, %p22;
	selp.b32 	%r602, %r601, %r602, %p23;
	selp.b64 	%rd327, %rd326, %rd327, %p23;
$L__BB4_133:
	setp.lt.s32 	%p24, %r602, %r603;
	@%p24 bra 	$L__BB4_135;
	setp.lt.s32 	%p25, %r603, %r602;
	setp.lt.s64 	%p26, %rd327, %rd328;
	or.pred  	%p27, %p25, %p26;
	selp.b32 	%r603, %r602, %r603, %p27;
	selp.b64 	%rd328, %rd327, %rd328, %p27;
$L__BB4_135:
	setp.lt.s32 	%p28, %r603, %r604;
	@%p28 bra 	$L__BB4_137;
	setp.lt.s32 	%p29, %r604, %r603;
	setp.lt.s64 	%p30, %rd328, %rd329;
	or.pred  	%p31, %p29, %p30;
	selp.b32 	%r604, %r603, %r604, %p31;
	selp.b64 	%rd329, %rd328, %rd329, %p31;
$L__BB4_137:
	setp.lt.s32 	%p32, %r604, %r605;
	@%p32 bra 	$L__BB4_139;
	setp.lt.s32 	%p33, %r605, %r604;
	setp.lt.s64 	%p34, %rd329, %rd330;
	or.pred  	%p35, %p33, %p34;
	selp.b32 	%r605, %r604, %r605, %p35;
	selp.b64 	%rd330, %rd329, %rd330, %p35;
$L__BB4_139:
	setp.lt.s32 	%p36, %r605, %r623;
	@%p36 bra 	$L__BB4_141;
	setp.lt.s32 	%p37, %r623, %r605;
	setp.lt.s64 	%p38, %rd330, %rd342;
	or.pred  	%p39, %p37, %p38;
	selp.b32 	%r623, %r605, %r623, %p39;
	selp.b64 	%rd342, %rd330, %rd342, %p39;
$L__BB4_141:
	add.s32 	%r608, %r600, 1280;
	add.s32 	%r219, %r600, 2560;
	setp.le.s32 	%p40, %r219, %r215;
	mov.u32 	%r600, %r608;
	mov.u32 	%r601, %r623;
	mov.u64 	%rd326, %rd342;
	@%p40 bra 	$L__BB4_131;
$L__BB4_142:
	setp.le.s32 	%p41, %r215, %r608;
	@%p41 bra 	$L__BB4_165;
	sub.s32 	%r142, %r215, %r608;
	setp.ge.s32 	%p42, %r108, %r142;
	@%p42 bra 	$L__BB4_165;
	not.b32 	%r221, %r108;
	add.s32 	%r222, %r215, %r221;
	sub.s32 	%r143, %r222, %r608;
	and.b32  	%r223, %r143, 768;
	setp.eq.s32 	%p43, %r223, 768;
	mov.u32 	%r614, %r108;
	@%p43 bra 	$L__BB4_150;
	add.s32 	%r610, %r108, %r608;
	shr.u32 	%r224, %r143, 8;
	add.s32 	%r225, %r224, 1;
	and.b32  	%r226, %r225, 3;
	neg.s32 	%r609, %r226;
	mov.u32 	%r614, %r108;
$L__BB4_146:
	.pragma "nounroll";
	mov.u64 	%rd127, %rd342;
	mov.u32 	%r149, %r623;
	mul.wide.u32 	%rd235, %r610, 16;
	add.s64 	%rd232, %rd186, %rd235;
	// begin inline asm
	ld.global.nc.u64 %rd231, [%rd232];
	// end inline asm
	add.s64 	%rd234, %rd232, 8;
	// begin inline asm
	ld.global.nc.u64 %rd233, [%rd234];
	// end inline asm
	cvt.u32.u64 	%r150, %rd231;
	setp.lt.s32 	%p44, %r149, %r150;
	mov.u32 	%r623, %r150;
	mov.u64 	%rd342, %rd233;
	@%p44 bra 	$L__BB4_149;
	setp.lt.s32 	%p45, %r150, %r149;
	mov.u32 	%r623, %r149;
	mov.u64 	%rd342, %rd127;
	@%p45 bra 	$L__BB4_149;
	setp.lt.s64 	%p46, %rd127, %rd233;
	selp.b32 	%r623, %r149, %r150, %p46;
	min.s64 	%rd342, %rd127, %rd233;
$L__BB4_149:
	add.s32 	%r614, %r614, 256;
	add.s32 	%r610, %r610, 256;
	add.s32 	%r609, %r609, 1;
	setp.ne.s32 	%p47, %r609, 0;
	@%p47 bra 	$L__BB4_146;
$L__BB4_150:
	setp.lt.u32 	%p48, %r143, 768;
	@%p48 bra 	$L__BB4_165;
	cvt.u64.u32 	%rd236, %r614;
	cvt.u64.u32 	%rd237, %r608;
	add.s64 	%rd238, %rd236, %rd237;
	shl.b64 	%rd239, %rd238, 4;
	add.s64 	%rd240, %rd239, %rd186;
	add.s64 	%rd337, %rd240, 12296;
	add.s32 	%r617, %r614, %r608;
$L__BB4_152:
	mul.wide.u32 	%rd245, %r617, 16;
	add.s64 	%rd242, %rd186, %rd245;
	// begin inline asm
	ld.global.nc.u64 %rd241, [%rd242];
	// end inline asm
	add.s64 	%rd244, %rd242, 8;
	// begin inline asm
	ld.global.nc.u64 %rd243, [%rd244];
	// end inline asm
	cvt.u32.u64 	%r163, %rd241;
	setp.lt.s32 	%p49, %r623, %r163;
	mov.u32 	%r620, %r163;
	mov.u64 	%rd339, %rd243;
	@%p49 bra 	$L__BB4_155;
	setp.lt.s32 	%p50, %r163, %r623;
	mov.u32 	%r620, %r623;
	mov.u64 	%rd339, %rd342;
	@%p50 bra 	$L__BB4_155;
	setp.lt.s64 	%p51, %rd342, %rd243;
	selp.b32 	%r620, %r623, %r163, %p51;
	min.s64 	%rd339, %rd342, %rd243;
$L__BB4_155:
	add.s64 	%rd247, %rd337, -8200;
	// begin inline asm
	ld.global.nc.u64 %rd246, [%rd247];
	// end inline asm
	add.s64 	%rd249, %rd337, -8192;
	// begin inline asm
	ld.global.nc.u64 %rd248, [%rd249];
	// end inline asm
	cvt.u32.u64 	%r166, %rd246;
	setp.lt.s32 	%p52, %r620, %r166;
	mov.u32 	%r621, %r166;
	mov.u64 	%rd340, %rd248;
	@%p52 bra 	$L__BB4_158;
	setp.lt.s32 	%p53, %r166, %r620;
	mov.u32 	%r621, %r620;
	mov.u64 	%rd340, %rd339;
	@%p53 bra 	$L__BB4_158;
	setp.lt.s64 	%p54, %rd339, %rd248;
	selp.b32 	%r621, %r620, %r166, %p54;
	min.s64 	%rd340, %rd339, %rd248;
$L__BB4_158:
	add.s64 	%rd251, %rd337, -4104;
	// begin inline asm
	ld.global.nc.u64 %rd250, [%rd251];
	// end inline asm
	add.s64 	%rd253, %rd337, -4096;
	// begin inline asm
	ld.global.nc.u64 %rd252, [%rd253];
	// end inline asm
	cvt.u32.u64 	%r169, %rd250;
	setp.lt.s32 	%p55, %r621, %r169;
	mov.u32 	%r622, %r169;
	mov.u64 	%rd341, %rd252;
	@%p55 bra 	$L__BB4_161;
	setp.lt.s32 	%p56, %r169, %r621;
	mov.u32 	%r622, %r621;
	mov.u64 	%rd341, %rd340;
	@%p56 bra 	$L__BB4_161;
	setp.lt.s64 	%p57, %rd340, %rd252;
	selp.b32 	%r622, %r621, %r169, %p57;
	min.s64 	%rd341, %rd340, %rd252;
$L__BB4_161:
	add.s64 	%rd255, %rd337, -8;
	// begin inline asm
	ld.global.nc.u64 %rd254, [%rd255];
	// end inline asm
	// begin inline asm
	ld.global.nc.u64 %rd256, [%rd337];
	// end inline asm
	cvt.u32.u64 	%r172, %rd254;
	setp.lt.s32 	%p58, %r622, %r172;
	mov.u32 	%r623, %r172;
	mov.u64 	%rd342, %rd256;
	@%p58 bra 	$L__BB4_164;
	setp.lt.s32 	%p59, %r172, %r622;
	mov.u32 	%r623, %r622;
	mov.u64 	%rd342, %rd341;
	@%p59 bra 	$L__BB4_164;
	setp.lt.s64 	%p60, %rd341, %rd256;
	selp.b32 	%r623, %r622, %r172, %p60;
	min.s64 	%rd342, %rd341, %rd256;
$L__BB4_164:
	add.s32 	%r614, %r614, 1024;
	add.s64 	%rd337, %rd337, 16384;
	add.s32 	%r617, %r617, 1024;
	setp.lt.s32 	%p61, %r614, %r142;
	@%p61 bra 	$L__BB4_152;
$L__BB4_165:
	// begin inline asm
	mov.u32 %r227, %laneid;
	// end inline asm
	mov.b32 	%r245, 1;
	mov.b32 	%r246, 31;
	mov.b32 	%r247, -1;
	// begin inline asm
	shfl.sync.down.b32 %r228, %r623, %r245, %r246, %r247;
	// end inline asm
	// begin inline asm
	shfl.sync.down.b32 %r233, %r234, %r245, %r246, %r247;
	// end inline asm
	mov.b64 	{%r239, %r244}, %rd342;
	// begin inline asm
	shfl.sync.down.b32 %r238, %r239, %r245, %r246, %r247;
	// end inline asm
	// begin inline asm
	shfl.sync.down.b32 %r243, %r244, %r245, %r246, %r247;
	// end inline asm
	mov.b64 	%rd150, {%r238, %r243};
	setp.gt.s32 	%p62, %r227, 30;
	mov.u32 	%r625, %r623;
	mov.u64 	%rd344, %rd342;
	@%p62 bra 	$L__BB4_169;
	setp.lt.s32 	%p63, %r623, %r228;
	mov.u32 	%r625, %r228;
	mov.u64 	%rd344, %rd150;
	@%p63 bra 	$L__BB4_169;
	setp.lt.s32 	%p64, %r228, %r623;
	mov.u32 	%r625, %r623;
	mov.u64 	%rd344, %rd342;
	@%p64 bra 	$L__BB4_169;
	setp.lt.s64 	%p65, %rd342, %rd150;
	selp.b32 	%r625, %r623, %r228, %p65;
	min.s64 	%rd344, %rd342, %rd150;
$L__BB4_169:
	mov.b32 	%r265, 2;
	mov.b32 	%r266, 31;
	mov.b32 	%r267, -1;
	// begin inline asm
	shfl.sync.down.b32 %r248, %r625, %r265, %r266, %r267;
	// end inline asm
	// begin inline asm
	shfl.sync.down.b32 %r253, %r254, %r265, %r266, %r267;
	// end inline asm
	mov.b64 	{%r259, %r264}, %rd344;
	// begin inline asm
	shfl.sync.down.b32 %r258, %r259, %r265, %r266, %r267;
	// end inline asm
	// begin inline asm
	shfl.sync.down.b32 %r263, %r264, %r265, %r266, %r267;
	// end inline asm
	mov.b64 	%rd153, {%r258, %r263};
	setp.gt.s32 	%p66, %r227, 29;
	mov.u32 	%r626, %r625;
	mov.u64 	%rd345, %rd344;
	@%p66 bra 	$L__BB4_173;
	setp.lt.s32 	%p67, %r625, %r248;
	mov.u32 	%r626, %r248;
	mov.u64 	%rd345, %rd153;
	@%p67 bra 	$L__BB4_173;
	setp.lt.s32 	%p68, %r248, %r625;
	mov.u32 	%r626, %r625;
	mov.u64 	%rd345, %rd344;
	@%p68 bra 	$L__BB4_173;
	setp.lt.s64 	%p69, %rd344, %rd153;
	selp.b32 	%r626, %r625, %r248, %p69;
	min.s64 	%rd345, %rd344, %rd153;
$L__BB4_173:
	mov.b32 	%r285, 4;
	mov.b32 	%r286, 31;
	mov.b32 	%r287, -1;
	// begin inline asm
	shfl.sync.down.b32 %r268, %r626, %r285, %r286, %r287;
	// end inline asm
	// begin inline asm
	shfl.sync.down.b32 %r273, %r274, %r285, %r286, %r287;
	// end inline asm
	mov.b64 	{%r279, %r284}, %rd345;
	// begin inline asm
	shfl.sync.down.b32 %r278, %r279, %r285, %r286, %r287;
	// end inline asm
	// begin inline asm
	shfl.sync.down.b32 %r283, %r284, %r285, %r286, %r287;
	// end inline asm
	mov.b64 	%rd156, {%r278, %r283};
	setp.gt.s32 	%p70, %r227, 27;
	mov.u32 	%r627, %r626;
	mov.u64 	%rd346, %rd345;
	@%p70 bra 	$L__BB4_177;
	setp.lt.s32 	%p71, %r626, %r268;
	mov.u32 	%r627, %r268;
	mov.u64 	%rd346, %rd156;
	@%p71 bra 	$L__BB4_177;
	setp.lt.s32 	%p72, %r268, %r626;
	mov.u32 	%r627, %r626;
	mov.u64 	%rd346, %rd345;
	@%p72 bra 	$L__BB4_177;
	setp.lt.s64 	%p73, %rd345, %rd156;
	selp.b32 	%r627, %r626, %r268, %p73;
	min.s64 	%rd346, %rd345, %rd156;
$L__BB4_177:
	mov.b32 	%r305, 8;
	mov.b32 	%r306, 31;
	mov.b32 	%r307, -1;
	// begin inline asm
	shfl.sync.down.b32 %r288, %r627, %r305, %r306, %r307;
	// end inline asm
	// begin inline asm
	shfl.sync.down.b32 %r293, %r294, %r305, %r306, %r307;
	// end inline asm
	mov.b64 	{%r299, %r304}, %rd346;
	// begin inline asm
	shfl.sync.down.b32 %r298, %r299, %r305, %r306, %r307;
	// end inline asm
	// begin inline asm
	shfl.sync.down.b32 %r303, %r304, %r305, %r306, %r307;
	// end inline asm
	mov.b64 	%rd159, {%r298, %r303};
	setp.gt.s32 	%p74, %r227, 23;
	mov.u32 	%r628, %r627;
	mov.u64 	%rd347, %rd346;
	@%p74 bra 	$L__BB4_181;
	setp.lt.s32 	%p75, %r627, %r288;
	mov.u32 	%r628, %r288;
	mov.u64 	%rd347, %rd159;
	@%p75 bra 	$L__BB4_181;
	setp.lt.s32 	%p76, %r288, %r627;
	mov.u32 	%r628, %r627;
	mov.u64 	%rd347, %rd346;
	@%p76 bra 	$L__BB4_181;
	setp.lt.s64 	%p77, %rd346, %rd159;
	selp.b32 	%r628, %r627, %r288, %p77;
	min.s64 	%rd347, %rd346, %rd159;
$L__BB4_181:
	mov.b32 	%r325, 16;
	mov.b32 	%r326, 31;
	mov.b32 	%r327, -1;
	// begin inline asm
	shfl.sync.down.b32 %r308, %r628, %r325, %r326, %r327;
	// end inline asm
	// begin inline asm
	shfl.sync.down.b32 %r313, %r314, %r325, %r326, %r327;
	// end inline asm
	mov.b64 	{%r319, %r324}, %rd347;
	// begin inline asm
	shfl.sync.down.b32 %r318, %r319, %r325, %r326, %r327;
	// end inline asm
	// begin inline asm
	shfl.sync.down.b32 %r323, %r324, %r325, %r326, %r327;
	// end inline asm
	mov.b64 	%rd162, {%r318, %r323};
	setp.gt.s32 	%p78, %r227, 15;
	mov.u32 	%r636, %r628;
	mov.u64 	%rd355, %rd347;
	@%p78 bra 	$L__BB4_185;
	setp.lt.s32 	%p79, %r628, %r308;
	mov.u32 	%r636, %r308;
	mov.u64 	%rd355, %rd162;
	@%p79 bra 	$L__BB4_185;
	setp.lt.s32 	%p80, %r308, %r628;
	mov.u32 	%r636, %r628;
	mov.u64 	%rd355, %rd347;
	@%p80 bra 	$L__BB4_185;
	setp.lt.s64 	%p81, %rd347, %rd162;
	selp.b32 	%r636, %r628, %r308, %p81;
	min.s64 	%rd355, %rd347, %rd162;
$L__BB4_185:
	setp.ne.s32 	%p82, %r227, 0;
	@%p82 bra 	$L__BB4_187;
	shr.u32 	%r328, %r108, 1;
	and.b32  	%r329, %r328, 496;
	mov.u32 	%r330, _ZN6thrust24THRUST_300001_SM_1000_NS8cuda_cub4core6detail5shmemE;
	add.s32 	%r331, %r330, %r329;
	st.shared.u32 	[%r331+8], %r636;
	st.shared.u64 	[%r331+16], %rd355;
$L__BB4_187:
	bar.sync 	0;
	setp.ne.s32 	%p83, %r108, 0;
	@%p83 bra 	$L__BB4_209;
	ld.shared.u32 	%r194, [_ZN6thrust24THRUST_300001_SM_1000_NS8cuda_cub4core6detail5shmemE+24];
	ld.shared.u64 	%rd165, [_ZN6thrust24THRUST_300001_SM_1000_NS8cuda_cub4core6detail5shmemE+32];
	setp.lt.s32 	%p84, %r636, %r194;
	mov.u32 	%r630, %r194;
	mov.u64 	%rd349, %rd165;
	@%p84 bra 	$L__BB4_191;
	setp.lt.s32 	%p85, %r194, %r636;
	mov.u32 	%r630, %r636;
	mov.u64 	%rd349, %rd355;
	@%p85 bra 	$L__BB4_191;
	setp.lt.s64 	%p86, %rd355, %rd165;
	selp.b32 	%r630, %r636, %r194, %p86;
	min.s64 	%rd349, %rd355, %rd165;
$L__BB4_191:
	ld.shared.u32 	%r197, [_ZN6thrust24THRUST_300001_SM_1000_NS8cuda_cub4core6detail5shmemE+40];
	ld.shared.u64 	%rd168, [_ZN6thrust24THRUST_300001_SM_1000_NS8cuda_cub4core6detail5shmemE+48];
	setp.lt.s32 	%p87, %r630, %r197;
	mov.u32 	%r631, %r197;
	mov.u64 	%rd350, %rd168;
	@%p87 bra 	$L__BB4_194;
	setp.lt.s32 	%p88, %r197, %r630;
	mov.u32 	%r631, %r630;
	mov.u64 	%rd350, %rd349;
	@%p88 bra 	$L__BB4_194;
	setp.lt.s64 	%p89, %rd349, %rd168;
	selp.b32 	%r631, %r630, %r197, %p89;
	min.s64 	%rd350, %rd349, %rd168;
$L__BB4_194:
	ld.shared.u32 	%r200, [_ZN6thrust24THRUST_300001_SM_1000_NS8cuda_cub4core6detail5shmemE+56];
	ld.shared.u64 	%rd171, [_ZN6thrust24THRUST_300001_SM_1000_NS8cuda_cub4core6detail5shmemE+64];
	setp.lt.s32 	%p90, %r631, %r200;
	mov.u32 	%r632, %r200;
	mov.u64 	%rd351, %rd171;
	@%p90 bra 	$L__BB4_197;
	setp.lt.s32 	%p91, %r200, %r631;
	mov.u32 	%r632, %r631;
	mov.u64 	%rd351, %rd350;
	@%p91 bra 	$L__BB4_197;
	setp.lt.s64 	%p92, %rd350, %rd171;
	selp.b32 	%r632, %r631, %r200, %p92;
	min.s64 	%rd351, %rd350, %rd171;
$L__BB4_197:
	ld.shared.u32 	%r203, [_ZN6thrust24THRUST_300001_SM_1000_NS8cuda_cub4core6detail5shmemE+72];
	ld.shared.u64 	%rd174, [_ZN6thrust24THRUST_300001_SM_1000_NS8cuda_cub4core6detail5shmemE+80];
	setp.lt.s32 	%p93, %r632, %r203;
	mov.u32 	%r633, %r203;
	mov.u64 	%rd352, %rd174;
	@%p93 bra 	$L__BB4_200;
	setp.lt.s32 	%p94, %r203, %r632;
	mov.u32 	%r633, %r632;
	mov.u64 	%rd352, %rd351;
	@%p94 bra 	$L__BB4_200;
	setp.lt.s64 	%p95, %rd351, %rd174;
	selp.b32 	%r633, %r632, %r203, %p95;
	min.s64 	%rd352, %rd351, %rd174;
$L__BB4_200:
	ld.shared.u32 	%r206, [_ZN6thrust24THRUST_300001_SM_1000_NS8cuda_cub4core6detail5shmemE+88];
	ld.shared.u64 	%rd177, [_ZN6thrust24THRUST_300001_SM_1000_NS8cuda_cub4core6detail5shmemE+96];
	setp.lt.s32 	%p96, %r633, %r206;
	mov.u32 	%r634, %r206;
	mov.u64 	%rd353, %rd177;
	@%p96 bra 	$L__BB4_203;
	setp.lt.s32 	%p97, %r206, %r633;
	mov.u32 	%r634, %r633;
	mov.u64 	%rd353, %rd352;
	@%p97 bra 	$L__BB4_203;
	setp.lt.s64 	%p98, %rd352, %rd177;
	selp.b32 	%r634, %r633, %r206, %p98;
	min.s64 	%rd353, %rd352, %rd177;
$L__BB4_203:
	ld.shared.u32 	%r209, [_ZN6thrust24THRUST_300001_SM_1000_NS8cuda_cub4core6detail5shmemE+104];
	ld.shared.u64 	%rd180, [_ZN6thrust24THRUST_300001_SM_1000_NS8cuda_cub4core6detail5shmemE+112];
	setp.lt.s32 	%p99, %r634, %r209;
	mov.u32 	%r635, %r209;
	mov.u64 	%rd354, %rd180;
	@%p99 bra 	$L__BB4_206;
	setp.lt.s32 	%p100, %r209, %r634;
	mov.u32 	%r635, %r634;
	mov.u64 	%rd354, %rd353;
	@%p100 bra 	$L__BB4_206;
	setp.lt.s64 	%p101, %rd353, %rd180;
	selp.b32 	%r635, %r634, %r209, %p101;
	min.s64 	%rd354, %rd353, %rd180;
$L__BB4_206:
	ld.shared.u32 	%r212, [_ZN6thrust24THRUST_300001_SM_1000_NS8cuda_cub4core6detail5shmemE+120];
	ld.shared.u64 	%rd183, [_ZN6thrust24THRUST_300001_SM_1000_NS8cuda_cub4core6detail5shmemE+128];
	setp.lt.s32 	%p102, %r635, %r212;
	mov.u32 	%r636, %r212;
	mov.u64 	%rd355, %rd183;
	@%p102 bra 	$L__BB4_209;
	setp.lt.s32 	%p103, %r212, %r635;
	mov.u32 	%r636, %r635;
	mov.u64 	%rd355, %rd354;
	@%p103 bra 	$L__BB4_209;
	setp.lt.s64 	%p104, %rd354, %rd183;
	selp.b32 	%r636, %r635, %r212, %p104;
	min.s64 	%rd355, %rd354, %rd183;
$L__BB4_209:
	mov.u32 	%r557, %tid.x;
	setp.ne.s32 	%p221, %r557, 0;
	@%p221 bra 	$L__BB4_211;
	cvta.to.global.u64 	%rd287, %rd187;
	st.global.u32 	[%rd287], %r636;
	st.global.u64 	[%rd287+8], %rd355;
$L__BB4_211:
	ret;

}
	// .globl	_ZN6thrust24THRUST_300001_SM_1000_NS8cuda_cub4core6detail13_kernel_agentINS1_8__reduce11ReduceAgentINS0_12zip_iteratorIN4cuda3std3__45tupleIJNS0_10device_ptrIiEENS0_17counting_iteratorIlNS0_11use_defaultESF_SF_EEEEEEEPNSB_IJilEEESJ_lNS1_9__extrema9arg_max_fIilNSA_4lessIiEEEEEEJSI_SK_lSP_EEEvDpT0_
.visible .entry _ZN6thrust24THRUST_300001_SM_1000_NS8cuda_cub4core6detail13_kernel_agentINS1_8__reduce11ReduceAgentINS0_12zip_iteratorIN4cuda3std3__45tupleIJNS0_10device_ptrIiEENS0_17counting_iteratorIlNS0_11use_defaultESF_SF_EEEEEEEPNSB_IJilEEESJ_lNS1_9__extrema9arg_max_fIilNSA_4lessIiEEEEEEJSI_SK_lSP_EEEvDpT0_(
	.param .align 8 .b8 _ZN6thrust24THRUST_300001_SM_1000_NS8cuda_cub4core6detail13_kernel_agentINS1_8__reduce11ReduceAgentINS0_12zip_iteratorIN4cuda3std3__45tupleIJNS0_10device_ptrIiEENS0_17counting_iteratorIlNS0_11use_defaultESF_SF_EEEEEEEPNSB_IJilEEESJ_lNS1_9__extrema9arg_max_fIilNSA_4lessIiEEEEEEJSI_SK_lSP_EEEvDpT0__param_0[16],
	.param .u64 .ptr .align 1 _ZN6thrust24THRUST_300001_SM_1000_NS8cuda_cub4core6detail13_kernel_agentINS1_8__reduce11ReduceAgentINS0_12zip_iteratorIN4cuda3std3__45tupleIJNS0_10device_ptrIiEENS0_17counting_iteratorIlNS0_11use_defaultESF_SF_EEEEEEEPNSB_IJilEEESJ_lNS1_9__extrema9arg_max_fIilNSA_4lessIiEEEEEEJSI_SK_lSP_EEEvDpT0__param_1,
	.param .u64 _ZN6thrust24THRUST_300001_SM_1000_NS8cuda_cub4core6detail13_kernel_agentINS1_8__reduce11ReduceAgentINS0_12zip_iteratorIN4cuda3std3__45tupleIJNS0_10device_ptrIiEENS0_17counting_iteratorIlNS0_11use_defaultESF_SF_EEEEEEEPNSB_IJilEEESJ_lNS1_9__extrema9arg_max_fIilNSA_4lessIiEEEEEEJSI_SK_lSP_EEEvDpT0__param_2,
	.param .align 1 .b8 _ZN6thrust24THRUST_300001_SM_1000_NS8cuda_cub4core6detail13_kernel_agentINS1_8__reduce11ReduceAgentINS0_12zip_iteratorIN4cuda3std3__45tupleIJNS0_10device_ptrIiEENS0_17counting_iteratorIlNS0_11use_defaultESF_SF_EEEEEEEPNSB_IJilEEESJ_lNS1_9__extrema9arg_max_fIilNSA_4lessIiEEEEEEJSI_SK_lSP_EEEvDpT0__param_3[1]
)
.maxntid 256
{
	.reg .pred 	%p<213>;
	.reg .b32 	%r<632>;
	.reg .b64 	%rd<307>;

	ld.param.u64 	%rd192, [_ZN6thrust24THRUST_300001_SM_1000_NS8cuda_cub4core6detail13_kernel_agentINS1_8__reduce11ReduceAgentINS0_12zip_iteratorIN4cuda3std3__45tupleIJNS0_10device_ptrIiEENS0_17counting_iteratorIlNS0_11use_defaultESF_SF_EEEEEEEPNSB_IJilEEESJ_lNS1_9__extrema9arg_max_fIilNSA_4lessIiEEEEEEJSI_SK_lSP_EEEvDpT0__param_0+8];
	ld.param.u64 	%rd191, [_ZN6thrust24THRUST_300001_SM_1000_NS8cuda_cub4core6detail13_kernel_agentINS1_8__reduce11ReduceAgentINS0_12zip_iteratorIN4cuda3std3__45tupleIJNS0_10device_ptrIiEENS0_17counting_iteratorIlNS0_11use_defaultESF_SF_EEEEEEEPNSB_IJilEEESJ_lNS1_9__extrema9arg_max_fIilNSA_4lessIiEEEEEEJSI_SK_lSP_EEEvDpT0__param_0];
	ld.param.u64 	%rd194, [_ZN6thrust24THRUST_300001_SM_1000_NS8cuda_cub4core6detail13_kernel_agentINS1_8__reduce11ReduceAgentINS0_12zip_iteratorIN4cuda3std3__45tupleIJNS0_10device_ptrIiEENS0_17counting_iteratorIlNS0_11use_defaultESF_SF_EEEEEEEPNSB_IJilEEESJ_lNS1_9__extrema9arg_max_fIilNSA_4lessIiEEEEEEJSI_SK_lSP_EEEvDpT0__param_2];
	setp.eq.s64 	%p1, %rd194, 0;
	@%p1 bra 	$L__BB5_206;
	cvta.to.global.u64 	%rd1, %rd191;
	setp.gt.s64 	%p2, %rd194, 1279;
	@%p2 bra 	$L__BB5_122;
	cvt.u32.u64 	%r1, %rd194;
	mov.u32 	%r2, %tid.x;
	setp.ge.s32 	%p96, %r2, %r1;
	mov.b32 	%r574, 0;
	mov.b64 	%rd249, 0;
	mov.u32 	%r566, %r2;
	@%p96 bra 	$L__BB5_4;
	cvt.u64.u32 	%rd225, %r2;
	mul.wide.u32 	%rd226, %r2, 4;
	add.s64 	%rd227, %rd1, %rd226;
	add.s64 	%rd249, %rd192, %rd225;
	ld.global.u32 	%r574, [%rd227];
	add.s32 	%r566, %r2, 256;
$L__BB5_4:
	setp.ge.s32 	%p97, %r566, %r1;
	@%p97 bra 	$L__BB5_26;
	not.b32 	%r332, %r566;
	add.s32 	%r7, %r332, %r1;
	and.b32  	%r333, %r7, 768;
	setp.eq.s32 	%p98, %r333, 768;
	@%p98 bra 	$L__BB5_11;
	cvt.u64.u32 	%rd229, %r566;
	add.s64 	%rd240, %rd192, %rd229;
	mul.wide.u32 	%rd230, %r566, 4;
	add.s64 	%rd239, %rd1, %rd230;
	shr.u32 	%r334, %r7, 8;
	add.s32 	%r335, %r334, 1;
	and.b32  	%r336, %r335, 3;
	neg.s32 	%r562, %r336;
$L__BB5_7:
	.pragma "nounroll";
	mov.u64 	%rd9, %rd249;
	mov.u32 	%r11, %r574;
	ld.global.u32 	%r12, [%rd239];
	setp.lt.s32 	%p99, %r11, %r12;
	mov.u64 	%rd249, %rd240;
	mov.u32 	%r574, %r12;
	@%p99 bra 	$L__BB5_10;
	setp.lt.s32 	%p100, %r12, %r11;
	mov.u64 	%rd249, %rd9;
	mov.u32 	%r574, %r11;
	@%p100 bra 	$L__BB5_10;
	setp.lt.s64 	%p101, %rd9, %rd240;
	min.s64 	%rd249, %rd9, %rd240;
	selp.b32 	%r574, %r11, %r12, %p101;
$L__BB5_10:
	add.s32 	%r566, %r566, 256;
	add.s64 	%rd240, %rd240, 256;
	add.s64 	%rd239, %rd239, 1024;
	add.s32 	%r562, %r562, 1;
	setp.ne.s32 	%p102, %r562, 0;
	@%p102 bra 	$L__BB5_7;
$L__BB5_11:
	setp.lt.u32 	%p103, %r7, 768;
	@%p103 bra 	$L__BB5_26;
	add.s32 	%r569, %r566, 512;
$L__BB5_13:
	mov.u32 	%r21, %r569;
	add.s32 	%r337, %r21, -512;
	cvt.s64.s32 	%rd231, %r337;
	mul.wide.s32 	%rd232, %r337, 4;
	add.s64 	%rd17, %rd1, %rd232;
	add.s64 	%rd18, %rd192, %rd231;
	ld.global.u32 	%r23, [%rd17];
	setp.lt.s32 	%p104, %r574, %r23;
	mov.u64 	%rd246, %rd18;
	mov.u32 	%r571, %r23;
	@%p104 bra 	$L__BB5_16;
	setp.lt.s32 	%p105, %r23, %r574;
	mov.u64 	%rd246, %rd249;
	mov.u32 	%r571, %r574;
	@%p105 bra 	$L__BB5_16;
	setp.lt.s64 	%p106, %rd249, %rd18;
	min.s64 	%rd246, %rd249, %rd18;
	selp.b32 	%r571, %r574, %r23, %p106;
$L__BB5_16:
	add.s32 	%r338, %r21, -256;
	cvt.s64.s32 	%rd233, %r338;
	add.s64 	%rd21, %rd192, %rd233;
	ld.global.u32 	%r26, [%rd17+1024];
	setp.lt.s32 	%p107, %r571, %r26;
	mov.u64 	%rd247, %rd21;
	mov.u32 	%r572, %r26;
	@%p107 bra 	$L__BB5_19;
	setp.lt.s32 	%p108, %r26, %r571;
	mov.u64 	%rd247, %rd246;
	mov.u32 	%r572, %r571;
	@%p108 bra 	$L__BB5_19;
	setp.lt.s64 	%p109, %rd246, %rd21;
	min.s64 	%rd247, %rd246, %rd21;
	selp.b32 	%r572, %r571, %r26, %p109;
$L__BB5_19:
	cvt.s64.s32 	%rd234, %r21;
	add.s64 	%rd24, %rd192, %rd234;
	ld.global.u32 	%r29, [%rd17+2048];
	setp.lt.s32 	%p110, %r572, %r29;
	mov.u64 	%rd248, %rd24;
	mov.u32 	%r573, %r29;
	@%p110 bra 	$L__BB5_22;
	setp.lt.s32 	%p111, %r29, %r572;
	mov.u64 	%rd248, %rd247;
	mov.u32 	%r573, %r572;
	@%p111 bra 	$L__BB5_22;
	setp.lt.s64 	%p112, %rd247, %rd24;
	min.s64 	%rd248, %rd247, %rd24;
	selp.b32 	%r573, %r572, %r29, %p112;
$L__BB5_22:
	add.s32 	%r339, %r21, 256;
	cvt.s64.s32 	%rd235, %r339;
	add.s64 	%rd27, %rd192, %rd235;
	ld.global.u32 	%r32, [%rd17+3072];
	setp.lt.s32 	%p113, %r573, %r32;
	mov.u64 	%rd249, %rd27;
	mov.u32 	%r574, %r32;
	@%p113 bra 	$L__BB5_25;
	setp.lt.s32 	%p114, %r32, %r573;
	mov.u64 	%rd249, %rd248;
	mov.u32 	%r574, %r573;
	@%p114 bra 	$L__BB5_25;
	setp.lt.s64 	%p115, %rd248, %rd27;
	min.s64 	%rd249, %rd248, %rd27;
	selp.b32 	%r574, %r573, %r32, %p115;
$L__BB5_25:
	add.s32 	%r569, %r21, 1024;
	add.s32 	%r340, %r21, 512;
	setp.lt.s32 	%p116, %r340, %r1;
	@%p116 bra 	$L__BB5_13;
$L__BB5_26:
	setp.lt.s32 	%p117, %r1, 256;
	@%p117 bra 	$L__BB5_71;
	// begin inline asm
	mov.u32 %r454, %laneid;
	// end inline asm
	mov.b32 	%r472, 1;
	mov.b32 	%r473, 31;
	mov.b32 	%r474, -1;
	// begin inline asm
	shfl.sync.down.b32 %r455, %r574, %r472, %r473, %r474;
	// end inline asm
	// begin inline asm
	shfl.sync.down.b32 %r460, %r461, %r472, %r473, %r474;
	// end inline asm
	mov.b64 	{%r466, %r471}, %rd249;
	// begin inline asm
	shfl.sync.down.b32 %r465, %r466, %r472, %r473, %r474;
	// end inline asm
	// begin inline asm
	shfl.sync.down.b32 %r470, %r471, %r472, %r473, %r474;
	// end inline asm
	mov.b64 	%rd31, {%r465, %r470};
	setp.gt.s32 	%p169, %r454, 30;
	mov.u64 	%rd251, %rd249;
	mov.u32 	%r576, %r574;
	@%p169 bra 	$L__BB5_31;
	setp.lt.s32 	%p170, %r574, %r455;
	mov.u64 	%rd251, %rd31;
	mov.u32 	%r576, %r455;
	@%p170 bra 	$L__BB5_31;
	setp.lt.s32 	%p171, %r455, %r574;
	mov.u64 	%rd251, %rd249;
	mov.u32 	%r576, %r574;
	@%p171 bra 	$L__BB5_31;
	setp.lt.s64 	%p172, %rd249, %rd31;
	min.s64 	%rd251, %rd249, %rd31;
	selp.b32 	%r576, %r574, %r455, %p172;
$L__BB5_31:
	mov.b32 	%r492, 2;
	mov.b32 	%r493, 31;
	mov.b32 	%r494, -1;
	// begin inline asm
	shfl.sync.down.b32 %r475, %r576, %r492, %r493, %r494;
	// end inline asm
	// begin inline asm
	shfl.sync.down.b32 %r480, %r481, %r492, %r493, %r494;
	// end inline asm
	mov.b64 	{%r486, %r491}, %rd251;
	// begin inline asm
	shfl.sync.down.b32 %r485, %r486, %r492, %r493, %r494;
	// end inline asm
	// begin inline asm
	shfl.sync.down.b32 %r490, %r491, %r492, %r493, %r494;
	// end inline asm
	mov.b64 	%rd34, {%r485, %r490};
	setp.gt.s32 	%p173, %r454, 29;
	mov.u64 	%rd252, %rd251;
	mov.u32 	%r577, %r576;
	@%p173 bra 	$L__BB5_35;
	setp.lt.s32 	%p174, %r576, %r475;
	mov.u64 	%rd252, %rd34;
	mov.u32 	%r577, %r475;
	@%p174 bra 	$L__BB5_35;
	setp.lt.s32 	%p175, %r475, %r576;
	mov.u64 	%rd252, %rd251;
	mov.u32 	%r577, %r576;
	@%p175 bra 	$L__BB5_35;
	setp.lt.s64 	%p176, %rd251, %rd34;
	min.s64 	%rd252, %rd251, %rd34;
	selp.b32 	%r577, %r576, %r475, %p176;
$L__BB5_35:
	mov.b32 	%r512, 4;
	mov.b32 	%r513, 31;
	mov.b32 	%r514, -1;
	// begin inline asm
	shfl.sync.down.b32 %r495, %r577, %r512, %r513, %r514;
	// end inline asm
	// begin inline asm
	shfl.sync.down.b32 %r500, %r501, %r512, %r513, %r514;
	// end inline asm
	mov.b64 	{%r506, %r511}, %rd252;
	// begin inline asm
	shfl.sync.down.b32 %r505, %r506, %r512, %r513, %r514;
	// end inline asm
	// begin inline asm
	shfl.sync.down.b32 %r510, %r511, %r512, %r513, %r514;
	// end inline asm
	mov.b64 	%rd37, {%r505, %r510};
	setp.gt.s32 	%p177, %r454, 27;
	mov.u64 	%rd253, %rd252;
	mov.u32 	%r578, %r577;
	@%p177 bra 	$L__BB5_39;
	setp.lt.s32 	%p178, %r577, %r495;
	mov.u64 	%rd253, %rd37;
	mov.u32 	%r578, %r495;
	@%p178 bra 	$L__BB5_39;
	setp.lt.s32 	%p179, %r495, %r577;
	mov.u64 	%rd253, %rd252;
	mov.u32 	%r578, %r577;
	@%p179 bra 	$L__BB5_39;
	setp.lt.s64 	%p180, %rd252, %rd37;
	min.s64 	%rd253, %rd252, %rd37;
	selp.b32 	%r578, %r577, %r495, %p180;
$L__BB5_39:
	mov.b32 	%r532, 8;
	mov.b32 	%r533, 31;
	mov.b32 	%r534, -1;
	// begin inline asm
	shfl.sync.down.b32 %r515, %r578, %r532, %r533, %r534;
	// end inline asm
	// begin inline asm
	shfl.sync.down.b32 %r520, %r521, %r532, %r533, %r534;
	// end inline asm
	mov.b64 	{%r526, %r531}, %rd253;
	// begin inline asm
	shfl.sync.down.b32 %r525, %r526, %r532, %r533, %r534;
	// end inline asm
	// begin inline asm
	shfl.sync.down.b32 %r530, %r531, %r532, %r533, %r534;
	// end inline asm
	mov.b64 	%rd40, {%r525, %r530};
	setp.gt.s32 	%p181, %r454, 23;
	mov.u64 	%rd254, %rd253;
	mov.u32 	%r579, %r578;
	@%p181 bra 	$L__BB5_43;
	setp.lt.s32 	%p182, %r578, %r515;
	mov.u64 	%rd254, %rd40;
	mov.u32 	%r579, %r515;
	@%p182 bra 	$L__BB5_43;
	setp.lt.s32 	%p183, %r515, %r578;
	mov.u64 	%rd254, %rd253;
	mov.u32 	%r579, %r578;
	@%p183 bra 	$L__BB5_43;
	setp.lt.s64 	%p184, %rd253, %rd40;
	min.s64 	%rd254, %rd253, %rd40;
	selp.b32 	%r579, %r578, %r515, %p184;
$L__BB5_43:
	mov.b32 	%r552, 16;
	mov.b32 	%r553, 31;
	mov.b32 	%r554, -1;
	// begin inline asm
	shfl.sync.down.b32 %r535, %r579, %r552, %r553, %r554;
	// end inline asm
	// begin inline asm
	shfl.sync.down.b32 %r540, %r541, %r552, %r553, %r554;
	// end inline asm
	mov.b64 	{%r546, %r551}, %rd254;
	// begin inline asm
	shfl.sync.down.b32 %r545, %r546, %r552, %r553, %r554;
	// end inline asm
	// begin inline asm
	shfl.sync.down.b32 %r550, %r551, %r552, %r553, %r554;
	// end inline asm
	mov.b64 	%rd43, {%r545, %r550};
	setp.gt.s32 	%p185, %r454, 15;
	mov.u64 	%rd306, %rd254;
	mov.u32 	%r631, %r579;
	@%p185 bra 	$L__BB5_47;
	setp.lt.s32 	%p186, %r579, %r535;
	mov.u64 	%rd306, %rd43;
	mov.u32 	%r631, %r535;
	@%p186 bra 	$L__BB5_47;
	setp.lt.s32 	%p187, %r535, %r579;
	mov.u64 	%rd306, %rd254;
	mov.u32 	%r631, %r579;
	@%p187 bra 	$L__BB5_47;
	setp.lt.s64 	%p188, %rd254, %rd43;
	min.s64 	%rd306, %rd254, %rd43;
	selp.b32 	%r631, %r579, %r535, %p188;
$L__BB5_47:
	setp.ne.s32 	%p189, %r454, 0;
	@%p189 bra 	$L__BB5_49;
	shr.u32 	%r555, %r2, 1;
	and.b32  	%r556, %r555, 496;
	mov.u32 	%r557, _ZN6thrust24THRUST_300001_SM_1000_NS8cuda_cub4core6detail5shmemE;
	add.s32 	%r558, %r557, %r556;
	st.shared.u32 	[%r558+8], %r631;
	st.shared.u64 	[%r558+16], %rd306;
$L__BB5_49:
	bar.sync 	0;
	setp.ne.s32 	%p190, %r2, 0;
	@%p190 bra 	$L__BB5_204;
	ld.shared.u32 	%r53, [_ZN6thrust24THRUST_300001_SM_1000_NS8cuda_cub4core6detail5shmemE+24];
	ld.shared.u64 	%rd46, [_ZN6thrust24THRUST_300001_SM_1000_NS8cuda_cub4core6detail5shmemE+32];
	setp.lt.s32 	%p191, %r631, %r53;
	mov.u64 	%rd256, %rd46;
	mov.u32 	%r581, %r53;
	@%p191 bra 	$L__BB5_53;
	setp.lt.s32 	%p192, %r53, %r631;
	mov.u64 	%rd256, %rd306;
	mov.u32 	%r581, %r631;
	@%p192 bra 	$L__BB5_53;
	setp.lt.s64 	%p193, %rd306, %rd46;
	min.s64 	%rd256, %rd306, %rd46;
	selp.b32 	%r581, %r631, %r53, %p193;
$L__BB5_53:
	ld.shared.u32 	%r56, [_ZN6thrust24THRUST_300001_SM_1000_NS8cuda_cub4core6detail5shmemE+40];
	ld.shared.u64 	%rd49, [_ZN6thrust24THRUST_300001_SM_1000_NS8cuda_cub4core6detail5shmemE+48];
	setp.lt.s32 	%p194, %r581, %r56;
	mov.u64 	%rd257, %rd49;
	mov.u32 	%r582, %r56;
	@%p194 bra 	$L__BB5_56;
	setp.lt.s32 	%p195, %r56, %r581;
	mov.u64 	%rd257, %rd256;
	mov.u32 	%r582, %r581;
	@%p195 bra 	$L__BB5_56;
	setp.lt.s64 	%p196, %rd256, %rd49;
	min.s64 	%rd257, %rd256, %rd49;
	selp.b32 	%r582, %r581, %r56, %p196;
$L__BB5_56:
	ld.shared.u32 	%r59, [_ZN6thrust24THRUST_300001_SM_1000_NS8cuda_cub4core6detail5shmemE+56];
	ld.shared.u64 	%rd52, [_ZN6thrust24THRUST_300001_SM_1000_NS8cuda_cub4core6detail5shmemE+64];
	setp.lt.s32 	%p197, %r582, %r59;
	mov.u64 	%rd258, %rd52;
	mov.u32 	%r583, %r59;
	@%p197 bra 	$L__BB5_59;
	setp.lt.s32 	%p198, %r59, %r582;
	mov.u64 	%rd258, %rd257;
	mov.u32 	%r583, %r582;
	@%p198 bra 	$L__BB5_59;
	setp.lt.s64 	%p199, %rd257, %rd52;
	min.s64 	%rd258, %rd257, %rd52;
	selp.b32 	%r583, %r582, %r59, %p199;
$L__BB5_59:
	ld.shared.u32 	%r62, [_ZN6thrust24THRUST_300001_SM_1000_NS8cuda_cub4core6detail5shmemE+72];
	ld.shared.u64 	%rd55, [_ZN6thrust24THRUST_300001_SM_1000_NS8cuda_cub4core6detail5shmemE+80];
	setp.lt.s32 	%p200, %r583, %r62;
	mov.u64 	%rd259, %rd55;
	mov.u32 	%r584, %r62;
	@%p200 bra 	$L__BB5_62;
	setp.lt.s32 	%p201, %r62, %r583;
	mov.u64 	%rd259, %rd258;
	mov.u32 	%r584, %r583;
	@%p201 bra 	$L__BB5_62;
	setp.lt.s64 	%p202, %rd258, %rd55;
	min.s64 	%rd259, %rd258, %rd55;
	selp.b32 	%r584, %r583, %r62, %p202;
$L__BB5_62:
	ld.shared.u32 	%r65, [_ZN6thrust24THRUST_300001_SM_1000_NS8cuda_cub4core6detail5shmemE+88];
	ld.shared.u64 	%rd58, [_ZN6thrust24THRUST_300001_SM_1000_NS8cuda_cub4core6detail5shmemE+96];
	setp.lt.s32 	%p203, %r584, %r65;
	mov.u64 	%rd260, %rd58;
	mov.u32 	%r585, %r65;
	@%p203 bra 	$L__BB5_65;
	setp.lt.s32 	%p204, %r65, %r584;
	mov.u64 	%rd260, %rd259;
	mov.u32 	%r585, %r584;
	@%p204 bra 	$L__BB5_65;
	setp.lt.s64 	%p205, %rd259, %rd58;
	min.s64 	%rd260, %rd259, %rd58;
	selp.b32 	%r585, %r584, %r65, %p205;
$L__BB5_65:
	ld.shared.u32 	%r68, [_ZN6thrust24THRUST_300001_SM_1000_NS8cuda_cub4core6detail5shmemE+104];
	ld.shared.u64 	%rd61, [_ZN6thrust24THRUST_300001_SM_1000_NS8cuda_cub4core6detail5shmemE+112];
	setp.lt.s32 	%p206, %r585, %r68;
	mov.u64 	%rd261, %rd61;
	mov.u32 	%r586, %r68;
	@%p206 bra 	$L__BB5_68;
	setp.lt.s32 	%p207, %r68, %r585;
	mov.u64 	%rd261, %rd260;
	mov.u32 	%r586, %r585;
	@%p207 bra 	$L__BB5_68;
	setp.lt.s64 	%p208, %rd260, %rd61;
	min.s64 	%rd261, %rd260, %rd61;
	selp.b32 	%r586, %r585, %r68, %p208;
$L__BB5_68:
	ld.shared.u32 	%r71, [_ZN6thrust24THRUST_300001_SM_1000_NS8cuda_cub4core6detail5shmemE+120];
	ld.shared.u64 	%rd64, [_ZN6thrust24THRUST_300001_SM_1000_NS8cuda_cub4core6detail5shmemE+128];
	setp.lt.s32 	%p209, %r586, %r71;
	mov.u32 	%r631, %r71;
	mov.u64 	%rd306, %rd64;
	@%p209 bra 	$L__BB5_204;
	setp.lt.s32 	%p210, %r71, %r586;
	mov.u32 	%r631, %r586;
	mov.u64 	%rd306, %rd261;
	@%p210 bra 	$L__BB5_204;
	setp.lt.s64 	%p211, %rd261, %rd64;
	min.s64 	%rd306, %rd261, %rd64;
	selp.b32 	%r631, %r586, %r71, %p211;
	bra.uni 	$L__BB5_204;
$L__BB5_71:
	// begin inline asm
	mov.u32 %r341, %laneid;
	// end inline asm
	and.b32  	%r362, %r2, 992;
	add.s32 	%r363, %r362, 32;
	setp.gt.s32 	%p118, %r363, %r1;
	not.b32 	%r364, %r362;
	add.s32 	%r365, %r1, %r364;
	selp.b32 	%r360, %r365, 31, %p118;
	mov.b32 	%r359, 1;
	mov.b32 	%r361, -1;
	// begin inline asm
	shfl.sync.down.b32 %r342, %r574, %r359, %r360, %r361;
	// end inline asm
	// begin inline asm
	shfl.sync.down.b32 %r347, %r348, %r359, %r360, %r361;
	// end inline asm
	mov.b64 	{%r353, %r358}, %rd249;
	// begin inline asm
	shfl.sync.down.b32 %r352, %r353, %r359, %r360, %r361;
	// end inline asm
	// begin inline asm
	shfl.sync.down.b32 %r357, %r358, %r359, %r360, %r361;
	// end inline asm
	mov.b64 	%rd66, {%r352, %r357};
	setp.ge.s32 	%p119, %r341, %r360;
	mov.u32 	%r587, %r574;
	mov.u64 	%rd262, %rd249;
	@%p119 bra 	$L__BB5_75;
	setp.lt.s32 	%p120, %r574, %r342;
	mov.u32 	%r587, %r342;
	mov.u64 	%rd262, %rd66;
	@%p120 bra 	$L__BB5_75;
	setp.lt.s32 	%p121, %r342, %r574;
	mov.u32 	%r587, %r574;
	mov.u64 	%rd262, %rd249;
	@%p121 bra 	$L__BB5_75;
	setp.lt.s64 	%p122, %rd249, %rd66;
	selp.b32 	%r587, %r574, %r342, %p122;
	min.s64 	%rd262, %rd249, %rd66;
$L__BB5_75:
	mov.b32 	%r383, 2;
	mov.b32 	%r385, -1;
	// begin inline asm
	shfl.sync.down.b32 %r366, %r587, %r383, %r360, %r385;
	// end inline asm
	// begin inline asm
	shfl.sync.down.b32 %r371, %r372, %r383, %r360, %r385;
	// end inline asm
	mov.b64 	{%r377, %r382}, %rd262;
	// begin inline asm
	shfl.sync.down.b32 %r376, %r377, %r383, %r360, %r385;
	// end inline asm
	// begin inline asm
	shfl.sync.down.b32 %r381, %r382, %r383, %r360, %r385;
	// end inline asm
	mov.b64 	%rd69, {%r376, %r381};
	add.s32 	%r386, %r341, 2;
	setp.gt.s32 	%p123, %r386, %r360;
	mov.u32 	%r588, %r587;
	mov.u64 	%rd263, %rd262;
	@%p123 bra 	$L__BB5_79;
	setp.lt.s32 	%p124, %r587, %r366;
	mov.u32 	%r588, %r366;
	mov.u64 	%rd263, %rd69;
	@%p124 bra 	$L__BB5_79;
	setp.lt.s32 	%p125, %r366, %r587;
	mov.u32 	%r588, %r587;
	mov.u64 	%rd263, %rd262;
	@%p125 bra 	$L__BB5_79;
	setp.lt.s64 	%p126, %rd262, %rd69;
	selp.b32 	%r588, %r587, %r366, %p126;
	min.s64 	%rd263, %rd262, %rd69;
$L__BB5_79:
	mov.b32 	%r404, 4;
	mov.b32 	%r406, -1;
	// begin inline asm
	shfl.sync.down.b32 %r387, %r588, %r404, %r360, %r406;
	// end inline asm
	// begin inline asm
	shfl.sync.down.b32 %r392, %r393, %r404, %r360, %r406;
	// end inline asm
	mov.b64 	{%r398, %r403}, %rd263;
	// begin inline asm
	shfl.sync.down.b32 %r397, %r398, %r404, %r360, %r406;
	// end inline asm
	// begin inline asm
	shfl.sync.down.b32 %r402, %r403, %r404, %r360, %r406;
	// end inline asm
	mov.b64 	%rd72, {%r397, %r402};
	add.s32 	%r407, %r341, 4;
	setp.gt.s32 	%p127, %r407, %r360;
	mov.u32 	%r589, %r588;
	mov.u64 	%rd264, %rd263;
	@%p127 bra 	$L__BB5_83;
	setp.lt.s32 	%p128, %r588, %r387;
	mov.u32 	%r589, %r387;
	mov.u64 	%rd264, %rd72;
	@%p128 bra 	$L__BB5_83;
	setp.lt.s32 	%p129, %r387, %r588;
	mov.u32 	%r589, %r588;
	mov.u64 	%rd264, %rd263;
	@%p129 bra 	$L__BB5_83;
	setp.lt.s64 	%p130, %rd263, %rd72;
	selp.b32 	%r589, %r588, %r387, %p130;
	min.s64 	%rd264, %rd263, %rd72;
$L__BB5_83:
	mov.b32 	%r425, 8;
	mov.b32 	%r427, -1;
	// begin inline asm
	shfl.sync.down.b32 %r408, %r589, %r425, %r360, %r427;
	// end inline asm
	// begin inline asm
	shfl.sync.down.b32 %r413, %r414, %r425, %r360, %r427;
	// end inline asm
	mov.b64 	{%r419, %r424}, %rd264;
	// begin inline asm
	shfl.sync.down.b32 %r418, %r419, %r425, %r360, %r427;
	// end inline asm
	// begin inline asm
	shfl.sync.down.b32 %r423, %r424, %r425, %r360, %r427;
	// end inline asm
	mov.b64 	%rd75, {%r418, %r423};
	add.s32 	%r428, %r341, 8;
	setp.gt.s32 	%p131, %r428, %r360;
	mov.u32 	%r590, %r589;
	mov.u64 	%rd265, %rd264;
	@%p131 bra 	$L__BB5_87;
	setp.lt.s32 	%p132, %r589, %r408;
	mov.u32 	%r590, %r408;
	mov.u64 	%rd265, %rd75;
	@%p132 bra 	$L__BB5_87;
	setp.lt.s32 	%p133, %r408, %r589;
	mov.u32 	%r590, %r589;
	mov.u64 	%rd265, %rd264;
	@%p133 bra 	$L__BB5_87;
	setp.lt.s64 	%p134, %rd264, %rd75;
	selp.b32 	%r590, %r589, %r408, %p134;
	min.s64 	%rd265, %rd264, %rd75;
$L__BB5_87:
	mov.b32 	%r446, 16;
	mov.b32 	%r448, -1;
	// begin inline asm
	shfl.sync.down.b32 %r429, %r590, %r446, %r360, %r448;
	// end inline asm
	// begin inline asm
	shfl.sync.down.b32 %r434, %r435, %r446, %r360, %r448;
	// end inline asm
	mov.b64 	{%r440, %r445}, %rd265;
	// begin inline asm
	shfl.sync.down.b32 %r439, %r440, %r446, %r360, %r448;
	// end inline asm
	// begin inline asm
	shfl.sync.down.b32 %r444, %r445, %r446, %r360, %r448;
	// end inline asm
	mov.b64 	%rd78, {%r439, %r444};
	add.s32 	%r449, %r341, 16;
	setp.gt.s32 	%p135, %r449, %r360;
	mov.u32 	%r631, %r590;
	mov.u64 	%rd306, %rd265;
	@%p135 bra 	$L__BB5_91;
	setp.lt.s32 	%p136, %r590, %r429;
	mov.u32 	%r631, %r429;
	mov.u64 	%rd306, %rd78;
	@%p136 bra 	$L__BB5_91;
	setp.lt.s32 	%p137, %r429, %r590;
	mov.u32 	%r631, %r590;
	mov.u64 	%rd306, %rd265;
	@%p137 bra 	$L__BB5_91;
	setp.lt.s64 	%p138, %rd265, %rd78;
	selp.b32 	%r631, %r590, %r429, %p138;
	min.s64 	%rd306, %rd265, %rd78;
$L__BB5_91:
	setp.ne.s32 	%p139, %r341, 0;
	@%p139 bra 	$L__BB5_93;
	shr.u32 	%r450, %r2, 1;
	and.b32  	%r451, %r450, 496;
	mov.u32 	%r452, _ZN6thrust24THRUST_300001_SM_1000_NS8cuda_cub4core6detail5shmemE;
	add.s32 	%r453, %r452, %r451;
	st.shared.u32 	[%r453+8], %r631;
	st.shared.u64 	[%r453+16], %rd306;
$L__BB5_93:
	bar.sync 	0;
	setp.ne.s32 	%p140, %r2, 0;
	@%p140 bra 	$L__BB5_204;
	setp.lt.s32 	%p141, %r1, 33;
	mov.u32 	%r592, %r631;
	mov.u64 	%rd267, %rd306;
	@%p141 bra 	$L__BB5_98;
	ld.shared.u32 	%r90, [_ZN6thrust24THRUST_300001_SM_1000_NS8cuda_cub4core6detail5shmemE+24];
	ld.shared.u64 	%rd81, [_ZN6thrust24THRUST_300001_SM_1000_NS8cuda_cub4core6detail5shmemE+32];
	setp.lt.s32 	%p142, %r631, %r90;
	mov.u32 	%r592, %r90;
	mov.u64 	%rd267, %rd81;
	@%p142 bra 	$L__BB5_98;
	setp.lt.s32 	%p143, %r90, %r631;
	mov.u32 	%r592, %r631;
	mov.u64 	%rd267, %rd306;
	@%p143 bra 	$L__BB5_98;
	setp.lt.s64 	%p144, %rd306, %rd81;
	selp.b32 	%r592, %r631, %r90, %p144;
	min.s64 	%rd267, %rd306, %rd81;
$L__BB5_98:
	setp.lt.s32 	%p145, %r1, 65;
	mov.u32 	%r593, %r592;
	mov.u64 	%rd268, %rd267;
	@%p145 bra 	$L__BB5_102;
	ld.shared.u32 	%r93, [_ZN6thrust24THRUST_300001_SM_1000_NS8cuda_cub4core6detail5shmemE+40];
	ld.shared.u64 	%rd84, [_ZN6thrust24THRUST_300001_SM_1000_NS8cuda_cub4core6detail5shmemE+48];
	setp.lt.s32 	%p146, %r592, %r93;
	mov.u32 	%r593, %r93;
	mov.u64 	%rd268, %rd84;
	@%p146 bra 	$L__BB5_102;
	setp.lt.s32 	%p147, %r93, %r592;
	mov.u32 	%r593, %r592;
	mov.u64 	%rd268, %rd267;
	@%p147 bra 	$L__BB5_102;
	setp.lt.s64 	%p148, %rd267, %rd84;
	selp.b32 	%r593, %r592, %r93, %p148;
	min.s64 	%rd268, %rd267, %rd84;
$L__BB5_102:
	setp.lt.s32 	%p149, %r1, 97;
	mov.u32 	%r594, %r593;
	mov.u64 	%rd269, %rd268;
	@%p149 bra 	$L__BB5_106;
	ld.shared.u32 	%r96, [_ZN6thrust24THRUST_300001_SM_1000_NS8cuda_cub4core6detail5shmemE+56];
	ld.shared.u64 	%rd87, [_ZN6thrust24THRUST_300001_SM_1000_NS8cuda_cub4core6detail5shmemE+64];
	setp.lt.s32 	%p150, %r593, %r96;
	mov.u32 	%r594, %r96;
	mov.u64 	%rd269, %rd87;
	@%p150 bra 	$L__BB5_106;
	setp.lt.s32 	%p151, %r96, %r593;
	mov.u32 	%r594, %r593;
	mov.u64 	%rd269, %rd268;
	@%p151 bra 	$L__BB5_106;
	setp.lt.s64 	%p152, %rd268, %rd87;
	selp.b32 	%r594, %r593, %r96, %p152;
	min.s64 	%rd269, %rd268, %rd87;
$L__BB5_106:
	setp.lt.s32 	%p153, %r1, 129;
	mov.u32 	%r595, %r594;
	mov.u64 	%rd270, %rd269;
	@%p153 bra 	$L__BB5_110;
	ld.shared.u32 	%r99, [_ZN6thrust24THRUST_300001_SM_1000_NS8cuda_cub4core6detail5shmemE+72];
	ld.shared.u64 	%rd90, [_ZN6thrust24THRUST_300001_SM_1000_NS8cuda_cub4core6detail5shmemE+80];
	setp.lt.s32 	%p154, %r594, %r99;
	mov.u32 	%r595, %r99;
	mov.u64 	%rd270, %rd90;
	@%p154 bra 	$L__BB5_110;
	setp.lt.s32 	%p155, %r99, %r594;
	mov.u32 	%r595, %r594;
	mov.u64 	%rd270, %rd269;
	@%p155 bra 	$L__BB5_110;
	setp.lt.s64 	%p156, %rd269, %rd90;
	selp.b32 	%r595, %r594, %r99, %p156;
	min.s64 	%rd270, %rd269, %rd90;
$L__BB5_110:
	setp.lt.s32 	%p157, %r1, 161;
	mov.u32 	%r596, %r595;
	mov.u64 	%rd271, %rd270;
	@%p157 bra 	$L__BB5_114;
	ld.shared.u32 	%r102, [_ZN6thrust24THRUST_300001_SM_1000_NS8cuda_cub4core6detail5shmemE+88];
	ld.shared.u64 	%rd93, [_ZN6thrust24THRUST_300001_SM_1000_NS8cuda_cub4core6detail5shmemE+96];
	setp.lt.s32 	%p158, %r595, %r102;
	mov.u32 	%r596, %r102;
	mov.u64 	%rd271, %rd93;
	@%p158 bra 	$L__BB5_114;
	setp.lt.s32 	%p159, %r102, %r595;
	mov.u32 	%r596, %r595;
	mov.u64 	%rd271, %rd270;
	@%p159 bra 	$L__BB5_114;
	setp.lt.s64 	%p160, %rd270, %rd93;
	selp.b32 	%r596, %r595, %r102, %p160;
	min.s64 	%rd271, %rd270, %rd93;
$L__BB5_114:
	setp.lt.s32 	%p161, %r1, 193;
	mov.u32 	%r597, %r596;
	mov.u64 	%rd272, %rd271;
	@%p161 bra 	$L__BB5_118;
	ld.shared.u32 	%r105, [_ZN6thrust24THRUST_300001_SM_1000_NS8cuda_cub4core6detail5shmemE+104];
	ld.shared.u64 	%rd96, [_ZN6thrust24THRUST_300001_SM_1000_NS8cuda_cub4core6detail5shmemE+112];
	setp.lt.s32 	%p162, %r596, %r105;
	mov.u32 	%r597, %r105;
	mov.u64 	%rd272, %rd96;
	@%p162 bra 	$L__BB5_118;
	setp.lt.s32 	%p163, %r105, %r596;
	mov.u32 	%r597, %r596;
	mov.u64 	%rd272, %rd271;
	@%p163 bra 	$L__BB5_118;
	setp.lt.s64 	%p164, %rd271, %rd96;
	selp.b32 	%r597, %r596, %r105, %p164;
	min.s64 	%rd272, %rd271, %rd96;
$L__BB5_118:
	setp.lt.s32 	%p165, %r1, 225;
	mov.u32 	%r631, %r597;
	mov.u64 	%rd306, %rd272;
	@%p165 bra 	$L__BB5_204;
	ld.shared.u32 	%r108, [_ZN6thrust24THRUST_300001_SM_1000_NS8cuda_cub4core6detail5shmemE+120];
	ld.shared.u64 	%rd99, [_ZN6thrust24THRUST_300001_SM_1000_NS8cuda_cub4core6detail5shmemE+128];
	setp.lt.s32 	%p166, %r597, %r108;
	mov.u32 	%r631, %r108;
	mov.u64 	%rd306, %rd99;
	@%p166 bra 	$L__BB5_204;
	setp.lt.s32 	%p167, %r108, %r597;
	mov.u32 	%r631, %r597;
	mov.u64 	%rd306, %rd272;
	@%p167 bra 	$L__BB5_204;
	setp.lt.s64 	%p168, %rd272, %rd99;
	selp.b32 	%r631, %r597, %r108, %p168;
	min.s64 	%rd306, %rd272, %rd99;
	bra.uni 	$L__BB5_204;
$L__BB5_122:
	mov.u32 	%r110, %tid.x;
	cvt.u64.u32 	%rd101, %r110;
	mul.wide.u32 	%rd195, %r110, 4;
	add.s64 	%rd102, %rd1, %rd195;
	ld.global.u32 	%r200, [%rd102];
	add.s32 	%r201, %r110, 256;
	cvt.u64.u32 	%rd196, %r201;
	ld.global.u32 	%r202, [%rd102+1024];
	add.s32 	%r203, %r110, 512;
	cvt.u64.u32 	%rd197, %r203;
	ld.global.u32 	%r204, [%rd102+2048];
	add.s32 	%r205, %r110, 768;
	cvt.u64.u32 	%rd198, %r205;
	ld.global.u32 	%r206, [%rd102+3072];
	or.b32  	%r207, %r110, 1024;
	cvt.u64.u32 	%rd103, %r207;
	add.s64 	%rd293, %rd192, %rd103;
	ld.global.u32 	%r618, [%rd102+4096];
	setp.lt.s32 	%p3, %r200, %r202;
	max.s32 	%r208, %r200, %r202;
	selp.b64 	%rd199, %rd196, %rd101, %p3;
	setp.lt.s32 	%p4, %r208, %r204;
	max.s32 	%r209, %r208, %r204;
	selp.b64 	%rd200, %rd197, %rd199, %p4;
	setp.lt.s32 	%p5, %r209, %r206;
	max.s32 	%r112, %r209, %r206;
	selp.b64 	%rd105, %rd198, %rd200, %p5;
	setp.lt.s32 	%p6, %r112, %r618;
	@%p6 bra 	$L__BB5_124;
	setp.lt.s32 	%p7, %r618, %r112;
	setp.lt.u64 	%p8, %rd105, %rd103;
	or.pred  	%p9, %p7, %p8;
	selp.b32 	%r618, %r112, %r618, %p9;
	add.s64 	%rd201, %rd192, %rd105;
	selp.b64 	%rd293, %rd201, %rd293, %p9;
$L__BB5_124:
	setp.lt.u64 	%p10, %rd194, 2560;
	mov.b64 	%rd282, 1280;
	@%p10 bra 	$L__BB5_137;
	mov.b64 	%rd274, 1280;
	mov.u32 	%r599, %r618;
$L__BB5_126:
	add.s64 	%rd204, %rd274, %rd101;
	shl.b64 	%rd205, %rd274, 2;
	add.s64 	%rd206, %rd102, %rd205;
	add.s64 	%rd110, %rd204, %rd192;
	ld.global.u32 	%r600, [%rd206];
	ld.global.u32 	%r601, [%rd206+1024];
	add.s64 	%rd278, %rd110, 512;
	ld.global.u32 	%r602, [%rd206+2048];
	add.s64 	%rd279, %rd110, 768;
	ld.global.u32 	%r603, [%rd206+3072];
	ld.global.u32 	%r618, [%rd206+4096];
	setp.lt.s32 	%p11, %r599, %r600;
	mov.u64 	%rd276, %rd110;
	@%p11 bra 	$L__BB5_128;
	setp.lt.s32 	%p12, %r600, %r599;
	setp.lt.s64 	%p13, %rd293, %rd110;
	or.pred  	%p14, %p12, %p13;
	selp.b32 	%r600, %r599, %r600, %p14;
	selp.b64 	%rd276, %rd293, %rd110, %p14;
$L__BB5_128:
	add.s64 	%rd277, %rd110, 256;
	setp.lt.s32 	%p15, %r600, %r601;
	@%p15 bra 	$L__BB5_130;
	setp.lt.s32 	%p16, %r601, %r600;
	setp.lt.s64 	%p17, %rd276, %rd277;
	or.pred  	%p18, %p16, %p17;
	selp.b32 	%r601, %r600, %r601, %p18;
	selp.b64 	%rd277, %rd276, %rd277, %p18;
$L__BB5_130:
	setp.lt.s32 	%p19, %r601, %r602;
	@%p19 bra 	$L__BB5_132;
	setp.lt.s32 	%p20, %r602, %r601;
	setp.lt.s64 	%p21, %rd277, %rd278;
	or.pred  	%p22, %p20, %p21;
	selp.b32 	%r602, %r601, %r602, %p22;
	selp.b64 	%rd278, %rd277, %rd278, %p22;
$L__BB5_132:
	setp.lt.s32 	%p23, %r602, %r603;
	@%p23 bra 	$L__BB5_134;
	setp.lt.s32 	%p24, %r603, %r602;
	setp.lt.s64 	%p25, %rd278, %rd279;
	or.pred  	%p26, %p24, %p25;
	selp.b32 	%r603, %r602, %r603, %p26;
	selp.b64 	%rd279, %rd278, %rd279, %p26;
$L__BB5_134:
	add.s64 	%rd210, %rd204, %rd192;
	add.s64 	%rd293, %rd210, 1024;
	setp.lt.s32 	%p27, %r603, %r618;
	@%p27 bra 	$L__BB5_136;
	setp.lt.s32 	%p28, %r618, %r603;
	setp.lt.s64 	%p29, %rd279, %rd293;
	or.pred  	%p30, %p28, %p29;
	selp.b32 	%r618, %r603, %r618, %p30;
	selp.b64 	%rd293, %rd279, %rd293, %p30;
$L__BB5_136:
	add.s64 	%rd282, %rd274, 1280;
	add.s64 	%rd211, %rd274, 2560;
	setp.le.s64 	%p31, %rd211, %rd194;
	mov.u64 	%rd274, %rd282;
	mov.u32 	%r599, %r618;
	@%p31 bra 	$L__BB5_126;
$L__BB5_137:
	setp.le.s64 	%p32, %rd194, %rd282;
	@%p32 bra 	$L__BB5_160;
	cvt.u32.u64 	%r210, %rd282;
	cvt.u32.u64 	%r211, %rd194;
	sub.s32 	%r132, %r211, %r210;
	setp.ge.s32 	%p33, %r110, %r132;
	@%p33 bra 	$L__BB5_160;
	cvta.to.global.u64 	%rd128, %rd191;
	not.b32 	%r214, %r110;
	add.s32 	%r215, %r214, %r211;
	sub.s32 	%r133, %r215, %r210;
	and.b32  	%r217, %r133, 768;
	setp.eq.s32 	%p34, %r217, 768;
	mov.u32 	%r610, %r110;
	@%p34 bra 	$L__BB5_145;
	add.s64 	%rd213, %rd282, %rd101;
	add.s64 	%rd284, %rd213, %rd192;
	shl.b64 	%rd214, %rd213, 2;
	add.s64 	%rd283, %rd128, %rd214;
	shr.u32 	%r218, %r133, 8;
	add.s32 	%r219, %r218, 1;
	and.b32  	%r220, %r219, 3;
	neg.s32 	%r606, %r220;
	mov.u32 	%r610, %r110;
$L__BB5_141:
	.pragma "nounroll";
	mov.u64 	%rd133, %rd293;
	mov.u32 	%r137, %r618;
	ld.global.u32 	%r138, [%rd283];
	setp.lt.s32 	%p35, %r137, %r138;
	mov.u32 	%r618, %r138;
	mov.u64 	%rd293, %rd284;
	@%p35 bra 	$L__BB5_144;
	setp.lt.s32 	%p36, %r138, %r137;
	mov.u32 	%r618, %r137;
	mov.u64 	%rd293, %rd133;
	@%p36 bra 	$L__BB5_144;
	setp.lt.s64 	%p37, %rd133, %rd284;
	selp.b32 	%r618, %r137, %r138, %p37;
	min.s64 	%rd293, %rd133, %rd284;
$L__BB5_144:
	add.s32 	%r610, %r610, 256;
	add.s64 	%rd284, %rd284, 256;
	add.s64 	%rd283, %rd283, 1024;
	add.s32 	%r606, %r606, 1;
	setp.ne.s32 	%p38, %r606, 0;
	@%p38 bra 	$L__BB5_141;
$L__BB5_145:
	setp.lt.u32 	%p39, %r133, 768;
	@%p39 bra 	$L__BB5_160;
	add.s32 	%r613, %r610, 512;
$L__BB5_147:
	mov.u32 	%r147, %r613;
	add.s32 	%r221, %r147, -512;
	cvt.u64.u32 	%rd215, %r221;
	add.s64 	%rd216, %rd282, %rd215;
	shl.b64 	%rd217, %rd216, 2;
	add.s64 	%rd141, %rd128, %rd217;
	add.s64 	%rd142, %rd216, %rd192;
	ld.global.u32 	%r149, [%rd141];
	setp.lt.s32 	%p40, %r618, %r149;
	mov.u32 	%r615, %r149;
	mov.u64 	%rd290, %rd142;
	@%p40 bra 	$L__BB5_150;
	setp.lt.s32 	%p41, %r149, %r618;
	mov.u32 	%r615, %r618;
	mov.u64 	%rd290, %rd293;
	@%p41 bra 	$L__BB5_150;
	setp.lt.s64 	%p42, %rd293, %rd142;
	selp.b32 	%r615, %r618, %r149, %p42;
	min.s64 	%rd290, %rd293, %rd142;
$L__BB5_150:
	add.s32 	%r222, %r147, -256;
	cvt.u64.u32 	%rd218, %r222;
	add.s64 	%rd219, %rd282, %rd218;
	add.s64 	%rd145, %rd219, %rd192;
	ld.global.u32 	%r152, [%rd141+1024];
	setp.lt.s32 	%p43, %r615, %r152;
	mov.u32 	%r616, %r152;
	mov.u64 	%rd291, %rd145;
	@%p43 bra 	$L__BB5_153;
	setp.lt.s32 	%p44, %r152, %r615;
	mov.u32 	%r616, %r615;
	mov.u64 	%rd291, %rd290;
	@%p44 bra 	$L__BB5_153;
	setp.lt.s64 	%p45, %rd290, %rd145;
	selp.b32 	%r616, %r615, %r152, %p45;
	min.s64 	%rd291, %rd290, %rd145;
$L__BB5_153:
	cvt.u64.u32 	%rd220, %r147;
	add.s64 	%rd221, %rd282, %rd220;
	add.s64 	%rd148, %rd221, %rd192;
	ld.global.u32 	%r155, [%rd141+2048];
	setp.lt.s32 	%p46, %r616, %r155;
	mov.u32 	%r617, %r155;
	mov.u64 	%rd292, %rd148;
	@%p46 bra 	$L__BB5_156;
	setp.lt.s32 	%p47, %r155, %r616;
	mov.u32 	%r617, %r616;
	mov.u64 	%rd292, %rd291;
	@%p47 bra 	$L__BB5_156;
	setp.lt.s64 	%p48, %rd291, %rd148;
	selp.b32 	%r617, %r616, %r155, %p48;
	min.s64 	%rd292, %rd291, %rd148;
$L__BB5_156:
	add.s32 	%r223, %r147, 256;
	cvt.u64.u32 	%rd222, %r223;
	add.s64 	%rd223, %rd282, %rd222;
	add.s64 	%rd151, %rd223, %rd192;
	ld.global.u32 	%r158, [%rd141+3072];
	setp.lt.s32 	%p49, %r617, %r158;
	mov.u32 	%r618, %r158;
	mov.u64 	%rd293, %rd151;
	@%p49 bra 	$L__BB5_159;
	setp.lt.s32 	%p50, %r158, %r617;
	mov.u32 	%r618, %r617;
	mov.u64 	%rd293, %rd292;
	@%p50 bra 	$L__BB5_159;
	setp.lt.s64 	%p51, %rd292, %rd151;
	selp.b32 	%r618, %r617, %r158, %p51;
	min.s64 	%rd293, %rd292, %rd151;
$L__BB5_159:
	add.s32 	%r613, %r147, 1024;
	add.s32 	%r224, %r147, 512;
	setp.lt.s32 	%p52, %r224, %r132;
	@%p52 bra 	$L__BB5_147;
$L__BB5_160:
	// begin inline asm
	mov.u32 %r225, %laneid;
	// end inline asm
	mov.b32 	%r243, 1;
	mov.b32 	%r244, 31;
	mov.b32 	%r245, -1;
	// begin inline asm
	shfl.sync.down.b32 %r226, %r618, %r243, %r244, %r245;
	// end inline asm
	// begin inline asm
	shfl.sync.down.b32 %r231, %r232, %r243, %r244, %r245;
	// end inline asm
	mov.b64 	{%r237, %r242}, %rd293;
	// begin inline asm
	shfl.sync.down.b32 %r236, %r237, %r243, %r244, %r245;
	// end inline asm
	// begin inline asm
	shfl.sync.down.b32 %r241, %r242, %r243, %r244, %r245;
	// end inline asm
	mov.b64 	%rd155, {%r236, %r241};
	setp.gt.s32 	%p53, %r225, 30;
	mov.u32 	%r620, %r618;
	mov.u64 	%rd295, %rd293;
	@%p53 bra 	$L__BB5_164;
	setp.lt.s32 	%p54, %r618, %r226;
	mov.u32 	%r620, %r226;
	mov.u64 	%rd295, %rd155;
	@%p54 bra 	$L__BB5_164;
	setp.lt.s32 	%p55, %r226, %r618;
	mov.u32 	%r620, %r618;
	mov.u64 	%rd295, %rd293;
	@%p55 bra 	$L__BB5_164;
	setp.lt.s64 	%p56, %rd293, %rd155;
	selp.b32 	%r620, %r618, %r226, %p56;
	min.s64 	%rd295, %rd293, %rd155;
$L__BB5_164:
	mov.b32 	%r263, 2;
	mov.b32 	%r264, 31;
	mov.b32 	%r265, -1;
	// begin inline asm
	shfl.sync.down.b32 %r246, %r620, %r263, %r264, %r265;
	// end inline asm
	// begin inline asm
	shfl.sync.down.b32 %r251, %r252, %r263, %r264, %r265;
	// end inline asm
	mov.b64 	{%r257, %r262}, %rd295;
	// begin inline asm
	shfl.sync.down.b32 %r256, %r257, %r263, %r264, %r265;
	// end inline asm
	// begin inline asm
	shfl.sync.down.b32 %r261, %r262, %r263, %r264, %r265;
	// end inline asm
	mov.b64 	%rd158, {%r256, %r261};
	setp.gt.s32 	%p57, %r225, 29;
	mov.u32 	%r621, %r620;
	mov.u64 	%rd296, %rd295;
	@%p57 bra 	$L__BB5_168;
	setp.lt.s32 	%p58, %r620, %r246;
	mov.u32 	%r621, %r246;
	mov.u64 	%rd296, %rd158;
	@%p58 bra 	$L__BB5_168;
	setp.lt.s32 	%p59, %r246, %r620;
	mov.u32 	%r621, %r620;
	mov.u64 	%rd296, %rd295;
	@%p59 bra 	$L__BB5_168;
	setp.lt.s64 	%p60, %rd295, %rd158;
	selp.b32 	%r621, %r620, %r246, %p60;
	min.s64 	%rd296, %rd295, %rd158;
$L__BB5_168:
	mov.b32 	%r283, 4;
	mov.b32 	%r284, 31;
	mov.b32 	%r285, -1;
	// begin inline asm
	shfl.sync.down.b32 %r266, %r621, %r283, %r284, %r285;
	// end inline asm
	// begin inline asm
	shfl.sync.down.b32 %r271, %r272, %r283, %r284, %r285;
	// end inline asm
	mov.b64 	{%r277, %r282}, %rd296;
	// begin inline asm
	shfl.sync.down.b32 %r276, %r277, %r283, %r284, %r285;
	// end inline asm
	// begin inline asm
	shfl.sync.down.b32 %r281, %r282, %r283, %r284, %r285;
	// end inline asm
	mov.b64 	%rd161, {%r276, %r281};
	setp.gt.s32 	%p61, %r225, 27;
	mov.u32 	%r622, %r621;
	mov.u64 	%rd297, %rd296;
	@%p61 bra 	$L__BB5_172;
	setp.lt.s32 	%p62, %r621, %r266;
	mov.u32 	%r622, %r266;
	mov.u64 	%rd297, %rd161;
	@%p62 bra 	$L__BB5_172;
	setp.lt.s32 	%p63, %r266, %r621;
	mov.u32 	%r622, %r621;
	mov.u64 	%rd297, %rd296;
	@%p63 bra 	$L__BB5_172;
	setp.lt.s64 	%p64, %rd296, %rd161;
	selp.b32 	%r622, %r621, %r266, %p64;
	min.s64 	%rd297, %rd296, %rd161;
$L__BB5_172:
	mov.b32 	%r303, 8;
	mov.b32 	%r304, 31;
	mov.b32 	%r305, -1;
	// begin inline asm
	shfl.sync.down.b32 %r286, %r622, %r303, %r304, %r305;
	// end inline asm
	// begin inline asm
	shfl.sync.down.b32 %r291, %r292, %r303, %r304, %r305;
	// end inline asm
	mov.b64 	{%r297, %r302}, %rd297;
	// begin inline asm
	shfl.sync.down.b32 %r296, %r297, %r303, %r304, %r305;
	// end inline asm
	// begin inline asm
	shfl.sync.down.b32 %r301, %r302, %r303, %r304, %r305;
	// end inline asm
	mov.b64 	%rd164, {%r296, %r301};
	setp.gt.s32 	%p65, %r225, 23;
	mov.u32 	%r623, %r622;
	mov.u64 	%rd298, %rd297;
	@%p65 bra 	$L__BB5_176;
	setp.lt.s32 	%p66, %r622, %r286;
	mov.u32 	%r623, %r286;
	mov.u64 	%rd298, %rd164;
	@%p66 bra 	$L__BB5_176;
	setp.lt.s32 	%p67, %r286, %r622;
	mov.u32 	%r623, %r622;
	mov.u64 	%rd298, %rd297;
	@%p67 bra 	$L__BB5_176;
	setp.lt.s64 	%p68, %rd297, %rd164;
	selp.b32 	%r623, %r622, %r286, %p68;
	min.s64 	%rd298, %rd297, %rd164;
$L__BB5_176:
	mov.b32 	%r323, 16;
	mov.b32 	%r324, 31;
	mov.b32 	%r325, -1;
	// begin inline asm
	shfl.sync.down.b32 %r306, %r623, %r323, %r324, %r325;
	// end inline asm
	// begin inline asm
	shfl.sync.down.b32 %r311, %r312, %r323, %r324, %r325;
	// end inline asm
	mov.b64 	{%r317, %r322}, %rd298;
	// begin inline asm
	shfl.sync.down.b32 %r316, %r317, %r323, %r324, %r325;
	// end inline asm
	// begin inline asm
	shfl.sync.down.b32 %r321, %r322, %r323, %r324, %r325;
	// end inline asm
	mov.b64 	%rd167, {%r316, %r321};
	setp.gt.s32 	%p69, %r225, 15;
	mov.u32 	%r631, %r623;
	mov.u64 	%rd306, %rd298;
	@%p69 bra 	$L__BB5_180;
	setp.lt.s32 	%p70, %r623, %r306;
	mov.u32 	%r631, %r306;
	mov.u64 	%rd306, %rd167;
	@%p70 bra 	$L__BB5_180;
	setp.lt.s32 	%p71, %r306, %r623;
	mov.u32 	%r631, %r623;
	mov.u64 	%rd306, %rd298;
	@%p71 bra 	$L__BB5_180;
	setp.lt.s64 	%p72, %rd298, %rd167;
	selp.b32 	%r631, %r623, %r306, %p72;
	min.s64 	%rd306, %rd298, %rd167;
$L__BB5_180:
	setp.ne.s32 	%p73, %r225, 0;
	@%p73 bra 	$L__BB5_182;
	shr.u32 	%r326, %r110, 1;
	and.b32  	%r327, %r326, 496;
	mov.u32 	%r328, _ZN6thrust24THRUST_300001_SM_1000_NS8cuda_cub4core6detail5shmemE;
	add.s32 	%r329, %r328, %r327;
	st.shared.u32 	[%r329+8], %r631;
	st.shared.u64 	[%r329+16], %rd306;
$L__BB5_182:
	bar.sync 	0;
	setp.ne.s32 	%p74, %r110, 0;
	@%p74 bra 	$L__BB5_204;
	ld.shared.u32 	%r179, [_ZN6thrust24THRUST_300001_SM_1000_NS8cuda_cub4core6detail5shmemE+24];
	ld.shared.u64 	%rd170, [_ZN6thrust24THRUST_300001_SM_1000_NS8cuda_cub4core6detail5shmemE+32];
	setp.lt.s32 	%p75, %r631, %r179;
	mov.u32 	%r625, %r179;
	mov.u64 	%rd300, %rd170;
	@%p75 bra 	$L__BB5_186;
	setp.lt.s32 	%p76, %r179, %r631;
	mov.u32 	%r625, %r631;
	mov.u64 	%rd300, %rd306;
	@%p76 bra 	$L__BB5_186;
	setp.lt.s64 	%p77, %rd306, %rd170;
	selp.b32 	%r625, %r631, %r179, %p77;
	min.s64 	%rd300, %rd306, %rd170;
$L__BB5_186:
	ld.shared.u32 	%r182, [_ZN6thrust24THRUST_300001_SM_1000_NS8cuda_cub4core6detail5shmemE+40];
	ld.shared.u64 	%rd173, [_ZN6thrust24THRUST_300001_SM_1000_NS8cuda_cub4core6detail5shmemE+48];
	setp.lt.s32 	%p78, %r625, %r182;
	mov.u32 	%r626, %r182;
	mov.u64 	%rd301, %rd173;
	@%p78 bra 	$L__BB5_189;
	setp.lt.s32 	%p79, %r182, %r625;
	mov.u32 	%r626, %r625;
	mov.u64 	%rd301, %rd300;
	@%p79 bra 	$L__BB5_189;
	setp.lt.s64 	%p80, %rd300, %rd173;
	selp.b32 	%r626, %r625, %r182, %p80;
	min.s64 	%rd301, %rd300, %rd173;
$L__BB5_189:
	ld.shared.u32 	%r185, [_ZN6thrust24THRUST_300001_SM_1000_NS8cuda_cub4core6detail5shmemE+56];
	ld.shared.u64 	%rd176, [_ZN6thrust24THRUST_300001_SM_1000_NS8cuda_cub4core6detail5shmemE+64];
	setp.lt.s32 	%p81, %r626, %r185;
	mov.u32 	%r627, %r185;
	mov.u64 	%rd302, %rd176;
	@%p81 bra 	$L__BB5_192;
	setp.lt.s32 	%p82, %r185, %r626;
	mov.u32 	%r627, %r626;
	mov.u64 	%rd302, %rd301;
	@%p82 bra 	$L__BB5_192;
	setp.lt.s64 	%p83, %rd301, %rd176;
	selp.b32 	%r627, %r626, %r185, %p83;
	min.s64 	%rd302, %rd301, %rd176;
$L__BB5_192:
	ld.shared.u32 	%r188, [_ZN6thrust24THRUST_300001_SM_1000_NS8cuda_cub4core6detail5shmemE+72];
	ld.shared.u64 	%rd179, [_ZN6thrust24THRUST_300001_SM_1000_NS8cuda_cub4core6detail5shmemE+80];
	setp.lt.s32 	%p84, %r627, %r188;
	mov.u32 	%r628, %r188;
	mov.u64 	%rd303, %rd179;
	@%p84 bra 	$L__BB5_195;
	setp.lt.s32 	%p85, %r188, %r627;
	mov.u32 	%r628, %r627;
	mov.u64 	%rd303, %rd302;
	@%p85 bra 	$L__BB5_195;
	setp.lt.s64 	%p86, %rd302, %rd179;
	selp.b32 	%r628, %r627, %r188, %p86;
	min.s64 	%rd303, %rd302, %rd179;
$L__BB5_195:
	ld.shared.u32 	%r191, [_ZN6thrust24THRUST_300001_SM_1000_NS8cuda_cub4core6detail5shmemE+88];
	ld.shared.u64 	%rd182, [_ZN6thrust24THRUST_300001_SM_1000_NS8cuda_cub4core6detail5shmemE+96];
	setp.lt.s32 	%p87, %r628, %r191;
	mov.u32 	%r629, %r191;
	mov.u64 	%rd304, %rd182;
	@%p87 bra 	$L__BB5_198;
	setp.lt.s32 	%p88, %r191, %r628;
	mov.u32 	%r629, %r628;
	mov.u64 	%rd304, %rd303;
	@%p88 bra 	$L__BB5_198;
	setp.lt.s64 	%p89, %rd303, %rd182;
	selp.b32 	%r629, %r628, %r191, %p89;
	min.s64 	%rd304, %rd303, %rd182;
$L__BB5_198:
	ld.shared.u32 	%r194, [_ZN6thrust24THRUST_300001_SM_1000_NS8cuda_cub4core6detail5shmemE+104];
	ld.shared.u64 	%rd185, [_ZN6thrust24THRUST_300001_SM_1000_NS8cuda_cub4core6detail5shmemE+112];
	setp.lt.s32 	%p90, %r629, %r194;
	mov.u32 	%r630, %r194;
	mov.u64 	%rd305, %rd185;
	@%p90 bra 	$L__BB5_201;
	setp.lt.s32 	%p91, %r194, %r629;
	mov.u32 	%r630, %r629;
	mov.u64 	%rd305, %rd304;
	@%p91 bra 	$L__BB5_201;
	setp.lt.s64 	%p92, %rd304, %rd185;
	selp.b32 	%r630, %r629, %r194, %p92;
	min.s64 	%rd305, %rd304, %rd185;
$L__BB5_201:
	ld.shared.u32 	%r197, [_ZN6thrust24THRUST_300001_SM_1000_NS8cuda_cub4core6detail5shmemE+120];
	ld.shared.u64 	%rd188, [_ZN6thrust24THRUST_300001_SM_1000_NS8cuda_cub4core6detail5shmemE+128];
	setp.lt.s32 	%p93, %r630, %r197;
	mov.u32 	%r631, %r197;
	mov.u64 	%rd306, %rd188;
	@%p93 bra 	$L__BB5_204;
	setp.lt.s32 	%p94, %r197, %r630;
	mov.u32 	%r631, %r630;
	mov.u64 	%rd306, %rd305;
	@%p94 bra 	$L__BB5_204;
	setp.lt.s64 	%p95, %rd305, %rd188;
	selp.b32 	%r631, %r630, %r197, %p95;
	min.s64 	%rd306, %rd305, %rd188;
$L__BB5_204:
	mov.u32 	%r559, %tid.x;
	setp.ne.s32 	%p212, %r559, 0;
	@%p212 bra 	$L__BB5_206;
	ld.param.u64 	%rd237, [_ZN6thrust24THRUST_300001_SM_1000_NS8cuda_cub4core6detail13_kernel_agentINS1_8__reduce11ReduceAgentINS0_12zip_iteratorIN4cuda3std3__45tupleIJNS0_10device_ptrIiEENS0_17counting_iteratorIlNS0_11use_defaultESF_SF_EEEEEEEPNSB_IJilEEESJ_lNS1_9__extrema9arg_max_fIilNSA_4lessIiEEEEEEJSI_SK_lSP_EEEvDpT0__param_1];
	cvta.to.global.u64 	%rd236, %rd237;
	st.global.u32 	[%rd236], %r631;
	st.global.u64 	[%rd236+8], %rd306;
$L__BB5_206:
	ret;

}
	// .globl	_ZN6thrust24THRUST_300001_SM_1000_NS8cuda_cub4core6detail13_kernel_agentINS1_8__reduce11ReduceAgentINS0_12zip_iteratorIN4cuda3std3__45tupleIJNS0_10device_ptrIiEENS0_17counting_iteratorIlNS0_11use_defaultESF_SF_EEEEEEEPNSB_IJilEEESJ_lNS1_9__extrema9arg_max_fIilNSA_4lessIiEEEEEEJSI_SK_lN3cub18CUB_300001_SM_100013GridEvenShareIlEENSS_9GridQueueIyEESP_EEEvDpT0_
.visible .entry _ZN6thrust24THRUST_300001_SM_1000_NS8cuda_cub4core6detail13_kernel_agentINS1_8__reduce11ReduceAgentINS0_12zip_iteratorIN4cuda3std3__45tupleIJNS0_10device_ptrIiEENS0_17counting_iteratorIlNS0_11use_defaultESF_SF_EEEEEEEPNSB_IJilEEESJ_lNS1_9__extrema9arg_max_fIilNSA_4lessIiEEEEEEJSI_SK_lN3cub18CUB_300001_SM_100013GridEvenShareIlEENSS_9GridQueueIyEESP_EEEvDpT0_(
	.param .align 8 .b8 _ZN6thrust24THRUST_300001_SM_1000_NS8cuda_cub4core6detail13_kernel_agentINS1_8__reduce11ReduceAgentINS0_12zip_iteratorIN4cuda3std3__45tupleIJNS0_10device_ptrIiEENS0_17counting_iteratorIlNS0_11use_defaultESF_SF_EEEEEEEPNSB_IJilEEESJ_lNS1_9__extrema9arg_max_fIilNSA_4lessIiEEEEEEJSI_SK_lN3cub18CUB_300001_SM_100013GridEvenShareIlEENSS_9GridQueueIyEESP_EEEvDpT0__param_0[16],
	.param .u64 .ptr .align 1 _ZN6thrust24THRUST_300001_SM_1000_NS8cuda_cub4core6detail13_kernel_agentINS1_8__reduce11ReduceAgentINS0_12zip_iteratorIN4cuda3std3__45tupleIJNS0_10device_ptrIiEENS0_17counting_iteratorIlNS0_11use_defaultESF_SF_EEEEEEEPNSB_IJilEEESJ_lNS1_9__extrema9arg_max_fIilNSA_4lessIiEEEEEEJSI_SK_lN3cub18CUB_300001_SM_100013GridEvenShareIlEENSS_9GridQueueIyEESP_EEEvDpT0__param_1,
	.param .u64 _ZN6thrust24THRUST_300001_SM_1000_NS8cuda_cub4core6detail13_kernel_agentINS1_8__reduce11ReduceAgentINS0_12zip_iteratorIN4cuda3std3__45tupleIJNS0_10device_ptrIiEENS0_17counting_iteratorIlNS0_11use_defaultESF_SF_EEEEEEEPNSB_IJilEEESJ_lNS1_9__extrema9arg_max_fIilNSA_4lessIiEEEEEEJSI_SK_lN3cub18CUB_300001_SM_100013GridEvenShareIlEENSS_9GridQueueIyEESP_EEEvDpT0__param_2,
	.param .align 8 .b8 _ZN6thrust24THRUST_300001_SM_1000_NS8cuda_cub4core6detail13_kernel_agentINS1_8__reduce11ReduceAgentINS0_12zip_iteratorIN4cuda3std3__45tupleIJNS0_10device_ptrIiEENS0_17counting_iteratorIlNS0_11use_defaultESF_SF_EEEEEEEPNSB_IJilEEESJ_lNS1_9__extrema9arg_max_fIilNSA_4lessIiEEEEEEJSI_SK_lN3cub18CUB_300001_SM_100013GridEvenShareIlEENSS_9GridQueueIyEESP_EEEvDpT0__param_3[72],
	.param .align 8 .b8 _ZN6thrust24THRUST_300001_SM_1000_NS8cuda_cub4core6detail13_kernel_agentINS1_8__reduce11ReduceAgentINS0_12zip_iteratorIN4cuda3std3__45tupleIJNS0_10device_ptrIiEENS0_17counting_iteratorIlNS0_11use_defaultESF_SF_EEEEEEEPNSB_IJilEEESJ_lNS1_9__extrema9arg_max_fIilNSA_4lessIiEEEEEEJSI_SK_lN3cub18CUB_300001_SM_100013GridEvenShareIlEENSS_9GridQueueIyEESP_EEEvDpT0__param_4[8],
	.param .align 1 .b8 _ZN6thrust24THRUST_300001_SM_1000_NS8cuda_cub4core6detail13_kernel_agentINS1_8__reduce11ReduceAgentINS0_12zip_iteratorIN4cuda3std3__45tupleIJNS0_10device_ptrIiEENS0_17counting_iteratorIlNS0_11use_defaultESF_SF_EEEEEEEPNSB_IJilEEESJ_lNS1_9__extrema9arg_max_fIilNSA_4lessIiEEEEEEJSI_SK_lN3cub18CUB_300001_SM_100013GridEvenShareIlEENSS_9GridQueueIyEESP_EEEvDpT0__param_5[1]
)
.maxntid 256
{
	.reg .pred 	%p<215>;
	.reg .b32 	%r<640>;
	.reg .b64 	%rd<324>;

	ld.param.u64 	%rd196, [_ZN6thrust24THRUST_300001_SM_1000_NS8cuda_cub4core6detail13_kernel_agentINS1_8__reduce11ReduceAgentINS0_12zip_iteratorIN4cuda3std3__45tupleIJNS0_10device_ptrIiEENS0_17counting_iteratorIlNS0_11use_defaultESF_SF_EEEEEEEPNSB_IJilEEESJ_lNS1_9__extrema9arg_max_fIilNSA_4lessIiEEEEEEJSI_SK_lN3cub18CUB_300001_SM_100013GridEvenShareIlEENSS_9GridQueueIyEESP_EEEvDpT0__param_0+8];
	ld.param.u64 	%rd195, [_ZN6thrust24THRUST_300001_SM_1000_NS8cuda_cub4core6detail13_kernel_agentINS1_8__reduce11ReduceAgentINS0_12zip_iteratorIN4cuda3std3__45tupleIJNS0_10device_ptrIiEENS0_17counting_iteratorIlNS0_11use_defaultESF_SF_EEEEEEEPNSB_IJilEEESJ_lNS1_9__extrema9arg_max_fIilNSA_4lessIiEEEEEEJSI_SK_lN3cub18CUB_300001_SM_100013GridEvenShareIlEENSS_9GridQueueIyEESP_EEEvDpT0__param_0];
	ld.param.u64 	%rd199, [_ZN6thrust24THRUST_300001_SM_1000_NS8cuda_cub4core6detail13_kernel_agentINS1_8__reduce11ReduceAgentINS0_12zip_iteratorIN4cuda3std3__45tupleIJNS0_10device_ptrIiEENS0_17counting_iteratorIlNS0_11use_defaultESF_SF_EEEEEEEPNSB_IJilEEESJ_lNS1_9__extrema9arg_max_fIilNSA_4lessIiEEEEEEJSI_SK_lN3cub18CUB_300001_SM_100013GridEvenShareIlEENSS_9GridQueueIyEESP_EEEvDpT0__param_4];
	ld.param.u64 	%rd198, [_ZN6thrust24THRUST_300001_SM_1000_NS8cuda_cub4core6detail13_kernel_agentINS1_8__reduce11ReduceAgentINS0_12zip_iteratorIN4cuda3std3__45tupleIJNS0_10device_ptrIiEENS0_17counting_iteratorIlNS0_11use_defaultESF_SF_EEEEEEEPNSB_IJilEEESJ_lNS1_9__extrema9arg_max_fIilNSA_4lessIiEEEEEEJSI_SK_lN3cub18CUB_300001_SM_100013GridEvenShareIlEENSS_9GridQueueIyEESP_EEEvDpT0__param_2];
	cvta.to.global.u64 	%rd1, %rd199;
	cvta.to.global.u64 	%rd2, %rd195;
	mov.u32 	%r1, %ctaid.x;
	mul.lo.s32 	%r202, %r1, 1280;
	cvt.u64.u32 	%rd4, %r202;
	mov.u32 	%r203, %nctaid.x;
	mul.lo.s32 	%r204, %r203, 1280;
	cvt.u64.u32 	%rd5, %r204;
	add.s64 	%rd200, %rd4, 1280;
	setp.le.s64 	%p1, %rd200, %rd198;
	@%p1 bra 	$L__BB6_121;
	cvt.u32.u64 	%r336, %rd4;
	cvt.u32.u64 	%r2, %rd198;
	sub.s32 	%r3, %r2, %r336;
	mov.u32 	%r4, %tid.x;
	setp.ge.s32 	%p98, %r4, %r3;
	mov.b32 	%r582, 0;
	mov.b64 	%rd266, 0;
	mov.u32 	%r574, %r4;
	@%p98 bra 	$L__BB6_3;
	cvt.u64.u32 	%rd234, %r4;
	add.s64 	%rd235, %rd4, %rd234;
	shl.b64 	%rd236, %rd235, 2;
	add.s64 	%rd237, %rd2, %rd236;
	add.s64 	%rd266, %rd196, %rd235;
	ld.global.u32 	%r582, [%rd237];
	add.s32 	%r574, %r4, 256;
$L__BB6_3:
	setp.ge.s32 	%p99, %r574, %r3;
	@%p99 bra 	$L__BB6_25;
	not.b32 	%r339, %r574;
	add.s32 	%r340, %r339, %r2;
	sub.s32 	%r9, %r340, %r336;
	and.b32  	%r341, %r9, 768;
	setp.eq.s32 	%p100, %r341, 768;
	@%p100 bra 	$L__BB6_10;
	cvt.u64.u32 	%rd239, %r574;
	add.s64 	%rd240, %rd239, %rd4;
	add.s64 	%rd257, %rd240, %rd196;
	shl.b64 	%rd241, %rd240, 2;
	add.s64 	%rd256, %rd2, %rd241;
	shr.u32 	%r342, %r9, 8;
	add.s32 	%r343, %r342, 1;
	and.b32  	%r344, %r343, 3;
	neg.s32 	%r570, %r344;
$L__BB6_6:
	.pragma "nounroll";
	mov.u64 	%rd12, %rd266;
	mov.u32 	%r13, %r582;
	ld.global.u32 	%r14, [%rd256];
	setp.lt.s32 	%p101, %r13, %r14;
	mov.u64 	%rd266, %rd257;
	mov.u32 	%r582, %r14;
	@%p101 bra 	$L__BB6_9;
	setp.lt.s32 	%p102, %r14, %r13;
	mov.u64 	%rd266, %rd12;
	mov.u32 	%r582, %r13;
	@%p102 bra 	$L__BB6_9;
	setp.lt.s64 	%p103, %rd12, %rd257;
	min.s64 	%rd266, %rd12, %rd257;
	selp.b32 	%r582, %r13, %r14, %p103;
$L__BB6_9:
	add.s32 	%r574, %r574, 256;
	add.s64 	%rd257, %rd257, 256;
	add.s64 	%rd256, %rd256, 1024;
	add.s32 	%r570, %r570, 1;
	setp.ne.s32 	%p104, %r570, 0;
	@%p104 bra 	$L__BB6_6;
$L__BB6_10:
	setp.lt.u32 	%p105, %r9, 768;
	@%p105 bra 	$L__BB6_25;
	add.s32 	%r577, %r574, 512;
$L__BB6_12:
	mov.u32 	%r23, %r577;
	add.s32 	%r345, %r23, -512;
	cvt.s64.s32 	%rd242, %r345;
	add.s64 	%rd243, %rd242, %rd4;
	shl.b64 	%rd244, %rd243, 2;
	add.s64 	%rd20, %rd2, %rd244;
	add.s64 	%rd21, %rd243, %rd196;
	ld.global.u32 	%r25, [%rd20];
	setp.lt.s32 	%p106, %r582, %r25;
	mov.u64 	%rd263, %rd21;
	mov.u32 	%r579, %r25;
	@%p106 bra 	$L__BB6_15;
	setp.lt.s32 	%p107, %r25, %r582;
	mov.u64 	%rd263, %rd266;
	mov.u32 	%r579, %r582;
	@%p107 bra 	$L__BB6_15;
	setp.lt.s64 	%p108, %rd266, %rd21;
	min.s64 	%rd263, %rd266, %rd21;
	selp.b32 	%r579, %r582, %r25, %p108;
$L__BB6_15:
	add.s32 	%r346, %r23, -256;
	cvt.s64.s32 	%rd245, %r346;
	add.s64 	%rd246, %rd245, %rd4;
	add.s64 	%rd24, %rd246, %rd196;
	ld.global.u32 	%r28, [%rd20+1024];
	setp.lt.s32 	%p109, %r579, %r28;
	mov.u64 	%rd264, %rd24;
	mov.u32 	%r580, %r28;
	@%p109 bra 	$L__BB6_18;
	setp.lt.s32 	%p110, %r28, %r579;
	mov.u64 	%rd264, %rd263;
	mov.u32 	%r580, %r579;
	@%p110 bra 	$L__BB6_18;
	setp.lt.s64 	%p111, %rd263, %rd24;
	min.s64 	%rd264, %rd263, %rd24;
	selp.b32 	%r580, %r579, %r28, %p111;
$L__BB6_18:
	cvt.s64.s32 	%rd247, %r23;
	add.s64 	%rd248, %rd247, %rd4;
	add.s64 	%rd27, %rd248, %rd196;
	ld.global.u32 	%r31, [%rd20+2048];
	setp.lt.s32 	%p112, %r580, %r31;
	mov.u64 	%rd265, %rd27;
	mov.u32 	%r581, %r31;
	@%p112 bra 	$L__BB6_21;
	setp.lt.s32 	%p113, %r31, %r580;
	mov.u64 	%rd265, %rd264;
	mov.u32 	%r581, %r580;
	@%p113 bra 	$L__BB6_21;
	setp.lt.s64 	%p114, %rd264, %rd27;
	min.s64 	%rd265, %rd264, %rd27;
	selp.b32 	%r581, %r580, %r31, %p114;
$L__BB6_21:
	add.s32 	%r347, %r23, 256;
	cvt.s64.s32 	%rd249, %r347;
	add.s64 	%rd250, %rd249, %rd4;
	add.s64 	%rd30, %rd250, %rd196;
	ld.global.u32 	%r34, [%rd20+3072];
	setp.lt.s32 	%p115, %r581, %r34;
	mov.u64 	%rd266, %rd30;
	mov.u32 	%r582, %r34;
	@%p115 bra 	$L__BB6_24;
	setp.lt.s32 	%p116, %r34, %r581;
	mov.u64 	%rd266, %rd265;
	mov.u32 	%r582, %r581;
	@%p116 bra 	$L__BB6_24;
	setp.lt.s64 	%p117, %rd265, %rd30;
	min.s64 	%rd266, %rd265, %rd30;
	selp.b32 	%r582, %r581, %r34, %p117;
$L__BB6_24:
	add.s32 	%r577, %r23, 1024;
	add.s32 	%r348, %r23, 512;
	setp.lt.s32 	%p118, %r348, %r3;
	@%p118 bra 	$L__BB6_12;
$L__BB6_25:
	setp.lt.s32 	%p119, %r3, 256;
	@%p119 bra 	$L__BB6_70;
	// begin inline asm
	mov.u32 %r462, %laneid;
	// end inline asm
	mov.b32 	%r480, 1;
	mov.b32 	%r481, 31;
	mov.b32 	%r482, -1;
	// begin inline asm
	shfl.sync.down.b32 %r463, %r582, %r480, %r481, %r482;
	// end inline asm
	// begin inline asm
	shfl.sync.down.b32 %r468, %r469, %r480, %r481, %r482;
	// end inline asm
	mov.b64 	{%r474, %r479}, %rd266;
	// begin inline asm
	shfl.sync.down.b32 %r473, %r474, %r480, %r481, %r482;
	// end inline asm
	// begin inline asm
	shfl.sync.down.b32 %r478, %r479, %r480, %r481, %r482;
	// end inline asm
	mov.b64 	%rd34, {%r473, %r478};
	setp.gt.s32 	%p171, %r462, 30;
	mov.u64 	%rd268, %rd266;
	mov.u32 	%r584, %r582;
	@%p171 bra 	$L__BB6_30;
	setp.lt.s32 	%p172, %r582, %r463;
	mov.u64 	%rd268, %rd34;
	mov.u32 	%r584, %r463;
	@%p172 bra 	$L__BB6_30;
	setp.lt.s32 	%p173, %r463, %r582;
	mov.u64 	%rd268, %rd266;
	mov.u32 	%r584, %r582;
	@%p173 bra 	$L__BB6_30;
	setp.lt.s64 	%p174, %rd266, %rd34;
	min.s64 	%rd268, %rd266, %rd34;
	selp.b32 	%r584, %r582, %r463, %p174;
$L__BB6_30:
	mov.b32 	%r500, 2;
	mov.b32 	%r501, 31;
	mov.b32 	%r502, -1;
	// begin inline asm
	shfl.sync.down.b32 %r483, %r584, %r500, %r501, %r502;
	// end inline asm
	// begin inline asm
	shfl.sync.down.b32 %r488, %r489, %r500, %r501, %r502;
	// end inline asm
	mov.b64 	{%r494, %r499}, %rd268;
	// begin inline asm
	shfl.sync.down.b32 %r493, %r494, %r500, %r501, %r502;
	// end inline asm
	// begin inline asm
	shfl.sync.down.b32 %r498, %r499, %r500, %r501, %r502;
	// end inline asm
	mov.b64 	%rd37, {%r493, %r498};
	setp.gt.s32 	%p175, %r462, 29;
	mov.u64 	%rd269, %rd268;
	mov.u32 	%r585, %r584;
	@%p175 bra 	$L__BB6_34;
	setp.lt.s32 	%p176, %r584, %r483;
	mov.u64 	%rd269, %rd37;
	mov.u32 	%r585, %r483;
	@%p176 bra 	$L__BB6_34;
	setp.lt.s32 	%p177, %r483, %r584;
	mov.u64 	%rd269, %rd268;
	mov.u32 	%r585, %r584;
	@%p177 bra 	$L__BB6_34;
	setp.lt.s64 	%p178, %rd268, %rd37;
	min.s64 	%rd269, %rd268, %rd37;
	selp.b32 	%r585, %r584, %r483, %p178;
$L__BB6_34:
	mov.b32 	%r520, 4;
	mov.b32 	%r521, 31;
	mov.b32 	%r522, -1;
	// begin inline asm
	shfl.sync.down.b32 %r503, %r585, %r520, %r521, %r522;
	// end inline asm
	// begin inline asm
	shfl.sync.down.b32 %r508, %r509, %r520, %r521, %r522;
	// end inline asm
	mov.b64 	{%r514, %r519}, %rd269;
	// begin inline asm
	shfl.sync.down.b32 %r513, %r514, %r520, %r521, %r522;
	// end inline asm
	// begin inline asm
	shfl.sync.down.b32 %r518, %r519, %r520, %r521, %r522;
	// end inline asm
	mov.b64 	%rd40, {%r513, %r518};
	setp.gt.s32 	%p179, %r462, 27;
	mov.u64 	%rd270, %rd269;
	mov.u32 	%r586, %r585;
	@%p179 bra 	$L__BB6_38;
	setp.lt.s32 	%p180, %r585, %r503;
	mov.u64 	%rd270, %rd40;
	mov.u32 	%r586, %r503;
	@%p180 bra 	$L__BB6_38;
	setp.lt.s32 	%p181, %r503, %r585;
	mov.u64 	%rd270, %rd269;
	mov.u32 	%r586, %r585;
	@%p181 bra 	$L__BB6_38;
	setp.lt.s64 	%p182, %rd269, %rd40;
	min.s64 	%rd270, %rd269, %rd40;
	selp.b32 	%r586, %r585, %r503, %p182;
$L__BB6_38:
	mov.b32 	%r540, 8;
	mov.b32 	%r541, 31;
	mov.b32 	%r542, -1;
	// begin inline asm
	shfl.sync.down.b32 %r523, %r586, %r540, %r541, %r542;
	// end inline asm
	// begin inline asm
	shfl.sync.down.b32 %r528, %r529, %r540, %r541, %r542;
	// end inline asm
	mov.b64 	{%r534, %r539}, %rd270;
	// begin inline asm
	shfl.sync.down.b32 %r533, %r534, %r540, %r541, %r542;
	// end inline asm
	// begin inline asm
	shfl.sync.down.b32 %r538, %r539, %r540, %r541, %r542;
	// end inline asm
	mov.b64 	%rd43, {%r533, %r538};
	setp.gt.s32 	%p183, %r462, 23;
	mov.u64 	%rd271, %rd270;
	mov.u32 	%r587, %r586;
	@%p183 bra 	$L__BB6_42;
	setp.lt.s32 	%p184, %r586, %r523;
	mov.u64 	%rd271, %rd43;
	mov.u32 	%r587, %r523;
	@%p184 bra 	$L__BB6_42;
	setp.lt.s32 	%p185, %r523, %r586;
	mov.u64 	%rd271, %rd270;
	mov.u32 	%r587, %r586;
	@%p185 bra 	$L__BB6_42;
	setp.lt.s64 	%p186, %rd270, %rd43;
	min.s64 	%rd271, %rd270, %rd43;
	selp.b32 	%r587, %r586, %r523, %p186;
$L__BB6_42:
	mov.b32 	%r560, 16;
	mov.b32 	%r561, 31;
	mov.b32 	%r562, -1;
	// begin inline asm
	shfl.sync.down.b32 %r543, %r587, %r560, %r561, %r562;
	// end inline asm
	// begin inline asm
	shfl.sync.down.b32 %r548, %r549, %r560, %r561, %r562;
	// end inline asm
	mov.b64 	{%r554, %r559}, %rd271;
	// begin inline asm
	shfl.sync.down.b32 %r553, %r554, %r560, %r561, %r562;
	// end inline asm
	// begin inline asm
	shfl.sync.down.b32 %r558, %r559, %r560, %r561, %r562;
	// end inline asm
	mov.b64 	%rd46, {%r553, %r558};
	setp.gt.s32 	%p187, %r462, 15;
	mov.u64 	%rd323, %rd271;
	mov.u32 	%r639, %r587;
	@%p187 bra 	$L__BB6_46;
	setp.lt.s32 	%p188, %r587, %r543;
	mov.u64 	%rd323, %rd46;
	mov.u32 	%r639, %r543;
	@%p188 bra 	$L__BB6_46;
	setp.lt.s32 	%p189, %r543, %r587;
	mov.u64 	%rd323, %rd271;
	mov.u32 	%r639, %r587;
	@%p189 bra 	$L__BB6_46;
	setp.lt.s64 	%p190, %rd271, %rd46;
	min.s64 	%rd323, %rd271, %rd46;
	selp.b32 	%r639, %r587, %r543, %p190;
$L__BB6_46:
	setp.ne.s32 	%p191, %r462, 0;
	@%p191 bra 	$L__BB6_48;
	shr.u32 	%r563, %r4, 1;
	and.b32  	%r564, %r563, 496;
	mov.u32 	%r565, _ZN6thrust24THRUST_300001_SM_1000_NS8cuda_cub4core6detail5shmemE;
	add.s32 	%r566, %r565, %r564;
	st.shared.u32 	[%r566+8], %r639;
	st.shared.u64 	[%r566+16], %rd323;
$L__BB6_48:
	bar.sync 	0;
	setp.ne.s32 	%p192, %r4, 0;
	@%p192 bra 	$L__BB6_208;
	ld.shared.u32 	%r55, [_ZN6thrust24THRUST_300001_SM_1000_NS8cuda_cub4core6detail5shmemE+24];
	ld.shared.u64 	%rd49, [_ZN6thrust24THRUST_300001_SM_1000_NS8cuda_cub4core6detail5shmemE+32];
	setp.lt.s32 	%p193, %r639, %r55;
	mov.u64 	%rd273, %rd49;
	mov.u32 	%r589, %r55;
	@%p193 bra 	$L__BB6_52;
	setp.lt.s32 	%p194, %r55, %r639;
	mov.u64 	%rd273, %rd323;
	mov.u32 	%r589, %r639;
	@%p194 bra 	$L__BB6_52;
	setp.lt.s64 	%p195, %rd323, %rd49;
	min.s64 	%rd273, %rd323, %rd49;
	selp.b32 	%r589, %r639, %r55, %p195;
$L__BB6_52:
	ld.shared.u32 	%r58, [_ZN6thrust24THRUST_300001_SM_1000_NS8cuda_cub4core6detail5shmemE+40];
	ld.shared.u64 	%rd52, [_ZN6thrust24THRUST_300001_SM_1000_NS8cuda_cub4core6detail5shmemE+48];
	setp.lt.s32 	%p196, %r589, %r58;
	mov.u64 	%rd274, %rd52;
	mov.u32 	%r590, %r58;
	@%p196 bra 	$L__BB6_55;
	setp.lt.s32 	%p197, %r58, %r589;
	mov.u64 	%rd274, %rd273;
	mov.u32 	%r590, %r589;
	@%p197 bra 	$L__BB6_55;
	setp.lt.s64 	%p198, %rd273, %rd52;
	min.s64 	%rd274, %rd273, %rd52;
	selp.b32 	%r590, %r589, %r58, %p198;
$L__BB6_55:
	ld.shared.u32 	%r61, [_ZN6thrust24THRUST_300001_SM_1000_NS8cuda_cub4core6detail5shmemE+56];
	ld.shared.u64 	%rd55, [_ZN6thrust24THRUST_300001_SM_1000_NS8cuda_cub4core6detail5shmemE+64];
	setp.lt.s32 	%p199, %r590, %r61;
	mov.u64 	%rd275, %rd55;
	mov.u32 	%r591, %r61;
	@%p199 bra 	$L__BB6_58;
	setp.lt.s32 	%p200, %r61, %r590;
	mov.u64 	%rd275, %rd274;
	mov.u32 	%r591, %r590;
	@%p200 bra 	$L__BB6_58;
	setp.lt.s64 	%p201, %rd274, %rd55;
	min.s64 	%rd275, %rd274, %rd55;
	selp.b32 	%r591, %r590, %r61, %p201;
$L__BB6_58:
	ld.shared.u32 	%r64, [_ZN6thrust24THRUST_300001_SM_1000_NS8cuda_cub4core6detail5shmemE+72];
	ld.shared.u64 	%rd58, [_ZN6thrust24THRUST_300001_SM_1000_NS8cuda_cub4core6detail5shmemE+80];
	setp.lt.s32 	%p202, %r591, %r64;
	mov.u64 	%rd276, %rd58;
	mov.u32 	%r592, %r64;
	@%p202 bra 	$L__BB6_61;
	setp.lt.s32 	%p203, %r64, %r591;
	mov.u64 	%rd276, %rd275;
	mov.u32 	%r592, %r591;
	@%p203 bra 	$L__BB6_61;
	setp.lt.s64 	%p204, %rd275, %rd58;
	min.s64 	%rd276, %rd275, %rd58;
	selp.b32 	%r592, %r591, %r64, %p204;
$L__BB6_61:
	ld.shared.u32 	%r67, [_ZN6thrust24THRUST_300001_SM_1000_NS8cuda_cub4core6detail5shmemE+88];
	ld.shared.u64 	%rd61, [_ZN6thrust24THRUST_300001_SM_1000_NS8cuda_cub4core6detail5shmemE+96];
	setp.lt.s32 	%p205, %r592, %r67;
	mov.u32 	%r593, %r67;
	mov.u64 	%rd277, %rd61;
	@%p205 bra 	$L__BB6_64;
	setp.lt.s32 	%p206, %r67, %r592;
	mov.u32 	%r593, %r592;
	mov.u64 	%rd277, %rd276;
	@%p206 bra 	$L__BB6_64;
	setp.lt.s64 	%p207, %rd276, %rd61;
	selp.b32 	%r593, %r592, %r67, %p207;
	min.s64 	%rd277, %rd276, %rd61;
$L__BB6_64:
	ld.shared.u32 	%r70, [_ZN6thrust24THRUST_300001_SM_1000_NS8cuda_cub4core6detail5shmemE+104];
	ld.shared.u64 	%rd64, [_ZN6thrust24THRUST_300001_SM_1000_NS8cuda_cub4core6detail5shmemE+112];
	setp.lt.s32 	%p208, %r593, %r70;
	mov.u32 	%r594, %r70;
	mov.u64 	%rd278, %rd64;
	@%p208 bra 	$L__BB6_67;
	setp.lt.s32 	%p209, %r70, %r593;
	mov.u32 	%r594, %r593;
	mov.u64 	%rd278, %rd277;
	@%p209 bra 	$L__BB6_67;
	setp.lt.s64 	%p210, %rd277, %rd64;
	selp.b32 	%r594, %r593, %r70, %p210;
	min.s64 	%rd278, %rd277, %rd64;
$L__BB6_67:
	ld.shared.u32 	%r73, [_ZN6thrust24THRUST_300001_SM_1000_NS8cuda_cub4core6detail5shmemE+120];
	ld.shared.u64 	%rd67, [_ZN6thrust24THRUST_300001_SM_1000_NS8cuda_cub4core6detail5shmemE+128];
	setp.lt.s32 	%p211, %r594, %r73;
	mov.u32 	%r639, %r73;
	mov.u64 	%rd323, %rd67;
	@%p211 bra 	$L__BB6_208;
	setp.lt.s32 	%p212, %r73, %r594;
	mov.u32 	%r639, %r594;
	mov.u64 	%rd323, %rd278;
	@%p212 bra 	$L__BB6_208;
	setp.lt.s64 	%p213, %rd278, %rd67;
	selp.b32 	%r639, %r594, %r73, %p213;
	min.s64 	%rd323, %rd278, %rd67;
	bra.uni 	$L__BB6_208;
$L__BB6_70:
	// begin inline asm
	mov.u32 %r349, %laneid;
	// end inline asm
	and.b32  	%r370, %r4, 992;
	add.s32 	%r371, %r370, 32;
	setp.gt.s32 	%p120, %r371, %r3;
	not.b32 	%r372, %r370;
	add.s32 	%r373, %r3, %r372;
	selp.b32 	%r368, %r373, 31, %p120;
	mov.b32 	%r367, 1;
	mov.b32 	%r369, -1;
	// begin inline asm
	shfl.sync.down.b32 %r350, %r582, %r367, %r368, %r369;
	// end inline asm
	// begin inline asm
	shfl.sync.down.b32 %r355, %r356, %r367, %r368, %r369;
	// end inline asm
	mov.b64 	{%r361, %r366}, %rd266;
	// begin inline asm
	shfl.sync.down.b32 %r360, %r361, %r367, %r368, %r369;
	// end inline asm
	// begin inline asm
	shfl.sync.down.b32 %r365, %r366, %r367, %r368, %r369;
	// end inline asm
	mov.b64 	%rd69, {%r360, %r365};
	setp.ge.s32 	%p121, %r349, %r368;
	mov.u32 	%r595, %r582;
	mov.u64 	%rd279, %rd266;
	@%p121 bra 	$L__BB6_74;
	setp.lt.s32 	%p122, %r582, %r350;
	mov.u32 	%r595, %r350;
	mov.u64 	%rd279, %rd69;
	@%p122 bra 	$L__BB6_74;
	setp.lt.s32 	%p123, %r350, %r582;
	mov.u32 	%r595, %r582;
	mov.u64 	%rd279, %rd266;
	@%p123 bra 	$L__BB6_74;
	setp.lt.s64 	%p124, %rd266, %rd69;
	selp.b32 	%r595, %r582, %r350, %p124;
	min.s64 	%rd279, %rd266, %rd69;
$L__BB6_74:
	mov.b32 	%r391, 2;
	mov.b32 	%r393, -1;
	// begin inline asm
	shfl.sync.down.b32 %r374, %r595, %r391, %r368, %r393;
	// end inline asm
	// begin inline asm
	shfl.sync.down.b32 %r379, %r380, %r391, %r368, %r393;
	// end inline asm
	mov.b64 	{%r385, %r390}, %rd279;
	// begin inline asm
	shfl.sync.down.b32 %r384, %r385, %r391, %r368, %r393;
	// end inline asm
	// begin inline asm
	shfl.sync.down.b32 %r389, %r390, %r391, %r368, %r393;
	// end inline asm
	mov.b64 	%rd72, {%r384, %r389};
	add.s32 	%r394, %r349, 2;
	setp.gt.s32 	%p125, %r394, %r368;
	mov.u32 	%r596, %r595;
	mov.u64 	%rd280, %rd279;
	@%p125 bra 	$L__BB6_78;
	setp.lt.s32 	%p126, %r595, %r374;
	mov.u32 	%r596, %r374;
	mov.u64 	%rd280, %rd72;
	@%p126 bra 	$L__BB6_78;
	setp.lt.s32 	%p127, %r374, %r595;
	mov.u32 	%r596, %r595;
	mov.u64 	%rd280, %rd279;
	@%p127 bra 	$L__BB6_78;
	setp.lt.s64 	%p128, %rd279, %rd72;
	selp.b32 	%r596, %r595, %r374, %p128;
	min.s64 	%rd280, %rd279, %rd72;
$L__BB6_78:
	mov.b32 	%r412, 4;
	mov.b32 	%r414, -1;
	// begin inline asm
	shfl.sync.down.b32 %r395, %r596, %r412, %r368, %r414;
	// end inline asm
	// begin inline asm
	shfl.sync.down.b32 %r400, %r401, %r412, %r368, %r414;
	// end inline asm
	mov.b64 	{%r406, %r411}, %rd280;
	// begin inline asm
	shfl.sync.down.b32 %r405, %r406, %r412, %r368, %r414;
	// end inline asm
	// begin inline asm
	shfl.sync.down.b32 %r410, %r411, %r412, %r368, %r414;
	// end inline asm
	mov.b64 	%rd75, {%r405, %r410};
	add.s32 	%r415, %r349, 4;
	setp.gt.s32 	%p129, %r415, %r368;
	mov.u32 	%r597, %r596;
	mov.u64 	%rd281, %rd280;
	@%p129 bra 	$L__BB6_82;
	setp.lt.s32 	%p130, %r596, %r395;
	mov.u32 	%r597, %r395;
	mov.u64 	%rd281, %rd75;
	@%p130 bra 	$L__BB6_82;
	setp.lt.s32 	%p131, %r395, %r596;
	mov.u32 	%r597, %r596;
	mov.u64 	%rd281, %rd280;
	@%p131 bra 	$L__BB6_82;
	setp.lt.s64 	%p132, %rd280, %rd75;
	selp.b32 	%r597, %r596, %r395, %p132;
	min.s64 	%rd281, %rd280, %rd75;
$L__BB6_82:
	mov.b32 	%r433, 8;
	mov.b32 	%r435, -1;
	// begin inline asm
	shfl.sync.down.b32 %r416, %r597, %r433, %r368, %r435;
	// end inline asm
	// begin inline asm
	shfl.sync.down.b32 %r421, %r422, %r433, %r368, %r435;
	// end inline asm
	mov.b64 	{%r427, %r432}, %rd281;
	// begin inline asm
	shfl.sync.down.b32 %r426, %r427, %r433, %r368, %r435;
	// end inline asm
	// begin inline asm
	shfl.sync.down.b32 %r431, %r432, %r433, %r368, %r435;
	// end inline asm
	mov.b64 	%rd78, {%r426, %r431};
	add.s32 	%r436, %r349, 8;
	setp.gt.s32 	%p133, %r436, %r368;
	mov.u32 	%r598, %r597;
	mov.u64 	%rd282, %rd281;
	@%p133 bra 	$L__BB6_86;
	setp.lt.s32 	%p134, %r597, %r416;
	mov.u32 	%r598, %r416;
	mov.u64 	%rd282, %rd78;
	@%p134 bra 	$L__BB6_86;
	setp.lt.s32 	%p135, %r416, %r597;
	mov.u32 	%r598, %r597;
	mov.u64 	%rd282, %rd281;
	@%p135 bra 	$L__BB6_86;
	setp.lt.s64 	%p136, %rd281, %rd78;
	selp.b32 	%r598, %r597, %r416, %p136;
	min.s64 	%rd282, %rd281, %rd78;
$L__BB6_86:
	mov.b32 	%r454, 16;
	mov.b32 	%r456, -1;
	// begin inline asm
	shfl.sync.down.b32 %r437, %r598, %r454, %r368, %r456;
	// end inline asm
	// begin inline asm
	shfl.sync.down.b32 %r442, %r443, %r454, %r368, %r456;
	// end inline asm
	mov.b64 	{%r448, %r453}, %rd282;
	// begin inline asm
	shfl.sync.down.b32 %r447, %r448, %r454, %r368, %r456;
	// end inline asm
	// begin inline asm
	shfl.sync.down.b32 %r452, %r453, %r454, %r368, %r456;
	// end inline asm
	mov.b64 	%rd81, {%r447, %r452};
	add.s32 	%r457, %r349, 16;
	setp.gt.s32 	%p137, %r457, %r368;
	mov.u32 	%r639, %r598;
	mov.u64 	%rd323, %rd282;
	@%p137 bra 	$L__BB6_90;
	setp.lt.s32 	%p138, %r598, %r437;
	mov.u32 	%r639, %r437;
	mov.u64 	%rd323, %rd81;
	@%p138 bra 	$L__BB6_90;
	setp.lt.s32 	%p139, %r437, %r598;
	mov.u32 	%r639, %r598;
	mov.u64 	%rd323, %rd282;
	@%p139 bra 	$L__BB6_90;
	setp.lt.s64 	%p140, %rd282, %rd81;
	selp.b32 	%r639, %r598, %r437, %p140;
	min.s64 	%rd323, %rd282, %rd81;
$L__BB6_90:
	setp.ne.s32 	%p141, %r349, 0;
	@%p141 bra 	$L__BB6_92;
	shr.u32 	%r458, %r4, 1;
	and.b32  	%r459, %r458, 496;
	mov.u32 	%r460, _ZN6thrust24THRUST_300001_SM_1000_NS8cuda_cub4core6detail5shmemE;
	add.s32 	%r461, %r460, %r459;
	st.shared.u32 	[%r461+8], %r639;
	st.shared.u64 	[%r461+16], %rd323;
$L__BB6_92:
	bar.sync 	0;
	setp.ne.s32 	%p142, %r4, 0;
	@%p142 bra 	$L__BB6_208;
	setp.lt.s32 	%p143, %r3, 33;
	mov.u32 	%r600, %r639;
	mov.u64 	%rd284, %rd323;
	@%p143 bra 	$L__BB6_97;
	ld.shared.u32 	%r92, [_ZN6thrust24THRUST_300001_SM_1000_NS8cuda_cub4core6detail5shmemE+24];
	ld.shared.u64 	%rd84, [_ZN6thrust24THRUST_300001_SM_1000_NS8cuda_cub4core6detail5shmemE+32];
	setp.lt.s32 	%p144, %r639, %r92;
	mov.u32 	%r600, %r92;
	mov.u64 	%rd284, %rd84;
	@%p144 bra 	$L__BB6_97;
	setp.lt.s32 	%p145, %r92, %r639;
	mov.u32 	%r600, %r639;
	mov.u64 	%rd284, %rd323;
	@%p145 bra 	$L__BB6_97;
	setp.lt.s64 	%p146, %rd323, %rd84;
	selp.b32 	%r600, %r639, %r92, %p146;
	min.s64 	%rd284, %rd323, %rd84;
$L__BB6_97:
	setp.lt.s32 	%p147, %r3, 65;
	mov.u32 	%r601, %r600;
	mov.u64 	%rd285, %rd284;
	@%p147 bra 	$L__BB6_101;
	ld.shared.u32 	%r95, [_ZN6thrust24THRUST_300001_SM_1000_NS8cuda_cub4core6detail5shmemE+40];
	ld.shared.u64 	%rd87, [_ZN6thrust24THRUST_300001_SM_1000_NS8cuda_cub4core6detail5shmemE+48];
	setp.lt.s32 	%p148, %r600, %r95;
	mov.u32 	%r601, %r95;
	mov.u64 	%rd285, %rd87;
	@%p148 bra 	$L__BB6_101;
	setp.lt.s32 	%p149, %r95, %r600;
	mov.u32 	%r601, %r600;
	mov.u64 	%rd285, %rd284;
	@%p149 bra 	$L__BB6_101;
	setp.lt.s64 	%p150, %rd284, %rd87;
	selp.b32 	%r601, %r600, %r95, %p150;
	min.s64 	%rd285, %rd284, %rd87;
$L__BB6_101:
	setp.lt.s32 	%p151, %r3, 97;
	mov.u32 	%r602, %r601;
	mov.u64 	%rd286, %rd285;
	@%p151 bra 	$L__BB6_105;
	ld.shared.u32 	%r98, [_ZN6thrust24THRUST_300001_SM_1000_NS8cuda_cub4core6detail5shmemE+56];
	ld.shared.u64 	%rd90, [_ZN6thrust24THRUST_300001_SM_1000_NS8cuda_cub4core6detail5shmemE+64];
	setp.lt.s32 	%p152, %r601, %r98;
	mov.u32 	%r602, %r98;
	mov.u64 	%rd286, %rd90;
	@%p152 bra 	$L__BB6_105;
	setp.lt.s32 	%p153, %r98, %r601;
	mov.u32 	%r602, %r601;
	mov.u64 	%rd286, %rd285;
	@%p153 bra 	$L__BB6_105;
	setp.lt.s64 	%p154, %rd285, %rd90;
	selp.b32 	%r602, %r601, %r98, %p154;
	min.s64 	%rd286, %rd285, %rd90;
$L__BB6_105:
	setp.lt.s32 	%p155, %r3, 129;
	mov.u32 	%r603, %r602;
	mov.u64 	%rd287, %rd286;
	@%p155 bra 	$L__BB6_109;
	ld.shared.u32 	%r101, [_ZN6thrust24THRUST_300001_SM_1000_NS8cuda_cub4core6detail5shmemE+72];
	ld.shared.u64 	%rd93, [_ZN6thrust24THRUST_300001_SM_1000_NS8cuda_cub4core6detail5shmemE+80];
	setp.lt.s32 	%p156, %r602, %r101;
	mov.u32 	%r603, %r101;
	mov.u64 	%rd287, %rd93;
	@%p156 bra 	$L__BB6_109;
	setp.lt.s32 	%p157, %r101, %r602;
	mov.u32 	%r603, %r602;
	mov.u64 	%rd287, %rd286;
	@%p157 bra 	$L__BB6_109;
	setp.lt.s64 	%p158, %rd286, %rd93;
	selp.b32 	%r603, %r602, %r101, %p158;
	min.s64 	%rd287, %rd286, %rd93;
$L__BB6_109:
	setp.lt.s32 	%p159, %r3, 161;
	mov.u32 	%r604, %r603;
	mov.u64 	%rd288, %rd287;
	@%p159 bra 	$L__BB6_113;
	ld.shared.u32 	%r104, [_ZN6thrust24THRUST_300001_SM_1000_NS8cuda_cub4core6detail5shmemE+88];
	ld.shared.u64 	%rd96, [_ZN6thrust24THRUST_300001_SM_1000_NS8cuda_cub4core6detail5shmemE+96];
	setp.lt.s32 	%p160, %r603, %r104;
	mov.u32 	%r604, %r104;
	mov.u64 	%rd288, %rd96;
	@%p160 bra 	$L__BB6_113;
	setp.lt.s32 	%p161, %r104, %r603;
	mov.u32 	%r604, %r603;
	mov.u64 	%rd288, %rd287;
	@%p161 bra 	$L__BB6_113;
	setp.lt.s64 	%p162, %rd287, %rd96;
	selp.b32 	%r604, %r603, %r104, %p162;
	min.s64 	%rd288, %rd287, %rd96;
$L__BB6_113:
	setp.lt.s32 	%p163, %r3, 193;
	mov.u32 	%r605, %r604;
	mov.u64 	%rd289, %rd288;
	@%p163 bra 	$L__BB6_117;
	ld.shared.u32 	%r107, [_ZN6thrust24THRUST_300001_SM_1000_NS8cuda_cub4core6detail5shmemE+104];
	ld.shared.u64 	%rd99, [_ZN6thrust24THRUST_300001_SM_1000_NS8cuda_cub4core6detail5shmemE+112];
	setp.lt.s32 	%p164, %r604, %r107;
	mov.u32 	%r605, %r107;
	mov.u64 	%rd289, %rd99;
	@%p164 bra 	$L__BB6_117;
	setp.lt.s32 	%p165, %r107, %r604;
	mov.u32 	%r605, %r604;
	mov.u64 	%rd289, %rd288;
	@%p165 bra 	$L__BB6_117;
	setp.lt.s64 	%p166, %rd288, %rd99;
	selp.b32 	%r605, %r604, %r107, %p166;
	min.s64 	%rd289, %rd288, %rd99;
$L__BB6_117:
	setp.lt.s32 	%p167, %r3, 225;
	mov.u32 	%r639, %r605;
	mov.u64 	%rd323, %rd289;
	@%p167 bra 	$L__BB6_208;
	ld.shared.u32 	%r110, [_ZN6thrust24THRUST_300001_SM_1000_NS8cuda_cub4core6detail5shmemE+120];
	ld.shared.u64 	%rd102, [_ZN6thrust24THRUST_300001_SM_1000_NS8cuda_cub4core6detail5shmemE+128];
	setp.lt.s32 	%p168, %r605, %r110;
	mov.u32 	%r639, %r110;
	mov.u64 	%rd323, %rd102;
	@%p168 bra 	$L__BB6_208;
	setp.lt.s32 	%p169, %r110, %r605;
	mov.u32 	%r639, %r605;
	mov.u64 	%rd323, %rd289;
	@%p169 bra 	$L__BB6_208;
	setp.lt.s64 	%p170, %rd289, %rd102;
	selp.b32 	%r639, %r605, %r110, %p170;
	min.s64 	%rd323, %rd289, %rd102;
	bra.uni 	$L__BB6_208;
$L__BB6_121:
	mov.u32 	%r112, %tid.x;
	add.s64 	%rd104, %rd196, %rd4;
	cvt.u64.u32 	%rd105, %r112;
	add.s64 	%rd201, %rd105, %rd4;
	cvta.to.global.u64 	%rd202, %rd195;
	shl.b64 	%rd203, %rd201, 2;
	add.s64 	%rd204, %rd202, %rd203;
	ld.global.u32 	%r205, [%rd204];
	add.s32 	%r206, %r112, 256;
	cvt.u64.u32 	%rd205, %r206;
	ld.global.u32 	%r207, [%rd204+1024];
	add.s32 	%r208, %r112, 512;
	cvt.u64.u32 	%rd206, %r208;
	ld.global.u32 	%r209, [%rd204+2048];
	add.s32 	%r210, %r112, 768;
	cvt.u64.u32 	%rd207, %r210;
	ld.global.u32 	%r211, [%rd204+3072];
	or.b32  	%r212, %r112, 1024;
	cvt.u64.u32 	%rd106, %r212;
	add.s64 	%rd311, %rd104, %rd106;
	ld.global.u32 	%r627, [%rd204+4096];
	setp.lt.s32 	%p2, %r205, %r207;
	max.s32 	%r213, %r205, %r207;
	selp.b64 	%rd208, %rd205, %rd105, %p2;
	setp.lt.s32 	%p3, %r213, %r209;
	max.s32 	%r214, %r213, %r209;
	selp.b64 	%rd209, %rd206, %rd208, %p3;
	setp.lt.s32 	%p4, %r214, %r211;
	max.s32 	%r114, %r214, %r211;
	selp.b64 	%rd108, %rd207, %rd209, %p4;
	setp.lt.s32 	%p5, %r114, %r627;
	@%p5 bra 	$L__BB6_123;
	setp.lt.s32 	%p6, %r627, %r114;
	setp.lt.u64 	%p7, %rd108, %rd106;
	or.pred  	%p8, %p6, %p7;
	selp.b32 	%r627, %r114, %r627, %p8;
	add.s64 	%rd210, %rd104, %rd108;
	selp.b64 	%rd311, %rd210, %rd311, %p8;
$L__BB6_123:
	setp.le.u64 	%p9, %rd198, %rd5;
	@%p9 bra 	$L__BB6_164;
	setp.ne.s32 	%p10, %r112, 0;
	@%p10 bra 	$L__BB6_126;
	atom.global.add.u64 	%rd211, [%rd1+8], 1280;
	add.s64 	%rd212, %rd211, %rd5;
	st.shared.u64 	[_ZN6thrust24THRUST_300001_SM_1000_NS8cuda_cub4core6detail5shmemE+152], %rd212;
$L__BB6_126:
	bar.sync 	0;
	ld.shared.u64 	%rd299, [_ZN6thrust24THRUST_300001_SM_1000_NS8cuda_cub4core6detail5shmemE+152];
	add.s64 	%rd213, %rd299, 1280;
	setp.gt.s64 	%p11, %rd213, %rd198;
	@%p11 bra 	$L__BB6_141;
	mov.u32 	%r607, %r627;
	mov.u64 	%rd292, %rd311;
$L__BB6_128:
	add.s64 	%rd214, %rd299, %rd105;
	cvta.to.global.u64 	%rd215, %rd195;
	shl.b64 	%rd216, %rd214, 2;
	add.s64 	%rd217, %rd215, %rd216;
	add.s64 	%rd293, %rd214, %rd196;
	ld.global.u32 	%r608, [%rd217];
	add.s64 	%rd294, %rd293, 256;
	ld.global.u32 	%r609, [%rd217+1024];
	add.s64 	%rd295, %rd293, 512;
	ld.global.u32 	%r610, [%rd217+2048];
	add.s64 	%rd296, %rd293, 768;
	ld.global.u32 	%r611, [%rd217+3072];
	add.s64 	%rd311, %rd293, 1024;
	ld.global.u32 	%r627, [%rd217+4096];
	setp.lt.s32 	%p12, %r607, %r608;
	@%p12 bra 	$L__BB6_130;
	setp.lt.s32 	%p13, %r608, %r607;
	setp.lt.s64 	%p14, %rd292, %rd293;
	or.pred  	%p15, %p13, %p14;
	selp.b32 	%r608, %r607, %r608, %p15;
	selp.b64 	%rd293, %rd292, %rd293, %p15;
$L__BB6_130:
	setp.lt.s32 	%p16, %r608, %r609;
	@%p16 bra 	$L__BB6_132;
	setp.lt.s32 	%p17, %r609, %r608;
	setp.lt.s64 	%p18, %rd293, %rd294;
	or.pred  	%p19, %p17, %p18;
	selp.b32 	%r609, %r608, %r609, %p19;
	selp.b64 	%rd294, %rd293, %rd294, %p19;
$L__BB6_132:
	setp.lt.s32 	%p20, %r609, %r610;
	@%p20 bra 	$L__BB6_134;
	setp.lt.s32 	%p21, %r610, %r609;
	setp.lt.s64 	%p22, %rd294, %rd295;
	or.pred  	%p23, %p21, %p22;
	selp.b32 	%r610, %r609, %r610, %p23;
	selp.b64 	%rd295, %rd294, %rd295, %p23;
$L__BB6_134:
	setp.lt.s32 	%p24, %r610, %r611;
	@%p24 bra 	$L__BB6_136;
	setp.lt.s32 	%p25, %r611, %r610;
	setp.lt.s64 	%p26, %rd295, %rd296;
	or.pred  	%p27, %p25, %p26;
	selp.b32 	%r611, %r610, %r611, %p27;
	selp.b64 	%rd296, %rd295, %rd296, %p27;
$L__BB6_136:
	setp.lt.s32 	%p28, %r611, %r627;
	@%p28 bra 	$L__BB6_138;
	setp.lt.s32 	%p29, %r627, %r611;
	setp.lt.s64 	%p30, %rd296, %rd311;
	or.pred  	%p31, %p29, %p30;
	selp.b32 	%r627, %r611, %r627, %p31;
	selp.b64 	%rd311, %rd296, %rd311, %p31;
$L__BB6_138:
	setp.ne.s32 	%p32, %r112, 0;
	bar.sync 	0;
	@%p32 bra 	$L__BB6_140;
	atom.global.add.u64 	%rd218, [%rd1+8], 1280;
	add.s64 	%rd219, %rd218, %rd5;
	st.shared.u64 	[_ZN6thrust24THRUST_300001_SM_1000_NS8cuda_cub4core6detail5shmemE+152], %rd219;
$L__BB6_140:
	bar.sync 	0;
	ld.shared.u64 	%rd299, [_ZN6thrust24THRUST_300001_SM_1000_NS8cuda_cub4core6detail5shmemE+152];
	add.s64 	%rd220, %rd299, 1280;
	setp.le.s64 	%p33, %rd220, %rd198;
	mov.u32 	%r607, %r627;
	mov.u64 	%rd292, %rd311;
	@%p33 bra 	$L__BB6_128;
$L__BB6_141:
	setp.le.s64 	%p34, %rd198, %rd299;
	@%p34 bra 	$L__BB6_164;
	cvt.u32.u64 	%r215, %rd299;
	cvt.u32.u64 	%r216, %rd198;
	sub.s32 	%r134, %r216, %r215;
	setp.ge.s32 	%p35, %r112, %r134;
	@%p35 bra 	$L__BB6_164;
	cvta.to.global.u64 	%rd132, %rd195;
	not.b32 	%r219, %r112;
	add.s32 	%r220, %r219, %r216;
	sub.s32 	%r135, %r220, %r215;
	and.b32  	%r222, %r135, 768;
	setp.eq.s32 	%p36, %r222, 768;
	mov.u32 	%r618, %r112;
	@%p36 bra 	$L__BB6_149;
	add.s64 	%rd222, %rd299, %rd105;
	add.s64 	%rd301, %rd222, %rd196;
	shl.b64 	%rd223, %rd222, 2;
	add.s64 	%rd300, %rd132, %rd223;
	shr.u32 	%r223, %r135, 8;
	add.s32 	%r224, %r223, 1;
	and.b32  	%r225, %r224, 3;
	neg.s32 	%r614, %r225;
	mov.u32 	%r618, %r112;
$L__BB6_145:
	.pragma "nounroll";
	mov.u64 	%rd137, %rd311;
	mov.u32 	%r139, %r627;
	ld.global.u32 	%r140, [%rd300];
	setp.lt.s32 	%p37, %r139, %r140;
	mov.u32 	%r627, %r140;
	mov.u64 	%rd311, %rd301;
	@%p37 bra 	$L__BB6_148;
	setp.lt.s32 	%p38, %r140, %r139;
	mov.u32 	%r627, %r139;
	mov.u64 	%rd311, %rd137;
	@%p38 bra 	$L__BB6_148;
	setp.lt.s64 	%p39, %rd137, %rd301;
	selp.b32 	%r627, %r139, %r140, %p39;
	min.s64 	%rd311, %rd137, %rd301;
$L__BB6_148:
	add.s32 	%r618, %r618, 256;
	add.s64 	%rd301, %rd301, 256;
	add.s64 	%rd300, %rd300, 1024;
	add.s32 	%r614, %r614, 1;
	setp.ne.s32 	%p40, %r614, 0;
	@%p40 bra 	$L__BB6_145;
$L__BB6_149:
	setp.lt.u32 	%p41, %r135, 768;
	@%p41 bra 	$L__BB6_164;
	add.s32 	%r621, %r618, 512;
$L__BB6_151:
	mov.u32 	%r149, %r621;
	add.s32 	%r226, %r149, -512;
	cvt.u64.u32 	%rd224, %r226;
	add.s64 	%rd225, %rd299, %rd224;
	shl.b64 	%rd226, %rd225, 2;
	add.s64 	%rd145, %rd132, %rd226;
	add.s64 	%rd146, %rd225, %rd196;
	ld.global.u32 	%r151, [%rd145];
	setp.lt.s32 	%p42, %r627, %r151;
	mov.u32 	%r623, %r151;
	mov.u64 	%rd307, %rd146;
	@%p42 bra 	$L__BB6_154;
	setp.lt.s32 	%p43, %r151, %r627;
	mov.u32 	%r623, %r627;
	mov.u64 	%rd307, %rd311;
	@%p43 bra 	$L__BB6_154;
	setp.lt.s64 	%p44, %rd311, %rd146;
	selp.b32 	%r623, %r627, %r151, %p44;
	min.s64 	%rd307, %rd311, %rd146;
$L__BB6_154:
	add.s32 	%r227, %r149, -256;
	cvt.u64.u32 	%rd227, %r227;
	add.s64 	%rd228, %rd299, %rd227;
	add.s64 	%rd149, %rd228, %rd196;
	ld.global.u32 	%r154, [%rd145+1024];
	setp.lt.s32 	%p45, %r623, %r154;
	mov.u32 	%r624, %r154;
	mov.u64 	%rd308, %rd149;
	@%p45 bra 	$L__BB6_157;
	setp.lt.s32 	%p46, %r154, %r623;
	mov.u32 	%r624, %r623;
	mov.u64 	%rd308, %rd307;
	@%p46 bra 	$L__BB6_157;
	setp.lt.s64 	%p47, %rd307, %rd149;
	selp.b32 	%r624, %r623, %r154, %p47;
	min.s64 	%rd308, %rd307, %rd149;
$L__BB6_157:
	cvt.u64.u32 	%rd229, %r149;
	add.s64 	%rd230, %rd299, %rd229;
	add.s64 	%rd152, %rd230, %rd196;
	ld.global.u32 	%r157, [%rd145+2048];
	setp.lt.s32 	%p48, %r624, %r157;
	mov.u32 	%r625, %r157;
	mov.u64 	%rd309, %rd152;
	@%p48 bra 	$L__BB6_160;
	setp.lt.s32 	%p49, %r157, %r624;
	mov.u32 	%r625, %r624;
	mov.u64 	%rd309, %rd308;
	@%p49 bra 	$L__BB6_160;
	setp.lt.s64 	%p50, %rd308, %rd152;
	selp.b32 	%r625, %r624, %r157, %p50;
	min.s64 	%rd309, %rd308, %rd152;
$L__BB6_160:
	add.s32 	%r228, %r149, 256;
	cvt.u64.u32 	%rd231, %r228;
	add.s64 	%rd232, %rd299, %rd231;
	add.s64 	%rd155, %rd232, %rd196;
	ld.global.u32 	%r160, [%rd145+3072];
	setp.lt.s32 	%p51, %r625, %r160;
	mov.u32 	%r627, %r160;
	mov.u64 	%rd311, %rd155;
	@%p51 bra 	$L__BB6_163;
	setp.lt.s32 	%p52, %r160, %r625;
	mov.u32 	%r627, %r625;
	mov.u64 	%rd311, %rd309;
	@%p52 bra 	$L__BB6_163;
	setp.lt.s64 	%p53, %rd309, %rd155;
	selp.b32 	%r627, %r625, %r160, %p53;
	min.s64 	%rd311, %rd309, %rd155;
$L__BB6_163:
	add.s32 	%r621, %r149, 1024;
	add.s32 	%r229, %r149, 512;
	setp.lt.s32 	%p54, %r229, %r134;
	@%p54 bra 	$L__BB6_151;
$L__BB6_164:
	// begin inline asm
	mov.u32 %r230, %laneid;
	// end inline asm
	mov.b32 	%r248, 1;
	mov.b32 	%r249, 31;
	mov.b32 	%r250, -1;
	// begin inline asm
	shfl.sync.down.b32 %r231, %r627, %r248, %r249, %r250;
	// end inline asm
	// begin inline asm
	shfl.sync.down.b32 %r236, %r237, %r248, %r249, %r250;
	// end inline asm
	mov.b64 	{%r242, %r247}, %rd311;
	// begin inline asm
	shfl.sync.down.b32 %r241, %r242, %r248, %r249, %r250;
	// end inline asm
	// begin inline asm
	shfl.sync.down.b32 %r246, %r247, %r248, %r249, %r250;
	// end inline asm
	mov.b64 	%rd159, {%r241, %r246};
	setp.gt.s32 	%p55, %r230, 30;
	mov.u32 	%r628, %r627;
	mov.u64 	%rd312, %rd311;
	@%p55 bra 	$L__BB6_168;
	setp.lt.s32 	%p56, %r627, %r231;
	mov.u32 	%r628, %r231;
	mov.u64 	%rd312, %rd159;
	@%p56 bra 	$L__BB6_168;
	setp.lt.s32 	%p57, %r231, %r627;
	mov.u32 	%r628, %r627;
	mov.u64 	%rd312, %rd311;
	@%p57 bra 	$L__BB6_168;
	setp.lt.s64 	%p58, %rd311, %rd159;
	selp.b32 	%r628, %r627, %r231, %p58;
	min.s64 	%rd312, %rd311, %rd159;
$L__BB6_168:
	mov.b32 	%r268, 2;
	mov.b32 	%r269, 31;
	mov.b32 	%r270, -1;
	// begin inline asm
	shfl.sync.down.b32 %r251, %r628, %r268, %r269, %r270;
	// end inline asm
	// begin inline asm
	shfl.sync.down.b32 %r256, %r257, %r268, %r269, %r270;
	// end inline asm
	mov.b64 	{%r262, %r267}, %rd312;
	// begin inline asm
	shfl.sync.down.b32 %r261, %r262, %r268, %r269, %r270;
	// end inline asm
	// begin inline asm
	shfl.sync.down.b32 %r266, %r267, %r268, %r269, %r270;
	// end inline asm
	mov.b64 	%rd162, {%r261, %r266};
	setp.gt.s32 	%p59, %r230, 29;
	mov.u32 	%r629, %r628;
	mov.u64 	%rd313, %rd312;
	@%p59 bra 	$L__BB6_172;
	setp.lt.s32 	%p60, %r628, %r251;
	mov.u32 	%r629, %r251;
	mov.u64 	%rd313, %rd162;
	@%p60 bra 	$L__BB6_172;
	setp.lt.s32 	%p61, %r251, %r628;
	mov.u32 	%r629, %r628;
	mov.u64 	%rd313, %rd312;
	@%p61 bra 	$L__BB6_172;
	setp.lt.s64 	%p62, %rd312, %rd162;
	selp.b32 	%r629, %r628, %r251, %p62;
	min.s64 	%rd313, %rd312, %rd162;
$L__BB6_172:
	mov.b32 	%r288, 4;
	mov.b32 	%r289, 31;
	mov.b32 	%r290, -1;
	// begin inline asm
	shfl.sync.down.b32 %r271, %r629, %r288, %r289, %r290;
	// end inline asm
	// begin inline asm
	shfl.sync.down.b32 %r276, %r277, %r288, %r289, %r290;
	// end inline asm
	mov.b64 	{%r282, %r287}, %rd313;
	// begin inline asm
	shfl.sync.down.b32 %r281, %r282, %r288, %r289, %r290;
	// end inline asm
	// begin inline asm
	shfl.sync.down.b32 %r286, %r287, %r288, %r289, %r290;
	// end inline asm
	mov.b64 	%rd165, {%r281, %r286};
	setp.gt.s32 	%p63, %r230, 27;
	mov.u32 	%r630, %r629;
	mov.u64 	%rd314, %rd313;
	@%p63 bra 	$L__BB6_176;
	setp.lt.s32 	%p64, %r629, %r271;
	mov.u32 	%r630, %r271;
	mov.u64 	%rd314, %rd165;
	@%p64 bra 	$L__BB6_176;
	setp.lt.s32 	%p65, %r271, %r629;
	mov.u32 	%r630, %r629;
	mov.u64 	%rd314, %rd313;
	@%p65 bra 	$L__BB6_176;
	setp.lt.s64 	%p66, %rd313, %rd165;
	selp.b32 	%r630, %r629, %r271, %p66;
	min.s64 	%rd314, %rd313, %rd165;
$L__BB6_176:
	mov.b32 	%r308, 8;
	mov.b32 	%r309, 31;
	mov.b32 	%r310, -1;
	// begin inline asm
	shfl.sync.down.b32 %r291, %r630, %r308, %r309, %r310;
	// end inline asm
	// begin inline asm
	shfl.sync.down.b32 %r296, %r297, %r308, %r309, %r310;
	// end inline asm
	mov.b64 	{%r302, %r307}, %rd314;
	// begin inline asm
	shfl.sync.down.b32 %r301, %r302, %r308, %r309, %r310;
	// end inline asm
	// begin inline asm
	shfl.sync.down.b32 %r306, %r307, %r308, %r309, %r310;
	// end inline asm
	mov.b64 	%rd168, {%r301, %r306};
	setp.gt.s32 	%p67, %r230, 23;
	mov.u32 	%r631, %r630;
	mov.u64 	%rd315, %rd314;
	@%p67 bra 	$L__BB6_180;
	setp.lt.s32 	%p68, %r630, %r291;
	mov.u32 	%r631, %r291;
	mov.u64 	%rd315, %rd168;
	@%p68 bra 	$L__BB6_180;
	setp.lt.s32 	%p69, %r291, %r630;
	mov.u32 	%r631, %r630;
	mov.u64 	%rd315, %rd314;
	@%p69 bra 	$L__BB6_180;
	setp.lt.s64 	%p70, %rd314, %rd168;
	selp.b32 	%r631, %r630, %r291, %p70;
	min.s64 	%rd315, %rd314, %rd168;
$L__BB6_180:
	mov.b32 	%r328, 16;
	mov.b32 	%r329, 31;
	mov.b32 	%r330, -1;
	// begin inline asm
	shfl.sync.down.b32 %r311, %r631, %r328, %r329, %r330;
	// end inline asm
	// begin inline asm
	shfl.sync.down.b32 %r316, %r317, %r328, %r329, %r330;
	// end inline asm
	mov.b64 	{%r322, %r327}, %rd315;
	// begin inline asm
	shfl.sync.down.b32 %r321, %r322, %r328, %r329, %r330;
	// end inline asm
	// begin inline asm
	shfl.sync.down.b32 %r326, %r327, %r328, %r329, %r330;
	// end inline asm
	mov.b64 	%rd171, {%r321, %r326};
	setp.gt.s32 	%p71, %r230, 15;
	mov.u32 	%r639, %r631;
	mov.u64 	%rd323, %rd315;
	@%p71 bra 	$L__BB6_184;
	setp.lt.s32 	%p72, %r631, %r311;
	mov.u32 	%r639, %r311;
	mov.u64 	%rd323, %rd171;
	@%p72 bra 	$L__BB6_184;
	setp.lt.s32 	%p73, %r311, %r631;
	mov.u32 	%r639, %r631;
	mov.u64 	%rd323, %rd315;
	@%p73 bra 	$L__BB6_184;
	setp.lt.s64 	%p74, %rd315, %rd171;
	selp.b32 	%r639, %r631, %r311, %p74;
	min.s64 	%rd323, %rd315, %rd171;
$L__BB6_184:
	setp.ne.s32 	%p75, %r230, 0;
	@%p75 bra 	$L__BB6_186;
	shr.u32 	%r331, %r112, 1;
	and.b32  	%r332, %r331, 496;
	mov.u32 	%r333, _ZN6thrust24THRUST_300001_SM_1000_NS8cuda_cub4core6detail5shmemE;
	add.s32 	%r334, %r333, %r332;
	st.shared.u32 	[%r334+8], %r639;
	st.shared.u64 	[%r334+16], %rd323;
$L__BB6_186:
	bar.sync 	0;
	setp.ne.s32 	%p76, %r112, 0;
	@%p76 bra 	$L__BB6_208;
	ld.shared.u32 	%r181, [_ZN6thrust24THRUST_300001_SM_1000_NS8cuda_cub4core6detail5shmemE+24];
	ld.shared.u64 	%rd174, [_ZN6thrust24THRUST_300001_SM_1000_NS8cuda_cub4core6detail5shmemE+32];
	setp.lt.s32 	%p77, %r639, %r181;
	mov.u32 	%r633, %r181;
	mov.u64 	%rd317, %rd174;
	@%p77 bra 	$L__BB6_190;
	setp.lt.s32 	%p78, %r181, %r639;
	mov.u32 	%r633, %r639;
	mov.u64 	%rd317, %rd323;
	@%p78 bra 	$L__BB6_190;
	setp.lt.s64 	%p79, %rd323, %rd174;
	selp.b32 	%r633, %r639, %r181, %p79;
	min.s64 	%rd317, %rd323, %rd174;
$L__BB6_190:
	ld.shared.u32 	%r184, [_ZN6thrust24THRUST_300001_SM_1000_NS8cuda_cub4core6detail5shmemE+40];
	ld.shared.u64 	%rd177, [_ZN6thrust24THRUST_300001_SM_1000_NS8cuda_cub4core6detail5shmemE+48];
	setp.lt.s32 	%p80, %r633, %r184;
	mov.u32 	%r634, %r184;
	mov.u64 	%rd318, %rd177;
	@%p80 bra 	$L__BB6_193;
	setp.lt.s32 	%p81, %r184, %r633;
	mov.u32 	%r634, %r633;
	mov.u64 	%rd318, %rd317;
	@%p81 bra 	$L__BB6_193;
	setp.lt.s64 	%p82, %rd317, %rd177;
	selp.b32 	%r634, %r633, %r184, %p82;
	min.s64 	%rd318, %rd317, %rd177;
$L__BB6_193:
	ld.shared.u32 	%r187, [_ZN6thrust24THRUST_300001_SM_1000_NS8cuda_cub4core6detail5shmemE+56];
	ld.shared.u64 	%rd180, [_ZN6thrust24THRUST_300001_SM_1000_NS8cuda_cub4core6detail5shmemE+64];
	setp.lt.s32 	%p83, %r634, %r187;
	mov.u32 	%r635, %r187;
	mov.u64 	%rd319, %rd180;
	@%p83 bra 	$L__BB6_196;
	setp.lt.s32 	%p84, %r187, %r634;
	mov.u32 	%r635, %r634;
	mov.u64 	%rd319, %rd318;
	@%p84 bra 	$L__BB6_196;
	setp.lt.s64 	%p85, %rd318, %rd180;
	selp.b32 	%r635, %r634, %r187, %p85;
	min.s64 	%rd319, %rd318, %rd180;
$L__BB6_196:
	ld.shared.u32 	%r190, [_ZN6thrust24THRUST_300001_SM_1000_NS8cuda_cub4core6detail5shmemE+72];
	ld.shared.u64 	%rd183, [_ZN6thrust24THRUST_300001_SM_1000_NS8cuda_cub4core6detail5shmemE+80];
	setp.lt.s32 	%p86, %r635, %r190;
	mov.u32 	%r636, %r190;
	mov.u64 	%rd320, %rd183;
	@%p86 bra 	$L__BB6_199;
	setp.lt.s32 	%p87, %r190, %r635;
	mov.u32 	%r636, %r635;
	mov.u64 	%rd320, %rd319;
	@%p87 bra 	$L__BB6_199;
	setp.lt.s64 	%p88, %rd319, %rd183;
	selp.b32 	%r636, %r635, %r190, %p88;
	min.s64 	%rd320, %rd319, %rd183;
$L__BB6_199:
	ld.shared.u32 	%r193, [_ZN6thrust24THRUST_300001_SM_1000_NS8cuda_cub4core6detail5shmemE+88];
	ld.shared.u64 	%rd186, [_ZN6thrust24THRUST_300001_SM_1000_NS8cuda_cub4core6detail5shmemE+96];
	setp.lt.s32 	%p89, %r636, %r193;
	mov.u32 	%r637, %r193;
	mov.u64 	%rd321, %rd186;
	@%p89 bra 	$L__BB6_202;
	setp.lt.s32 	%p90, %r193, %r636;
	mov.u32 	%r637, %r636;
	mov.u64 	%rd321, %rd320;
	@%p90 bra 	$L__BB6_202;
	setp.lt.s64 	%p91, %rd320, %rd186;
	selp.b32 	%r637, %r636, %r193, %p91;
	min.s64 	%rd321, %rd320, %rd186;
$L__BB6_202:
	ld.shared.u32 	%r196, [_ZN6thrust24THRUST_300001_SM_1000_NS8cuda_cub4core6detail5shmemE+104];
	ld.shared.u64 	%rd189, [_ZN6thrust24THRUST_300001_SM_1000_NS8cuda_cub4core6detail5shmemE+112];
	setp.lt.s32 	%p92, %r637, %r196;
	mov.u32 	%r638, %r196;
	mov.u64 	%rd322, %rd189;
	@%p92 bra 	$L__BB6_205;
	setp.lt.s32 	%p93, %r196, %r637;
	mov.u32 	%r638, %r637;
	mov.u64 	%rd322, %rd321;
	@%p93 bra 	$L__BB6_205;
	setp.lt.s64 	%p94, %rd321, %rd189;
	selp.b32 	%r638, %r637, %r196, %p94;
	min.s64 	%rd322, %rd321, %rd189;
$L__BB6_205:
	ld.shared.u32 	%r199, [_ZN6thrust24THRUST_300001_SM_1000_NS8cuda_cub4core6detail5shmemE+120];
	ld.shared.u64 	%rd192, [_ZN6thrust24THRUST_300001_SM_1000_NS8cuda_cub4core6detail5shmemE+128];
	setp.lt.s32 	%p95, %r638, %r199;
	mov.u32 	%r639, %r199;
	mov.u64 	%rd323, %rd192;
	@%p95 bra 	$L__BB6_208;
	setp.lt.s32 	%p96, %r199, %r638;
	mov.u32 	%r639, %r638;
	mov.u64 	%rd323, %rd322;
	@%p96 bra 	$L__BB6_208;
	setp.lt.s64 	%p97, %rd322, %rd192;
	selp.b32 	%r639, %r638, %r199, %p97;
	min.s64 	%rd323, %rd322, %rd192;
$L__BB6_208:
	mov.u32 	%r567, %tid.x;
	setp.ne.s32 	%p214, %r567, 0;
	@%p214 bra 	$L__BB6_210;
	ld.param.u64 	%rd254, [_ZN6thrust24THRUST_300001_SM_1000_NS8cuda_cub4core6detail13_kernel_agentINS1_8__reduce11ReduceAgentINS0_12zip_iteratorIN4cuda3std3__45tupleIJNS0_10device_ptrIiEENS0_17counting_iteratorIlNS0_11use_defaultESF_SF_EEEEEEEPNSB_IJilEEESJ_lNS1_9__extrema9arg_max_fIilNSA_4lessIiEEEEEEJSI_SK_lN3cub18CUB_300001_SM_100013GridEvenShareIlEENSS_9GridQueueIyEESP_EEEvDpT0__param_1];
	cvta.to.global.u64 	%rd251, %rd254;
	mul.wide.u32 	%rd252, %r1, 16;
	add.s64 	%rd253, %rd251, %rd252;
	st.global.u32 	[%rd253], %r639;
	st.global.u64 	[%rd253+8], %rd323;
$L__BB6_210:
	ret;

}
	// .globl	_ZN6thrust24THRUST_300001_SM_1000_NS8cuda_cub4core6detail13_kernel_agentINS1_8__reduce10DrainAgentIlEEJN3cub18CUB_300001_SM_10009GridQueueIyEElEEEvDpT0_
.visible .entry _ZN6thrust24THRUST_300001_SM_1000_NS8cuda_cub4core6detail13_kernel_agentINS1_8__reduce10DrainAgentIlEEJN3cub18CUB_300001_SM_10009GridQueueIyEElEEEvDpT0_(
	.param .align 8 .b8 _ZN6thrust24THRUST_300001_SM_1000_NS8cuda_cub4core6detail13_kernel_agentINS1_8__reduce10DrainAgentIlEEJN3cub18CUB_300001_SM_10009GridQueueIyEElEEEvDpT0__param_0[8],
	.param .u64 _ZN6thrust24THRUST_300001_SM_1000_NS8cuda_cub4core6detail13_kernel_agentINS1_8__reduce10DrainAgentIlEEJN3cub18CUB_300001_SM_10009GridQueueIyEElEEEvDpT0__param_1
)
.maxntid 1
{
	.reg .b64 	%rd<5>;

	ld.param.u64 	%rd1, [_ZN6thrust24THRUST_300001_SM_1000_NS8cuda_cub4core6detail13_kernel_agentINS1_8__reduce10DrainAgentIlEEJN3cub18CUB_300001_SM_10009GridQueueIyEElEEEvDpT0__param_0];
	ld.param.u64 	%rd2, [_ZN6thrust24THRUST_300001_SM_1000_NS8cuda_cub4core6detail13_kernel_agentINS1_8__reduce10DrainAgentIlEEJN3cub18CUB_300001_SM_10009GridQueueIyEElEEEvDpT0__param_1];
	cvta.to.global.u64 	%rd3, %rd1;
	st.global.u64 	[%rd3], %rd2;
	mov.b64 	%rd4, 0;
	st.global.u64 	[%rd3+8], %rd4;
	ret;

}
	// .globl	_ZN6thrust24THRUST_300001_SM_1000_NS8cuda_cub4core6detail13_kernel_agentINS1_8__reduce11ReduceAgentIPN4cuda3std3__45tupleIJilEEESC_SB_lNS1_9__extrema9arg_max_fIilNS9_4lessIiEEEEEEJSC_SC_iSH_EEEvDpT0_
.visible .entry _ZN6thrust24THRUST_300001_SM_1000_NS8cuda_cub4core6detail13_kernel_agentINS1_8__reduce11ReduceAgentIPN4cuda3std3__45tupleIJilEEESC_SB_lNS1_9__extrema9arg_max_fIilNS9_4lessIiEEEEEEJSC_SC_iSH_EEEvDpT0_(
	.param .u64 .ptr .align 1 _ZN6thrust24THRUST_300001_SM_1000_NS8cuda_cub4core6detail13_kernel_agentINS1_8__reduce11ReduceAgentIPN4cuda3std3__45tupleIJilEEESC_SB_lNS1_9__extrema9arg_max_fIilNS9_4lessIiEEEEEEJSC_SC_iSH_EEEvDpT0__param_0,
	.param .u64 .ptr .align 1 _ZN6thrust24THRUST_300001_SM_1000_NS8cuda_cub4core6detail13_kernel_agentINS1_8__reduce11ReduceAgentIPN4cuda3std3__45tupleIJilEEESC_SB_lNS1_9__extrema9arg_max_fIilNS9_4lessIiEEEEEEJSC_SC_iSH_EEEvDpT0__param_1,
	.param .u32 _ZN6thrust24THRUST_300001_SM_1000_NS8cuda_cub4core6detail13_kernel_agentINS1_8__reduce11ReduceAgentIPN4cuda3std3__45tupleIJilEEESC_SB_lNS1_9__extrema9arg_max_fIilNS9_4lessIiEEEEEEJSC_SC_iSH_EEEvDpT0__param_2,
	.param .align 1 .b8 _ZN6thrust24THRUST_300001_SM_1000_NS8cuda_cub4core6detail13_kernel_agentINS1_8__reduce11ReduceAgentIPN4cuda3std3__45tupleIJilEEESC_SB_lNS1_9__extrema9arg_max_fIilNS9_4lessIiEEEEEEJSC_SC_iSH_EEEvDpT0__param_3[1]
)
.maxntid 256
{
	.reg .pred 	%p<264>;
	.reg .b32 	%r<666>;
	.reg .b64 	%rd<487>;

	ld.param.u32 	%r239, [_ZN6thrust24THRUST_300001_SM_1000_NS8cuda_cub4core6detail13_kernel_agentINS1_8__reduce11ReduceAgentIPN4cuda3std3__45tupleIJilEEESC_SB_lNS1_9__extrema9arg_max_fIilNS9_4lessIiEEEEEEJSC_SC_iSH_EEEvDpT0__param_2];
	cvt.s64.s32 	%rd1, %r239;
	setp.eq.s32 	%p1, %r239, 0;
	@%p1 bra 	$L__BB8_234;
	setp.gt.s32 	%p2, %r239, 1279;
	@%p2 bra 	$L__BB8_121;
	mov.u32 	%r1, %tid.x;
	setp.ge.s32 	%p147, %r1, %r239;
	mov.b32 	%r593, 0;
	mov.b64 	%rd410, 0;
	mov.u32 	%r585, %r1;
	@%p147 bra 	$L__BB8_4;
	ld.param.u64 	%rd396, [_ZN6thrust24THRUST_300001_SM_1000_NS8cuda_cub4core6detail13_kernel_agentINS1_8__reduce11ReduceAgentIPN4cuda3std3__45tupleIJilEEESC_SB_lNS1_9__extrema9arg_max_fIilNS9_4lessIiEEEEEEJSC_SC_iSH_EEEvDpT0__param_0];
	mul.wide.u32 	%rd366, %r1, 16;
	add.s64 	%rd363, %rd396, %rd366;
	// begin inline asm
	ld.global.nc.u64 %rd362, [%rd363];
	// end inline asm
	add.s64 	%rd365, %rd363, 8;
	// begin inline asm
	ld.global.nc.u64 %rd410, [%rd365];
	// end inline asm
	cvt.u32.u64 	%r593, %rd362;
	add.s32 	%r585, %r1, 256;
$L__BB8_4:
	setp.ge.s32 	%p148, %r585, %r239;
	@%p148 bra 	$L__BB8_25;
	not.b32 	%r355, %r585;
	add.s32 	%r6, %r239, %r355;
	and.b32  	%r356, %r6, 768;
	setp.eq.s32 	%p149, %r356, 768;
	@%p149 bra 	$L__BB8_11;
	ld.param.u64 	%rd397, [_ZN6thrust24THRUST_300001_SM_1000_NS8cuda_cub4core6detail13_kernel_agentINS1_8__reduce11ReduceAgentIPN4cuda3std3__45tupleIJilEEESC_SB_lNS1_9__extrema9arg_max_fIilNS9_4lessIiEEEEEEJSC_SC_iSH_EEEvDpT0__param_0];
	mul.wide.u32 	%rd368, %r585, 16;
	add.s64 	%rd401, %rd397, %rd368;
	shr.u32 	%r357, %r6, 8;
	add.s32 	%r358, %r357, 1;
	and.b32  	%r359, %r358, 3;
	neg.s32 	%r581, %r359;
$L__BB8_7:
	.pragma "nounroll";
	mov.u64 	%rd6, %rd410;
	mov.u32 	%r10, %r593;
	// begin inline asm
	ld.global.nc.u64 %rd369, [%rd401];
	// end inline asm
	add.s64 	%rd372, %rd401, 8;
	// begin inline asm
	ld.global.nc.u64 %rd371, [%rd372];
	// end inline asm
	cvt.u32.u64 	%r11, %rd369;
	setp.lt.s32 	%p150, %r10, %r11;
	mov.u64 	%rd410, %rd371;
	mov.u32 	%r593, %r11;
	@%p150 bra 	$L__BB8_10;
	setp.lt.s32 	%p151, %r11, %r10;
	mov.u64 	%rd410, %rd6;
	mov.u32 	%r593, %r10;
	@%p151 bra 	$L__BB8_10;
	setp.lt.s64 	%p152, %rd6, %rd371;
	min.s64 	%rd410, %rd6, %rd371;
	selp.b32 	%r593, %r10, %r11, %p152;
$L__BB8_10:
	add.s32 	%r585, %r585, 256;
	add.s64 	%rd401, %rd401, 4096;
	add.s32 	%r581, %r581, 1;
	setp.ne.s32 	%p153, %r581, 0;
	@%p153 bra 	$L__BB8_7;
$L__BB8_11:
	setp.lt.u32 	%p154, %r6, 768;
	@%p154 bra 	$L__BB8_25;
$L__BB8_12:
	ld.param.u64 	%rd398, [_ZN6thrust24THRUST_300001_SM_1000_NS8cuda_cub4core6detail13_kernel_agentINS1_8__reduce11ReduceAgentIPN4cuda3std3__45tupleIJilEEESC_SB_lNS1_9__extrema9arg_max_fIilNS9_4lessIiEEEEEEJSC_SC_iSH_EEEvDpT0__param_0];
	mul.wide.s32 	%rd377, %r585, 16;
	add.s64 	%rd374, %rd398, %rd377;
	// begin inline asm
	ld.global.nc.u64 %rd373, [%rd374];
	// end inline asm
	add.s64 	%rd376, %rd374, 8;
	// begin inline asm
	ld.global.nc.u64 %rd375, [%rd376];
	// end inline asm
	cvt.u32.u64 	%r21, %rd373;
	setp.lt.s32 	%p155, %r593, %r21;
	mov.u64 	%rd407, %rd375;
	mov.u32 	%r590, %r21;
	@%p155 bra 	$L__BB8_15;
	setp.lt.s32 	%p156, %r21, %r593;
	mov.u64 	%rd407, %rd410;
	mov.u32 	%r590, %r593;
	@%p156 bra 	$L__BB8_15;
	setp.lt.s64 	%p157, %rd410, %rd375;
	min.s64 	%rd407, %rd410, %rd375;
	selp.b32 	%r590, %r593, %r21, %p157;
$L__BB8_15:
	add.s64 	%rd379, %rd374, 4096;
	// begin inline asm
	ld.global.nc.u64 %rd378, [%rd379];
	// end inline asm
	add.s64 	%rd381, %rd374, 4104;
	// begin inline asm
	ld.global.nc.u64 %rd380, [%rd381];
	// end inline asm
	cvt.u32.u64 	%r24, %rd378;
	setp.lt.s32 	%p158, %r590, %r24;
	mov.u64 	%rd408, %rd380;
	mov.u32 	%r591, %r24;
	@%p158 bra 	$L__BB8_18;
	setp.lt.s32 	%p159, %r24, %r590;
	mov.u64 	%rd408, %rd407;
	mov.u32 	%r591, %r590;
	@%p159 bra 	$L__BB8_18;
	setp.lt.s64 	%p160, %rd407, %rd380;
	min.s64 	%rd408, %rd407, %rd380;
	selp.b32 	%r591, %r590, %r24, %p160;
$L__BB8_18:
	add.s64 	%rd383, %rd374, 8192;
	// begin inline asm
	ld.global.nc.u64 %rd382, [%rd383];
	// end inline asm
	add.s64 	%rd385, %rd374, 8200;
	// begin inline asm
	ld.global.nc.u64 %rd384, [%rd385];
	// end inline asm
	cvt.u32.u64 	%r27, %rd382;
	setp.lt.s32 	%p161, %r591, %r27;
	mov.u64 	%rd409, %rd384;
	mov.u32 	%r592, %r27;
	@%p161 bra 	$L__BB8_21;
	setp.lt.s32 	%p162, %r27, %r591;
	mov.u64 	%rd409, %rd408;
	mov.u32 	%r592, %r591;
	@%p162 bra 	$L__BB8_21;
	setp.lt.s64 	%p163, %rd408, %rd384;
	min.s64 	%rd409, %rd408, %rd384;
	selp.b32 	%r592, %r591, %r27, %p163;
$L__BB8_21:
	add.s64 	%rd387, %rd374, 12288;
	// begin inline asm
	ld.global.nc.u64 %rd386, [%rd387];
	// end inline asm
	add.s64 	%rd389, %rd374, 12296;
	// begin inline asm
	ld.global.nc.u64 %rd388, [%rd389];
	// end inline asm
	cvt.u32.u64 	%r30, %rd386;
	setp.lt.s32 	%p164, %r592, %r30;
	mov.u64 	%rd410, %rd388;
	mov.u32 	%r593, %r30;
	@%p164 bra 	$L__BB8_24;
	setp.lt.s32 	%p165, %r30, %r592;
	mov.u64 	%rd410, %rd409;
	mov.u32 	%r593, %r592;
	@%p165 bra 	$L__BB8_24;
	setp.lt.s64 	%p166, %rd409, %rd388;
	min.s64 	%rd410, %rd409, %rd388;
	selp.b32 	%r593, %r592, %r30, %p166;
$L__BB8_24:
	add.s32 	%r585, %r585, 1024;
	setp.lt.s32 	%p167, %r585, %r239;
	@%p167 bra 	$L__BB8_12;
$L__BB8_25:
	setp.lt.s32 	%p168, %r239, 256;
	@%p168 bra 	$L__BB8_70;
	// begin inline asm
	mov.u32 %r473, %laneid;
	// end inline asm
	mov.b32 	%r491, 1;
	mov.b32 	%r492, 31;
	mov.b32 	%r493, -1;
	// begin inline asm
	shfl.sync.down.b32 %r474, %r593, %r491, %r492, %r493;
	// end inline asm
	// begin inline asm
	shfl.sync.down.b32 %r479, %r480, %r491, %r492, %r493;
	// end inline asm
	mov.b64 	{%r485, %r490}, %rd410;
	// begin inline asm
	shfl.sync.down.b32 %r484, %r485, %r491, %r492, %r493;
	// end inline asm
	// begin inline asm
	shfl.sync.down.b32 %r489, %r490, %r491, %r492, %r493;
	// end inline asm
	mov.b64 	%rd28, {%r484, %r489};
	setp.gt.s32 	%p220, %r473, 30;
	mov.u64 	%rd412, %rd410;
	mov.u32 	%r595, %r593;
	@%p220 bra 	$L__BB8_30;
	setp.lt.s32 	%p221, %r593, %r474;
	mov.u64 	%rd412, %rd28;
	mov.u32 	%r595, %r474;
	@%p221 bra 	$L__BB8_30;
	setp.lt.s32 	%p222, %r474, %r593;
	mov.u64 	%rd412, %rd410;
	mov.u32 	%r595, %r593;
	@%p222 bra 	$L__BB8_30;
	setp.lt.s64 	%p223, %rd410, %rd28;
	min.s64 	%rd412, %rd410, %rd28;
	selp.b32 	%r595, %r593, %r474, %p223;
$L__BB8_30:
	mov.b32 	%r511, 2;
	mov.b32 	%r512, 31;
	mov.b32 	%r513, -1;
	// begin inline asm
	shfl.sync.down.b32 %r494, %r595, %r511, %r512, %r513;
	// end inline asm
	// begin inline asm
	shfl.sync.down.b32 %r499, %r500, %r511, %r512, %r513;
	// end inline asm
	mov.b64 	{%r505, %r510}, %rd412;
	// begin inline asm
	shfl.sync.down.b32 %r504, %r505, %r511, %r512, %r513;
	// end inline asm
	// begin inline asm
	shfl.sync.down.b32 %r509, %r510, %r511, %r512, %r513;
	// end inline asm
	mov.b64 	%rd31, {%r504, %r509};
	setp.gt.s32 	%p224, %r473, 29;
	mov.u64 	%rd413, %rd412;
	mov.u32 	%r596, %r595;
	@%p224 bra 	$L__BB8_34;
	setp.lt.s32 	%p225, %r595, %r494;
	mov.u64 	%rd413, %rd31;
	mov.u32 	%r596, %r494;
	@%p225 bra 	$L__BB8_34;
	setp.lt.s32 	%p226, %r494, %r595;
	mov.u64 	%rd413, %rd412;
	mov.u32 	%r596, %r595;
	@%p226 bra 	$L__BB8_34;
	setp.lt.s64 	%p227, %rd412, %rd31;
	min.s64 	%rd413, %rd412, %rd31;
	selp.b32 	%r596, %r595, %r494, %p227;
$L__BB8_34:
	mov.b32 	%r531, 4;
	mov.b32 	%r532, 31;
	mov.b32 	%r533, -1;
	// begin inline asm
	shfl.sync.down.b32 %r514, %r596, %r531, %r532, %r533;
	// end inline asm
	// begin inline asm
	shfl.sync.down.b32 %r519, %r520, %r531, %r532, %r533;
	// end inline asm
	mov.b64 	{%r525, %r530}, %rd413;
	// begin inline asm
	shfl.sync.down.b32 %r524, %r525, %r531, %r532, %r533;
	// end inline asm
	// begin inline asm
	shfl.sync.down.b32 %r529, %r530, %r531, %r532, %r533;
	// end inline asm
	mov.b64 	%rd34, {%r524, %r529};
	setp.gt.s32 	%p228, %r473, 27;
	mov.u64 	%rd414, %rd413;
	mov.u32 	%r597, %r596;
	@%p228 bra 	$L__BB8_38;
	setp.lt.s32 	%p229, %r596, %r514;
	mov.u64 	%rd414, %rd34;
	mov.u32 	%r597, %r514;
	@%p229 bra 	$L__BB8_38;
	setp.lt.s32 	%p230, %r514, %r596;
	mov.u64 	%rd414, %rd413;
	mov.u32 	%r597, %r596;
	@%p230 bra 	$L__BB8_38;
	setp.lt.s64 	%p231, %rd413, %rd34;
	min.s64 	%rd414, %rd413, %rd34;
	selp.b32 	%r597, %r596, %r514, %p231;
$L__BB8_38:
	mov.b32 	%r551, 8;
	mov.b32 	%r552, 31;
	mov.b32 	%r553, -1;
	// begin inline asm
	shfl.sync.down.b32 %r534, %r597, %r551, %r552, %r553;
	// end inline asm
	// begin inline asm
	shfl.sync.down.b32 %r539, %r540, %r551, %r552, %r553;
	// end inline asm
	mov.b64 	{%r545, %r550}, %rd414;
	// begin inline asm
	shfl.sync.down.b32 %r544, %r545, %r551, %r552, %r553;
	// end inline asm
	// begin inline asm
	shfl.sync.down.b32 %r549, %r550, %r551, %r552, %r553;
	// end inline asm
	mov.b64 	%rd37, {%r544, %r549};
	setp.gt.s32 	%p232, %r473, 23;
	mov.u64 	%rd415, %rd414;
	mov.u32 	%r598, %r597;
	@%p232 bra 	$L__BB8_42;
	setp.lt.s32 	%p233, %r597, %r534;
	mov.u64 	%rd415, %rd37;
	mov.u32 	%r598, %r534;
	@%p233 bra 	$L__BB8_42;
	setp.lt.s32 	%p234, %r534, %r597;
	mov.u64 	%rd415, %rd414;
	mov.u32 	%r598, %r597;
	@%p234 bra 	$L__BB8_42;
	setp.lt.s64 	%p235, %rd414, %rd37;
	min.s64 	%rd415, %rd414, %rd37;
	selp.b32 	%r598, %r597, %r534, %p235;
$L__BB8_42:
	mov.b32 	%r571, 16;
	mov.b32 	%r572, 31;
	mov.b32 	%r573, -1;
	// begin inline asm
	shfl.sync.down.b32 %r554, %r598, %r571, %r572, %r573;
	// end inline asm
	// begin inline asm
	shfl.sync.down.b32 %r559, %r560, %r571, %r572, %r573;
	// end inline asm
	mov.b64 	{%r565, %r570}, %rd415;
	// begin inline asm
	shfl.sync.down.b32 %r564, %r565, %r571, %r572, %r573;
	// end inline asm
	// begin inline asm
	shfl.sync.down.b32 %r569, %r570, %r571, %r572, %r573;
	// end inline asm
	mov.b64 	%rd40, {%r564, %r569};
	setp.gt.s32 	%p236, %r473, 15;
	mov.u64 	%rd486, %rd415;
	mov.u32 	%r665, %r598;
	@%p236 bra 	$L__BB8_46;
	setp.lt.s32 	%p237, %r598, %r554;
	mov.u64 	%rd486, %rd40;
	mov.u32 	%r665, %r554;
	@%p237 bra 	$L__BB8_46;
	setp.lt.s32 	%p238, %r554, %r598;
	mov.u64 	%rd486, %rd415;
	mov.u32 	%r665, %r598;
	@%p238 bra 	$L__BB8_46;
	setp.lt.s64 	%p239, %rd415, %rd40;
	min.s64 	%rd486, %rd415, %rd40;
	selp.b32 	%r665, %r598, %r554, %p239;
$L__BB8_46:
	setp.ne.s32 	%p240, %r473, 0;
	@%p240 bra 	$L__BB8_48;
	shr.u32 	%r574, %r1, 1;
	and.b32  	%r575, %r574, 496;
	mov.u32 	%r576, _ZN6thrust24THRUST_300001_SM_1000_NS8cuda_cub4core6detail5shmemE;
	add.s32 	%r577, %r576, %r575;
	st.shared.u32 	[%r577+8], %r665;
	st.shared.u64 	[%r577+16], %rd486;
$L__BB8_48:
	bar.sync 	0;
	setp.ne.s32 	%p241, %r1, 0;
	@%p241 bra 	$L__BB8_232;
	ld.shared.u32 	%r51, [_ZN6thrust24THRUST_300001_SM_1000_NS8cuda_cub4core6detail5shmemE+24];
	ld.shared.u64 	%rd43, [_ZN6thrust24THRUST_300001_SM_1000_NS8cuda_cub4core6detail5shmemE+32];
	setp.lt.s32 	%p242, %r665, %r51;
	mov.u64 	%rd417, %rd43;
	mov.u32 	%r600, %r51;
	@%p242 bra 	$L__BB8_52;
	setp.lt.s32 	%p243, %r51, %r665;
	mov.u64 	%rd417, %rd486;
	mov.u32 	%r600, %r665;
	@%p243 bra 	$L__BB8_52;
	setp.lt.s64 	%p244, %rd486, %rd43;
	min.s64 	%rd417, %rd486, %rd43;
	selp.b32 	%r600, %r665, %r51, %p244;
$L__BB8_52:
	ld.shared.u32 	%r54, [_ZN6thrust24THRUST_300001_SM_1000_NS8cuda_cub4core6detail5shmemE+40];
	ld.shared.u64 	%rd46, [_ZN6thrust24THRUST_300001_SM_1000_NS8cuda_cub4core6detail5shmemE+48];
	setp.lt.s32 	%p245, %r600, %r54;
	mov.u64 	%rd418, %rd46;
	mov.u32 	%r601, %r54;
	@%p245 bra 	$L__BB8_55;
	setp.lt.s32 	%p246, %r54, %r600;
	mov.u64 	%rd418, %rd417;
	mov.u32 	%r601, %r600;
	@%p246 bra 	$L__BB8_55;
	setp.lt.s64 	%p247, %rd417, %rd46;
	min.s64 	%rd418, %rd417, %rd46;
	selp.b32 	%r601, %r600, %r54, %p247;
$L__BB8_55:
	ld.shared.u32 	%r57, [_ZN6thrust24THRUST_300001_SM_1000_NS8cuda_cub4core6detail5shmemE+56];
	ld.shared.u64 	%rd49, [_ZN6thrust24THRUST_300001_SM_1000_NS8cuda_cub4core6detail5shmemE+64];
	setp.lt.s32 	%p248, %r601, %r57;
	mov.u64 	%rd419, %rd49;
	mov.u32 	%r602, %r57;
	@%p248 bra 	$L__BB8_58;
	setp.lt.s32 	%p249, %r57, %r601;
	mov.u64 	%rd419, %rd418;
	mov.u32 	%r602, %r601;
	@%p249 bra 	$L__BB8_58;
	setp.lt.s64 	%p250, %rd418, %rd49;
	min.s64 	%rd419, %rd418, %rd49;
	selp.b32 	%r602, %r601, %r57, %p250;
$L__BB8_58:
	ld.shared.u32 	%r60, [_ZN6thrust24THRUST_300001_SM_1000_NS8cuda_cub4core6detail5shmemE+72];
	ld.shared.u64 	%rd52, [_ZN6thrust24THRUST_300001_SM_1000_NS8cuda_cub4core6detail5shmemE+80];
	setp.lt.s32 	%p251, %r602, %r60;
	mov.u64 	%rd420, %rd52;
	mov.u32 	%r603, %r60;
	@%p251 bra 	$L__BB8_61;
	setp.lt.s32 	%p252, %r60, %r602;
	mov.u64 	%rd420, %rd419;
	mov.u32 	%r603, %r602;
	@%p252 bra 	$L__BB8_61;
	setp.lt.s64 	%p253, %rd419, %rd52;
	min.s64 	%rd420, %rd419, %rd52;
	selp.b32 	%r603, %r602, %r60, %p253;
$L__BB8_61:
	ld.shared.u32 	%r63, [_ZN6thrust24THRUST_300001_SM_1000_NS8cuda_cub4core6detail5shmemE+88];
	ld.shared.u64 	%rd55, [_ZN6thrust24THRUST_300001_SM_1000_NS8cuda_cub4core6detail5shmemE+96];
	setp.lt.s32 	%p254, %r603, %r63;
	mov.u64 	%rd421, %rd55;
	mov.u32 	%r604, %r63;
	@%p254 bra 	$L__BB8_64;
	setp.lt.s32 	%p255, %r63, %r603;
	mov.u64 	%rd421, %rd420;
	mov.u32 	%r604, %r603;
	@%p255 bra 	$L__BB8_64;
	setp.lt.s64 	%p256, %rd420, %rd55;
	min.s64 	%rd421, %rd420, %rd55;
	selp.b32 	%r604, %r603, %r63, %p256;
$L__BB8_64:
	ld.shared.u32 	%r66, [_ZN6thrust24THRUST_300001_SM_1000_NS8cuda_cub4core6detail5shmemE+104];
	ld.shared.u64 	%rd58, [_ZN6thrust24THRUST_300001_SM_1000_NS8cuda_cub4core6detail5shmemE+112];
	setp.lt.s32 	%p257, %r604, %r66;
	mov.u64 	%rd422, %rd58;
	mov.u32 	%r605, %r66;
	@%p257 bra 	$L__BB8_67;
	setp.lt.s32 	%p258, %r66, %r604;
	mov.u64 	%rd422, %rd421;
	mov.u32 	%r605, %r604;
	@%p258 bra 	$L__BB8_67;
	setp.lt.s64 	%p259, %rd421, %rd58;
	min.s64 	%rd422, %rd421, %rd58;
	selp.b32 	%r605, %r604, %r66, %p259;
$L__BB8_67:
	ld.shared.u32 	%r69, [_ZN6thrust24THRUST_300001_SM_1000_NS8cuda_cub4core6detail5shmemE+120];
	ld.shared.u64 	%rd61, [_ZN6thrust24THRUST_300001_SM_1000_NS8cuda_cub4core6detail5shmemE+128];
	setp.lt.s32 	%p260, %r605, %r69;
	mov.u32 	%r665, %r69;
	mov.u64 	%rd486, %rd61;
	@%p260 bra 	$L__BB8_232;
	setp.lt.s32 	%p261, %r69, %r605;
	mov.u32 	%r665, %r605;
	mov.u64 	%rd486, %rd422;
	@%p261 bra 	$L__BB8_232;
	setp.lt.s64 	%p262, %rd422, %rd61;
	min.s64 	%rd486, %rd422, %rd61;
	selp.b32 	%r665, %r605, %r69, %p262;
	bra.uni 	$L__BB8_232;
$L__BB8_70:
	// begin inline asm
	mov.u32 %r360, %laneid;
	// end inline asm
	and.b32  	%r381, %r1, 992;
	add.s32 	%r382, %r381, 32;
	setp.gt.s32 	%p169, %r382, %r239;
	not.b32 	%r383, %r381;
	add.s32 	%r384, %r239, %r383;
	selp.b32 	%r379, %r384, 31, %p169;
	mov.b32 	%r378, 1;
	mov.b32 	%r380, -1;
	// begin inline asm
	shfl.sync.down.b32 %r361, %r593, %r378, %r379, %r380;
	// end inline asm
	// begin inline asm
	shfl.sync.down.b32 %r366, %r367, %r378, %r379, %r380;
	// end inline asm
	mov.b64 	{%r372, %r377}, %rd410;
	// begin inline asm
	shfl.sync.down.b32 %r371, %r372, %r378, %r379, %r380;
	// end inline asm
	// begin inline asm
	shfl.sync.down.b32 %r376, %r377, %r378, %r379, %r380;
	// end inline asm
	mov.b64 	%rd63, {%r371, %r376};
	setp.ge.s32 	%p170, %r360, %r379;
	mov.u64 	%rd423, %rd410;
	mov.u32 	%r606, %r593;
	@%p170 bra 	$L__BB8_74;
	setp.lt.s32 	%p171, %r593, %r361;
	mov.u64 	%rd423, %rd63;
	mov.u32 	%r606, %r361;
	@%p171 bra 	$L__BB8_74;
	setp.lt.s32 	%p172, %r361, %r593;
	mov.u64 	%rd423, %rd410;
	mov.u32 	%r606, %r593;
	@%p172 bra 	$L__BB8_74;
	setp.lt.s64 	%p173, %rd410, %rd63;
	min.s64 	%rd423, %rd410, %rd63;
	selp.b32 	%r606, %r593, %r361, %p173;
$L__BB8_74:
	mov.b32 	%r402, 2;
	mov.b32 	%r404, -1;
	// begin inline asm
	shfl.sync.down.b32 %r385, %r606, %r402, %r379, %r404;
	// end inline asm
	// begin inline asm
	shfl.sync.down.b32 %r390, %r391, %r402, %r379, %r404;
	// end inline asm
	mov.b64 	{%r396, %r401}, %rd423;
	// begin inline asm
	shfl.sync.down.b32 %r395, %r396, %r402, %r379, %r404;
	// end inline asm
	// begin inline asm
	shfl.sync.down.b32 %r400, %r401, %r402, %r379, %r404;
	// end inline asm
	mov.b64 	%rd66, {%r395, %r400};
	add.s32 	%r405, %r360, 2;
	setp.gt.s32 	%p174, %r405, %r379;
	mov.u64 	%rd424, %rd423;
	mov.u32 	%r607, %r606;
	@%p174 bra 	$L__BB8_78;
	setp.lt.s32 	%p175, %r606, %r385;
	mov.u64 	%rd424, %rd66;
	mov.u32 	%r607, %r385;
	@%p175 bra 	$L__BB8_78;
	setp.lt.s32 	%p176, %r385, %r606;
	mov.u64 	%rd424, %rd423;
	mov.u32 	%r607, %r606;
	@%p176 bra 	$L__BB8_78;
	setp.lt.s64 	%p177, %rd423, %rd66;
	min.s64 	%rd424, %rd423, %rd66;
	selp.b32 	%r607, %r606, %r385, %p177;
$L__BB8_78:
	mov.b32 	%r423, 4;
	mov.b32 	%r425, -1;
	// begin inline asm
	shfl.sync.down.b32 %r406, %r607, %r423, %r379, %r425;
	// end inline asm
	// begin inline asm
	shfl.sync.down.b32 %r411, %r412, %r423, %r379, %r425;
	// end inline asm
	mov.b64 	{%r417, %r422}, %rd424;
	// begin inline asm
	shfl.sync.down.b32 %r416, %r417, %r423, %r379, %r425;
	// end inline asm
	// begin inline asm
	shfl.sync.down.b32 %r421, %r422, %r423, %r379, %r425;
	// end inline asm
	mov.b64 	%rd69, {%r416, %r421};
	add.s32 	%r426, %r360, 4;
	setp.gt.s32 	%p178, %r426, %r379;
	mov.u32 	%r608, %r607;
	mov.u64 	%rd425, %rd424;
	@%p178 bra 	$L__BB8_82;
	setp.lt.s32 	%p179, %r607, %r406;
	mov.u32 	%r608, %r406;
	mov.u64 	%rd425, %rd69;
	@%p179 bra 	$L__BB8_82;
	setp.lt.s32 	%p180, %r406, %r607;
	mov.u32 	%r608, %r607;
	mov.u64 	%rd425, %rd424;
	@%p180 bra 	$L__BB8_82;
	setp.lt.s64 	%p181, %rd424, %rd69;
	selp.b32 	%r608, %r607, %r406, %p181;
	min.s64 	%rd425, %rd424, %rd69;
$L__BB8_82:
	mov.b32 	%r444, 8;
	mov.b32 	%r446, -1;
	// begin inline asm
	shfl.sync.down.b32 %r427, %r608, %r444, %r379, %r446;
	// end inline asm
	// begin inline asm
	shfl.sync.down.b32 %r432, %r433, %r444, %r379, %r446;
	// end inline asm
	mov.b64 	{%r438, %r443}, %rd425;
	// begin inline asm
	shfl.sync.down.b32 %r437, %r438, %r444, %r379, %r446;
	// end inline asm
	// begin inline asm
	shfl.sync.down.b32 %r442, %r443, %r444, %r379, %r446;
	// end inline asm
	mov.b64 	%rd72, {%r437, %r442};
	add.s32 	%r447, %r360, 8;
	setp.gt.s32 	%p182, %r447, %r379;
	mov.u32 	%r609, %r608;
	mov.u64 	%rd426, %rd425;
	@%p182 bra 	$L__BB8_86;
	setp.lt.s32 	%p183, %r608, %r427;
	mov.u32 	%r609, %r427;
	mov.u64 	%rd426, %rd72;
	@%p183 bra 	$L__BB8_86;
	setp.lt.s32 	%p184, %r427, %r608;
	mov.u32 	%r609, %r608;
	mov.u64 	%rd426, %rd425;
	@%p184 bra 	$L__BB8_86;
	setp.lt.s64 	%p185, %rd425, %rd72;
	selp.b32 	%r609, %r608, %r427, %p185;
	min.s64 	%rd426, %rd425, %rd72;
$L__BB8_86:
	mov.b32 	%r465, 16;
	mov.b32 	%r467, -1;
	// begin inline asm
	shfl.sync.down.b32 %r448, %r609, %r465, %r379, %r467;
	// end inline asm
	// begin inline asm
	shfl.sync.down.b32 %r453, %r454, %r465, %r379, %r467;
	// end inline asm
	mov.b64 	{%r459, %r464}, %rd426;
	// begin inline asm
	shfl.sync.down.b32 %r458, %r459, %r465, %r379, %r467;
	// end inline asm
	// begin inline asm
	shfl.sync.down.b32 %r463, %r464, %r465, %r379, %r467;
	// end inline asm
	mov.b64 	%rd75, {%r458, %r463};
	add.s32 	%r468, %r360, 16;
	setp.gt.s32 	%p186, %r468, %r379;
	mov.u32 	%r665, %r609;
	mov.u64 	%rd486, %rd426;
	@%p186 bra 	$L__BB8_90;
	setp.lt.s32 	%p187, %r609, %r448;
	mov.u32 	%r665, %r448;
	mov.u64 	%rd486, %rd75;
	@%p187 bra 	$L__BB8_90;
	setp.lt.s32 	%p188, %r448, %r609;
	mov.u32 	%r665, %r609;
	mov.u64 	%rd486, %rd426;
	@%p188 bra 	$L__BB8_90;
	setp.lt.s64 	%p189, %rd426, %rd75;
	selp.b32 	%r665, %r609, %r448, %p189;
	min.s64 	%rd486, %rd426, %rd75;
$L__BB8_90:
	setp.ne.s32 	%p190, %r360, 0;
	@%p190 bra 	$L__BB8_92;
	shr.u32 	%r469, %r1, 1;
	and.b32  	%r470, %r469, 496;
	mov.u32 	%r471, _ZN6thrust24THRUST_300001_SM_1000_NS8cuda_cub4core6detail5shmemE;
	add.s32 	%r472, %r471, %r470;
	st.shared.u32 	[%r472+8], %r665;
	st.shared.u64 	[%r472+16], %rd486;
$L__BB8_92:
	bar.sync 	0;
	setp.ne.s32 	%p191, %r1, 0;
	@%p191 bra 	$L__BB8_232;
	setp.lt.s32 	%p192, %r239, 33;
	mov.u32 	%r611, %r665;
	mov.u64 	%rd428, %rd486;
	@%p192 bra 	$L__BB8_97;
	ld.shared.u32 	%r88, [_ZN6thrust24THRUST_300001_SM_1000_NS8cuda_cub4core6detail5shmemE+24];
	ld.shared.u64 	%rd78, [_ZN6thrust24THRUST_300001_SM_1000_NS8cuda_cub4core6detail5shmemE+32];
	setp.lt.s32 	%p193, %r665, %r88;
	mov.u32 	%r611, %r88;
	mov.u64 	%rd428, %rd78;
	@%p193 bra 	$L__BB8_97;
	setp.lt.s32 	%p194, %r88, %r665;
	mov.u32 	%r611, %r665;
	mov.u64 	%rd428, %rd486;
	@%p194 bra 	$L__BB8_97;
	setp.lt.s64 	%p195, %rd486, %rd78;
	selp.b32 	%r611, %r665, %r88, %p195;
	min.s64 	%rd428, %rd486, %rd78;
$L__BB8_97:
	setp.lt.s32 	%p196, %r239, 65;
	mov.u32 	%r612, %r611;
	mov.u64 	%rd429, %rd428;
	@%p196 bra 	$L__BB8_101;
	ld.shared.u32 	%r91, [_ZN6thrust24THRUST_300001_SM_1000_NS8cuda_cub4core6detail5shmemE+40];
	ld.shared.u64 	%rd81, [_ZN6thrust24THRUST_300001_SM_1000_NS8cuda_cub4core6detail5shmemE+48];
	setp.lt.s32 	%p197, %r611, %r91;
	mov.u32 	%r612, %r91;
	mov.u64 	%rd429, %rd81;
	@%p197 bra 	$L__BB8_101;
	setp.lt.s32 	%p198, %r91, %r611;
	mov.u32 	%r612, %r611;
	mov.u64 	%rd429, %rd428;
	@%p198 bra 	$L__BB8_101;
	setp.lt.s64 	%p199, %rd428, %rd81;
	selp.b32 	%r612, %r611, %r91, %p199;
	min.s64 	%rd429, %rd428, %rd81;
$L__BB8_101:
	setp.lt.s32 	%p200, %r239, 97;
	mov.u32 	%r613, %r612;
	mov.u64 	%rd430, %rd429;
	@%p200 bra 	$L__BB8_105;
	ld.shared.u32 	%r94, [_ZN6thrust24THRUST_300001_SM_1000_NS8cuda_cub4core6detail5shmemE+56];
	ld.shared.u64 	%rd84, [_ZN6thrust24THRUST_300001_SM_1000_NS8cuda_cub4core6detail5shmemE+64];
	setp.lt.s32 	%p201, %r612, %r94;
	mov.u32 	%r613, %r94;
	mov.u64 	%rd430, %rd84;
	@%p201 bra 	$L__BB8_105;
	setp.lt.s32 	%p202, %r94, %r612;
	mov.u32 	%r613, %r612;
	mov.u64 	%rd430, %rd429;
	@%p202 bra 	$L__BB8_105;
	setp.lt.s64 	%p203, %rd429, %rd84;
	selp.b32 	%r613, %r612, %r94, %p203;
	min.s64 	%rd430, %rd429, %rd84;
$L__BB8_105:
	setp.lt.s32 	%p204, %r239, 129;
	mov.u32 	%r614, %r613;
	mov.u64 	%rd431, %rd430;
	@%p204 bra 	$L__BB8_109;
	ld.shared.u32 	%r97, [_ZN6thrust24THRUST_300001_SM_1000_NS8cuda_cub4core6detail5shmemE+72];
	ld.shared.u64 	%rd87, [_ZN6thrust24THRUST_300001_SM_1000_NS8cuda_cub4core6detail5shmemE+80];
	setp.lt.s32 	%p205, %r613, %r97;
	mov.u32 	%r614, %r97;
	mov.u64 	%rd431, %rd87;
	@%p205 bra 	$L__BB8_109;
	setp.lt.s32 	%p206, %r97, %r613;
	mov.u32 	%r614, %r613;
	mov.u64 	%rd431, %rd430;
	@%p206 bra 	$L__BB8_109;
	setp.lt.s64 	%p207, %rd430, %rd87;
	selp.b32 	%r614, %r613, %r97, %p207;
	min.s64 	%rd431, %rd430, %rd87;
$L__BB8_109:
	setp.lt.s32 	%p208, %r239, 161;
	mov.u32 	%r615, %r614;
	mov.u64 	%rd432, %rd431;
	@%p208 bra 	$L__BB8_113;
	ld.shared.u32 	%r100, [_ZN6thrust24THRUST_300001_SM_1000_NS8cuda_cub4core6detail5shmemE+88];
	ld.shared.u64 	%rd90, [_ZN6thrust24THRUST_300001_SM_1000_NS8cuda_cub4core6detail5shmemE+96];
	setp.lt.s32 	%p209, %r614, %r100;
	mov.u32 	%r615, %r100;
	mov.u64 	%rd432, %rd90;
	@%p209 bra 	$L__BB8_113;
	setp.lt.s32 	%p210, %r100, %r614;
	mov.u32 	%r615, %r614;
	mov.u64 	%rd432, %rd431;
	@%p210 bra 	$L__BB8_113;
	setp.lt.s64 	%p211, %rd431, %rd90;
	selp.b32 	%r615, %r614, %r100, %p211;
	min.s64 	%rd432, %rd431, %rd90;
$L__BB8_113:
	setp.lt.s32 	%p212, %r239, 193;
	mov.u32 	%r616, %r615;
	mov.u64 	%rd433, %rd432;
	@%p212 bra 	$L__BB8_117;
	ld.shared.u32 	%r103, [_ZN6thrust24THRUST_300001_SM_1000_NS8cuda_cub4core6detail5shmemE+104];
	ld.shared.u64 	%rd93, [_ZN6thrust24THRUST_300001_SM_1000_NS8cuda_cub4core6detail5shmemE+112];
	setp.lt.s32 	%p213, %r615, %r103;
	mov.u32 	%r616, %r103;
	mov.u64 	%rd433, %rd93;
	@%p213 bra 	$L__BB8_117;
	setp.lt.s32 	%p214, %r103, %r615;
	mov.u32 	%r616, %r615;
	mov.u64 	%rd433, %rd432;
	@%p214 bra 	$L__BB8_117;
	setp.lt.s64 	%p215, %rd432, %rd93;
	selp.b32 	%r616, %r615, %r103, %p215;
	min.s64 	%rd433, %rd432, %rd93;
$L__BB8_117:
	setp.lt.s32 	%p216, %r239, 225;
	mov.u32 	%r665, %r616;
	mov.u64 	%rd486, %rd433;
	@%p216 bra 	$L__BB8_232;
	ld.shared.u32 	%r106, [_ZN6thrust24THRUST_300001_SM_1000_NS8cuda_cub4core6detail5shmemE+120];
	ld.shared.u64 	%rd96, [_ZN6thrust24THRUST_300001_SM_1000_NS8cuda_cub4core6detail5shmemE+128];
	setp.lt.s32 	%p217, %r616, %r106;
	mov.u32 	%r665, %r106;
	mov.u64 	%rd486, %rd96;
	@%p217 bra 	$L__BB8_232;
	setp.lt.s32 	%p218, %r106, %r616;
	mov.u32 	%r665, %r616;
	mov.u64 	%rd486, %rd433;
	@%p218 bra 	$L__BB8_232;
	setp.lt.s64 	%p219, %rd433, %rd96;
	selp.b32 	%r665, %r616, %r106, %p219;
	min.s64 	%rd486, %rd433, %rd96;
	bra.uni 	$L__BB8_232;
$L__BB8_121:
	ld.param.u64 	%rd391, [_ZN6thrust24THRUST_300001_SM_1000_NS8cuda_cub4core6detail13_kernel_agentINS1_8__reduce11ReduceAgentIPN4cuda3std3__45tupleIJilEEESC_SB_lNS1_9__extrema9arg_max_fIilNS9_4lessIiEEEEEEJSC_SC_iSH_EEEvDpT0__param_0];
	mov.u32 	%r108, %tid.x;
	cvt.u64.u32 	%rd98, %r108;
	mul.wide.u32 	%rd258, %r108, 16;
	add.s64 	%rd239, %rd391, %rd258;
	// begin inline asm
	ld.global.nc.u64 %rd238, [%rd239];
	// end inline asm
	add.s64 	%rd241, %rd239, 8;
	// begin inline asm
	ld.global.nc.u64 %rd240, [%rd241];
	// end inline asm
	cvt.u32.u64 	%r109, %rd238;
	add.s64 	%rd243, %rd239, 4096;
	// begin inline asm
	ld.global.nc.u64 %rd242, [%rd243];
	// end inline asm
	add.s64 	%rd245, %rd239, 4104;
	// begin inline asm
	ld.global.nc.u64 %rd434, [%rd245];
	// end inline asm
	cvt.u32.u64 	%r617, %rd242;
	add.s64 	%rd247, %rd239, 8192;
	// begin inline asm
	ld.global.nc.u64 %rd246, [%rd247];
	// end inline asm
	add.s64 	%rd249, %rd239, 8200;
	// begin inline asm
	ld.global.nc.u64 %rd435, [%rd249];
	// end inline asm
	cvt.u32.u64 	%r618, %rd246;
	add.s64 	%rd251, %rd239, 12288;
	// begin inline asm
	ld.global.nc.u64 %rd250, [%rd251];
	// end inline asm
	add.s64 	%rd253, %rd239, 12296;
	// begin inline asm
	ld.global.nc.u64 %rd436, [%rd253];
	// end inline asm
	cvt.u32.u64 	%r619, %rd250;
	add.s64 	%rd255, %rd239, 16384;
	// begin inline asm
	ld.global.nc.u64 %rd254, [%rd255];
	// end inline asm
	add.s64 	%rd257, %rd239, 16392;
	// begin inline asm
	ld.global.nc.u64 %rd473, [%rd257];
	// end inline asm
	cvt.u32.u64 	%r652, %rd254;
	setp.lt.s32 	%p3, %r109, %r617;
	@%p3 bra 	$L__BB8_123;
	setp.lt.s32 	%p4, %r617, %r109;
	setp.lt.s64 	%p5, %rd240, %rd434;
	or.pred  	%p6, %p4, %p5;
	selp.b32 	%r617, %r109, %r617, %p6;
	selp.b64 	%rd434, %rd240, %rd434, %p6;
$L__BB8_123:
	setp.lt.s32 	%p7, %r617, %r618;
	@%p7 bra 	$L__BB8_125;
	setp.lt.s32 	%p8, %r618, %r617;
	setp.lt.s64 	%p9, %rd434, %rd435;
	or.pred  	%p10, %p8, %p9;
	selp.b32 	%r618, %r617, %r618, %p10;
	selp.b64 	%rd435, %rd434, %rd435, %p10;
$L__BB8_125:
	setp.lt.s32 	%p11, %r618, %r619;
	@%p11 bra 	$L__BB8_127;
	setp.lt.s32 	%p12, %r619, %r618;
	setp.lt.s64 	%p13, %rd435, %rd436;
	or.pred  	%p14, %p12, %p13;
	selp.b32 	%r619, %r618, %r619, %p14;
	selp.b64 	%rd436, %rd435, %rd436, %p14;
$L__BB8_127:
	setp.lt.s32 	%p15, %r619, %r652;
	@%p15 bra 	$L__BB8_129;
	setp.lt.s32 	%p16, %r652, %r619;
	setp.lt.s64 	%p17, %rd436, %rd473;
	or.pred  	%p18, %p16, %p17;
	selp.b32 	%r652, %r619, %r652, %p18;
	selp.b64 	%rd473, %rd436, %rd473, %p18;
$L__BB8_129:
	setp.lt.u32 	%p19, %r239, 2560;
	mov.b64 	%rd452, 1280;
	@%p19 bra 	$L__BB8_165;
	add.s64 	%rd262, %rd1, -2560;
	mul.hi.u64 	%rd263, %rd262, -3689348814741910323;
	shr.u64 	%rd112, %rd263, 10;
	setp.lt.u64 	%p20, %rd262, 1280;
	mov.b64 	%rd452, 1280;
	@%p20 bra 	$L__BB8_153;
	ld.param.u64 	%rd392, [_ZN6thrust24THRUST_300001_SM_1000_NS8cuda_cub4core6detail13_kernel_agentINS1_8__reduce11ReduceAgentIPN4cuda3std3__45tupleIJilEEESC_SB_lNS1_9__extrema9arg_max_fIilNS9_4lessIiEEEEEEJSC_SC_iSH_EEEvDpT0__param_0];
	add.s64 	%rd265, %rd112, 1;
	and.b64  	%rd438, %rd265, 36028797018963966;
	shl.b64 	%rd266, %rd98, 4;
	add.s64 	%rd267, %rd266, %rd392;
	add.s64 	%rd439, %rd267, 57352;
	mov.b64 	%rd452, 1280;
$L__BB8_132:
	add.s64 	%rd269, %rd439, -36872;
	// begin inline asm
	ld.global.nc.u64 %rd268, [%rd269];
	// end inline asm
	add.s64 	%rd271, %rd439, -36864;
	// begin inline asm
	ld.global.nc.u64 %rd442, [%rd271];
	// end inline asm
	cvt.u32.u64 	%r622, %rd268;
	add.s64 	%rd273, %rd439, -32776;
	// begin inline asm
	ld.global.nc.u64 %rd272, [%rd273];
	// end inline asm
	add.s64 	%rd275, %rd439, -32768;
	// begin inline asm
	ld.global.nc.u64 %rd443, [%rd275];
	// end inline asm
	cvt.u32.u64 	%r623, %rd272;
	add.s64 	%rd277, %rd439, -28680;
	// begin inline asm
	ld.global.nc.u64 %rd276, [%rd277];
	// end inline asm
	add.s64 	%rd279, %rd439, -28672;
	// begin inline asm
	ld.global.nc.u64 %rd444, [%rd279];
	// end inline asm
	cvt.u32.u64 	%r624, %rd276;
	add.s64 	%rd281, %rd439, -24584;
	// begin inline asm
	ld.global.nc.u64 %rd280, [%rd281];
	// end inline asm
	add.s64 	%rd283, %rd439, -24576;
	// begin inline asm
	ld.global.nc.u64 %rd445, [%rd283];
	// end inline asm
	cvt.u32.u64 	%r625, %rd280;
	add.s64 	%rd285, %rd439, -20488;
	// begin inline asm
	ld.global.nc.u64 %rd284, [%rd285];
	// end inline asm
	add.s64 	%rd287, %rd439, -20480;
	// begin inline asm
	ld.global.nc.u64 %rd446, [%rd287];
	// end inline asm
	cvt.u32.u64 	%r626, %rd284;
	setp.lt.s32 	%p21, %r652, %r622;
	@%p21 bra 	$L__BB8_134;
	setp.lt.s32 	%p22, %r622, %r652;
	setp.lt.s64 	%p23, %rd473, %rd442;
	or.pred  	%p24, %p22, %p23;
	selp.b32 	%r622, %r652, %r622, %p24;
	selp.b64 	%rd442, %rd473, %rd442, %p24;
$L__BB8_134:
	setp.lt.s32 	%p25, %r622, %r623;
	@%p25 bra 	$L__BB8_136;
	setp.lt.s32 	%p26, %r623, %r622;
	setp.lt.s64 	%p27, %rd442, %rd443;
	or.pred  	%p28, %p26, %p27;
	selp.b32 	%r623, %r622, %r623, %p28;
	selp.b64 	%rd443, %rd442, %rd443, %p28;
$L__BB8_136:
	setp.lt.s32 	%p29, %r623, %r624;
	@%p29 bra 	$L__BB8_138;
	setp.lt.s32 	%p30, %r624, %r623;
	setp.lt.s64 	%p31, %rd443, %rd444;
	or.pred  	%p32, %p30, %p31;
	selp.b32 	%r624, %r623, %r624, %p32;
	selp.b64 	%rd444, %rd443, %rd444, %p32;
$L__BB8_138:
	setp.lt.s32 	%p33, %r624, %r625;
	@%p33 bra 	$L__BB8_140;
	setp.lt.s32 	%p34, %r625, %r624;
	setp.lt.s64 	%p35, %rd444, %rd445;
	or.pred  	%p36, %p34, %p35;
	selp.b32 	%r625, %r624, %r625, %p36;
	selp.b64 	%rd445, %rd444, %rd445, %p36;
$L__BB8_140:
	setp.lt.s32 	%p37, %r625, %r626;
	@%p37 bra 	$L__BB8_142;
	setp.lt.s32 	%p38, %r626, %r625;
	setp.lt.s64 	%p39, %rd445, %rd446;
	or.pred  	%p40, %p38, %p39;
	selp.b32 	%r626, %r625, %r626, %p40;
	selp.b64 	%rd446, %rd445, %rd446, %p40;
$L__BB8_142:
	add.s64 	%rd289, %rd439, -16392;
	// begin inline asm
	ld.global.nc.u64 %rd288, [%rd289];
	// end inline asm
	add.s64 	%rd291, %rd439, -16384;
	// begin inline asm
	ld.global.nc.u64 %rd447, [%rd291];
	// end inline asm
	cvt.u32.u64 	%r627, %rd288;
	add.s64 	%rd293, %rd439, -12296;
	// begin inline asm
	ld.global.nc.u64 %rd292, [%rd293];
	// end inline asm
	add.s64 	%rd295, %rd439, -12288;
	// begin inline asm
	ld.global.nc.u64 %rd448, [%rd295];
	// end inline asm
	cvt.u32.u64 	%r628, %rd292;
	add.s64 	%rd297, %rd439, -8200;
	// begin inline asm
	ld.global.nc.u64 %rd296, [%rd297];
	// end inline asm
	add.s64 	%rd299, %rd439, -8192;
	// begin inline asm
	ld.global.nc.u64 %rd449, [%rd299];
	// end inline asm
	cvt.u32.u64 	%r629, %rd296;
	add.s64 	%rd301, %rd439, -4104;
	// begin inline asm
	ld.global.nc.u64 %rd300, [%rd301];
	// end inline asm
	add.s64 	%rd303, %rd439, -4096;
	// begin inline asm
	ld.global.nc.u64 %rd450, [%rd303];
	// end inline asm
	cvt.u32.u64 	%r630, %rd300;
	add.s64 	%rd305, %rd439, -8;
	// begin inline asm
	ld.global.nc.u64 %rd304, [%rd305];
	// end inline asm
	// begin inline asm
	ld.global.nc.u64 %rd473, [%rd439];
	// end inline asm
	cvt.u32.u64 	%r652, %rd304;
	setp.lt.s32 	%p41, %r626, %r627;
	@%p41 bra 	$L__BB8_144;
	setp.lt.s32 	%p42, %r627, %r626;
	setp.lt.s64 	%p43, %rd446, %rd447;
	or.pred  	%p44, %p42, %p43;
	selp.b32 	%r627, %r626, %r627, %p44;
	selp.b64 	%rd447, %rd446, %rd447, %p44;
$L__BB8_144:
	setp.lt.s32 	%p45, %r627, %r628;
	@%p45 bra 	$L__BB8_146;
	setp.lt.s32 	%p46, %r628, %r627;
	setp.lt.s64 	%p47, %rd447, %rd448;
	or.pred  	%p48, %p46, %p47;
	selp.b32 	%r628, %r627, %r628, %p48;
	selp.b64 	%rd448, %rd447, %rd448, %p48;
$L__BB8_146:
	setp.lt.s32 	%p49, %r628, %r629;
	@%p49 bra 	$L__BB8_148;
	setp.lt.s32 	%p50, %r629, %r628;
	setp.lt.s64 	%p51, %rd448, %rd449;
	or.pred  	%p52, %p50, %p51;
	selp.b32 	%r629, %r628, %r629, %p52;
	selp.b64 	%rd449, %rd448, %rd449, %p52;
$L__BB8_148:
	setp.lt.s32 	%p53, %r629, %r630;
	@%p53 bra 	$L__BB8_150;
	setp.lt.s32 	%p54, %r630, %r629;
	setp.lt.s64 	%p55, %rd449, %rd450;
	or.pred  	%p56, %p54, %p55;
	selp.b32 	%r630, %r629, %r630, %p56;
	selp.b64 	%rd450, %rd449, %rd450, %p56;
$L__BB8_150:
	setp.lt.s32 	%p57, %r630, %r652;
	@%p57 bra 	$L__BB8_152;
	setp.lt.s32 	%p58, %r652, %r630;
	setp.lt.s64 	%p59, %rd450, %rd473;
	or.pred  	%p60, %p58, %p59;
	selp.b32 	%r652, %r630, %r652, %p60;
	selp.b64 	%rd473, %rd450, %rd473, %p60;
$L__BB8_152:
	add.s64 	%rd452, %rd452, 2560;
	add.s64 	%rd439, %rd439, 40960;
	add.s64 	%rd438, %rd438, -2;
	setp.ne.s64 	%p61, %rd438, 0;
	@%p61 bra 	$L__BB8_132;
$L__BB8_153:
	and.b64  	%rd308, %rd112, 1;
	setp.eq.b64 	%p62, %rd308, 1;
	@%p62 bra 	$L__BB8_165;
	ld.param.u64 	%rd393, [_ZN6thrust24THRUST_300001_SM_1000_NS8cuda_cub4core6detail13_kernel_agentINS1_8__reduce11ReduceAgentIPN4cuda3std3__45tupleIJilEEESC_SB_lNS1_9__extrema9arg_max_fIilNS9_4lessIiEEEEEEJSC_SC_iSH_EEEvDpT0__param_0];
	shl.b64 	%rd329, %rd452, 4;
	add.s64 	%rd331, %rd393, %rd258;
	add.s64 	%rd310, %rd331, %rd329;
	// begin inline asm
	ld.global.nc.u64 %rd309, [%rd310];
	// end inline asm
	add.s64 	%rd312, %rd310, 8;
	// begin inline asm
	ld.global.nc.u64 %rd456, [%rd312];
	// end inline asm
	cvt.u32.u64 	%r634, %rd309;
	add.s64 	%rd314, %rd310, 4096;
	// begin inline asm
	ld.global.nc.u64 %rd313, [%rd314];
	// end inline asm
	add.s64 	%rd316, %rd310, 4104;
	// begin inline asm
	ld.global.nc.u64 %rd457, [%rd316];
	// end inline asm
	cvt.u32.u64 	%r635, %rd313;
	add.s64 	%rd318, %rd310, 8192;
	// begin inline asm
	ld.global.nc.u64 %rd317, [%rd318];
	// end inline asm
	add.s64 	%rd320, %rd310, 8200;
	// begin inline asm
	ld.global.nc.u64 %rd458, [%rd320];
	// end inline asm
	cvt.u32.u64 	%r636, %rd317;
	add.s64 	%rd322, %rd310, 12288;
	// begin inline asm
	ld.global.nc.u64 %rd321, [%rd322];
	// end inline asm
	add.s64 	%rd324, %rd310, 12296;
	// begin inline asm
	ld.global.nc.u64 %rd459, [%rd324];
	// end inline asm
	cvt.u32.u64 	%r637, %rd321;
	add.s64 	%rd326, %rd310, 16384;
	// begin inline asm
	ld.global.nc.u64 %rd325, [%rd326];
	// end inline asm
	add.s64 	%rd328, %rd310, 16392;
	// begin inline asm
	ld.global.nc.u64 %rd460, [%rd328];
	// end inline asm
	cvt.u32.u64 	%r638, %rd325;
	setp.lt.s32 	%p63, %r652, %r634;
	@%p63 bra 	$L__BB8_156;
	setp.lt.s32 	%p64, %r634, %r652;
	setp.lt.s64 	%p65, %rd473, %rd456;
	or.pred  	%p66, %p64, %p65;
	selp.b32 	%r634, %r652, %r634, %p66;
	selp.b64 	%rd456, %rd473, %rd456, %p66;
$L__BB8_156:
	setp.lt.s32 	%p67, %r634, %r635;
	@%p67 bra 	$L__BB8_158;
	setp.lt.s32 	%p68, %r635, %r634;
	setp.lt.s64 	%p69, %rd456, %rd457;
	or.pred  	%p70, %p68, %p69;
	selp.b32 	%r635, %r634, %r635, %p70;
	selp.b64 	%rd457, %rd456, %rd457, %p70;
$L__BB8_158:
	setp.lt.s32 	%p71, %r635, %r636;
	@%p71 bra 	$L__BB8_160;
	setp.lt.s32 	%p72, %r636, %r635;
	setp.lt.s64 	%p73, %rd457, %rd458;
	or.pred  	%p74, %p72, %p73;
	selp.b32 	%r636, %r635, %r636, %p74;
	selp.b64 	%rd458, %rd457, %rd458, %p74;
$L__BB8_160:
	setp.lt.s32 	%p75, %r636, %r637;
	@%p75 bra 	$L__BB8_162;
	setp.lt.s32 	%p76, %r637, %r636;
	setp.lt.s64 	%p77, %rd458, %rd459;
	or.pred  	%p78, %p76, %p77;
	selp.b32 	%r637, %r636, %r637, %p78;
	selp.b64 	%rd459, %rd458, %rd459, %p78;
$L__BB8_162:
	setp.lt.s32 	%p79, %r637, %r638;
	@%p79 bra 	$L__BB8_164;
	setp.lt.s32 	%p80, %r638, %r637;
	setp.lt.s64 	%p81, %rd459, %rd460;
	or.pred  	%p82, %p80, %p81;
	selp.b32 	%r638, %r637, %r638, %p82;
	selp.b64 	%rd460, %rd459, %rd460, %p82;
$L__BB8_164:
	add.s64 	%rd452, %rd452, 1280;
	mov.u64 	%rd473, %rd460;
	mov.u32 	%r652, %r638;
$L__BB8_165:
	cvt.s64.s32 	%rd332, %r239;
	setp.ge.s64 	%p83, %rd452, %rd332;
	@%p83 bra 	$L__BB8_188;
	cvt.u32.u64 	%r171, %rd452;
	sub.s32 	%r172, %r239, %r171;
	setp.ge.s32 	%p84, %r108, %r172;
	@%p84 bra 	$L__BB8_188;
	not.b32 	%r242, %r108;
	add.s32 	%r243, %r239, %r242;
	sub.s32 	%r173, %r243, %r171;
	and.b32  	%r244, %r173, 768;
	setp.eq.s32 	%p85, %r244, 768;
	mov.u32 	%r644, %r108;
	@%p85 bra 	$L__BB8_173;
	ld.param.u64 	%rd394, [_ZN6thrust24THRUST_300001_SM_1000_NS8cuda_cub4core6detail13_kernel_agentINS1_8__reduce11ReduceAgentIPN4cuda3std3__45tupleIJilEEESC_SB_lNS1_9__extrema9arg_max_fIilNS9_4lessIiEEEEEEJSC_SC_iSH_EEEvDpT0__param_0];
	cvt.u64.u32 	%rd334, %r108;
	add.s64 	%rd335, %rd452, %rd334;
	shl.b64 	%rd336, %rd335, 4;
	add.s64 	%rd463, %rd394, %rd336;
	shr.u32 	%r245, %r173, 8;
	add.s32 	%r246, %r245, 1;
	and.b32  	%r247, %r246, 3;
	neg.s32 	%r640, %r247;
	mov.u32 	%r644, %r108;
$L__BB8_169:
	.pragma "nounroll";
	mov.u64 	%rd176, %rd473;
	mov.u32 	%r177, %r652;
	// begin inline asm
	ld.global.nc.u64 %rd337, [%rd463];
	// end inline asm
	add.s64 	%rd340, %rd463, 8;
	// begin inline asm
	ld.global.nc.u64 %rd339, [%rd340];
	// end inline asm
	cvt.u32.u64 	%r178, %rd337;
	setp.lt.s32 	%p86, %r177, %r178;
	mov.u32 	%r652, %r178;
	mov.u64 	%rd473, %rd339;
	@%p86 bra 	$L__BB8_172;
	setp.lt.s32 	%p87, %r178, %r177;
	mov.u32 	%r652, %r177;
	mov.u64 	%rd473, %rd176;
	@%p87 bra 	$L__BB8_172;
	setp.lt.s64 	%p88, %rd176, %rd339;
	selp.b32 	%r652, %r177, %r178, %p88;
	min.s64 	%rd473, %rd176, %rd339;
$L__BB8_172:
	add.s32 	%r644, %r644, 256;
	add.s64 	%rd463, %rd463, 4096;
	add.s32 	%r640, %r640, 1;
	setp.ne.s32 	%p89, %r640, 0;
	@%p89 bra 	$L__BB8_169;
$L__BB8_173:
	setp.lt.u32 	%p90, %r173, 768;
	@%p90 bra 	$L__BB8_188;
	ld.param.u64 	%rd395, [_ZN6thrust24THRUST_300001_SM_1000_NS8cuda_cub4core6detail13_kernel_agentINS1_8__reduce11ReduceAgentIPN4cuda3std3__45tupleIJilEEESC_SB_lNS1_9__extrema9arg_max_fIilNS9_4lessIiEEEEEEJSC_SC_iSH_EEEvDpT0__param_0];
	cvt.u64.u32 	%rd341, %r644;
	add.s64 	%rd342, %rd452, %rd341;
	shl.b64 	%rd343, %rd342, 4;
	add.s64 	%rd344, %rd343, %rd395;
	add.s64 	%rd468, %rd344, 12296;
$L__BB8_175:
	add.s64 	%rd346, %rd468, -12296;
	// begin inline asm
	ld.global.nc.u64 %rd345, [%rd346];
	// end inline asm
	add.s64 	%rd348, %rd468, -12288;
	// begin inline asm
	ld.global.nc.u64 %rd347, [%rd348];
	// end inline asm
	cvt.u32.u64 	%r188, %rd345;
	setp.lt.s32 	%p91, %r652, %r188;
	mov.u32 	%r649, %r188;
	mov.u64 	%rd470, %rd347;
	@%p91 bra 	$L__BB8_178;
	setp.lt.s32 	%p92, %r188, %r652;
	mov.u32 	%r649, %r652;
	mov.u64 	%rd470, %rd473;
	@%p92 bra 	$L__BB8_178;
	setp.lt.s64 	%p93, %rd473, %rd347;
	selp.b32 	%r649, %r652, %r188, %p93;
	min.s64 	%rd470, %rd473, %rd347;
$L__BB8_178:
	add.s64 	%rd350, %rd468, -8200;
	// begin inline asm
	ld.global.nc.u64 %rd349, [%rd350];
	// end inline asm
	add.s64 	%rd352, %rd468, -8192;
	// begin inline asm
	ld.global.nc.u64 %rd351, [%rd352];
	// end inline asm
	cvt.u32.u64 	%r191, %rd349;
	setp.lt.s32 	%p94, %r649, %r191;
	mov.u32 	%r650, %r191;
	mov.u64 	%rd471, %rd351;
	@%p94 bra 	$L__BB8_181;
	setp.lt.s32 	%p95, %r191, %r649;
	mov.u32 	%r650, %r649;
	mov.u64 	%rd471, %rd470;
	@%p95 bra 	$L__BB8_181;
	setp.lt.s64 	%p96, %rd470, %rd351;
	selp.b32 	%r650, %r649, %r191, %p96;
	min.s64 	%rd471, %rd470, %rd351;
$L__BB8_181:
	add.s64 	%rd354, %rd468, -4104;
	// begin inline asm
	ld.global.nc.u64 %rd353, [%rd354];
	// end inline asm
	add.s64 	%rd356, %rd468, -4096;
	// begin inline asm
	ld.global.nc.u64 %rd355, [%rd356];
	// end inline asm
	cvt.u32.u64 	%r194, %rd353;
	setp.lt.s32 	%p97, %r650, %r194;
	mov.u32 	%r651, %r194;
	mov.u64 	%rd472, %rd355;
	@%p97 bra 	$L__BB8_184;
	setp.lt.s32 	%p98, %r194, %r650;
	mov.u32 	%r651, %r650;
	mov.u64 	%rd472, %rd471;
	@%p98 bra 	$L__BB8_184;
	setp.lt.s64 	%p99, %rd471, %rd355;
	selp.b32 	%r651, %r650, %r194, %p99;
	min.s64 	%rd472, %rd471, %rd355;
$L__BB8_184:
	add.s64 	%rd358, %rd468, -8;
	// begin inline asm
	ld.global.nc.u64 %rd357, [%rd358];
	// end inline asm
	// begin inline asm
	ld.global.nc.u64 %rd359, [%rd468];
	// end inline asm
	cvt.u32.u64 	%r197, %rd357;
	setp.lt.s32 	%p100, %r651, %r197;
	mov.u32 	%r652, %r197;
	mov.u64 	%rd473, %rd359;
	@%p100 bra 	$L__BB8_187;
	setp.lt.s32 	%p101, %r197, %r651;
	mov.u32 	%r652, %r651;
	mov.u64 	%rd473, %rd472;
	@%p101 bra 	$L__BB8_187;
	setp.lt.s64 	%p102, %rd472, %rd359;
	selp.b32 	%r652, %r651, %r197, %p102;
	min.s64 	%rd473, %rd472, %rd359;
$L__BB8_187:
	add.s32 	%r644, %r644, 1024;
	add.s64 	%rd468, %rd468, 16384;
	setp.lt.s32 	%p103, %r644, %r172;
	@%p103 bra 	$L__BB8_175;
$L__BB8_188:
	// begin inline asm
	mov.u32 %r248, %laneid;
	// end inline asm
	mov.b32 	%r266, 1;
	mov.b32 	%r267, 31;
	mov.b32 	%r268, -1;
	// begin inline asm
	shfl.sync.down.b32 %r249, %r652, %r266, %r267, %r268;
	// end inline asm
	// begin inline asm
	shfl.sync.down.b32 %r254, %r255, %r266, %r267, %r268;
	// end inline asm
	mov.b64 	{%r260, %r265}, %rd473;
	// begin inline asm
	shfl.sync.down.b32 %r259, %r260, %r266, %r267, %r268;
	// end inline asm
	// begin inline asm
	shfl.sync.down.b32 %r264, %r265, %r266, %r267, %r268;
	// end inline asm
	mov.b64 	%rd200, {%r259, %r264};
	setp.gt.s32 	%p104, %r248, 30;
	mov.u32 	%r654, %r652;
	mov.u64 	%rd475, %rd473;
	@%p104 bra 	$L__BB8_192;
	setp.lt.s32 	%p105, %r652, %r249;
	mov.u32 	%r654, %r249;
	mov.u64 	%rd475, %rd200;
	@%p105 bra 	$L__BB8_192;
	setp.lt.s32 	%p106, %r249, %r652;
	mov.u32 	%r654, %r652;
	mov.u64 	%rd475, %rd473;
	@%p106 bra 	$L__BB8_192;
	setp.lt.s64 	%p107, %rd473, %rd200;
	selp.b32 	%r654, %r652, %r249, %p107;
	min.s64 	%rd475, %rd473, %rd200;
$L__BB8_192:
	mov.b32 	%r286, 2;
	mov.b32 	%r287, 31;
	mov.b32 	%r288, -1;
	// begin inline asm
	shfl.sync.down.b32 %r269, %r654, %r286, %r287, %r288;
	// end inline asm
	// begin inline asm
	shfl.sync.down.b32 %r274, %r275, %r286, %r287, %r288;
	// end inline asm
	mov.b64 	{%r280, %r285}, %rd475;
	// begin inline asm
	shfl.sync.down.b32 %r279, %r280, %r286, %r287, %r288;
	// end inline asm
	// begin inline asm
	shfl.sync.down.b32 %r284, %r285, %r286, %r287, %r288;
	// end inline asm
	mov.b64 	%rd203, {%r279, %r284};
	setp.gt.s32 	%p108, %r248, 29;
	mov.u32 	%r655, %r654;
	mov.u64 	%rd476, %rd475;
	@%p108 bra 	$L__BB8_196;
	setp.lt.s32 	%p109, %r654, %r269;
	mov.u32 	%r655, %r269;
	mov.u64 	%rd476, %rd203;
	@%p109 bra 	$L__BB8_196;
	setp.lt.s32 	%p110, %r269, %r654;
	mov.u32 	%r655, %r654;
	mov.u64 	%rd476, %rd475;
	@%p110 bra 	$L__BB8_196;
	setp.lt.s64 	%p111, %rd475, %rd203;
	selp.b32 	%r655, %r654, %r269, %p111;
	min.s64 	%rd476, %rd475, %rd203;
$L__BB8_196:
	mov.b32 	%r306, 4;
	mov.b32 	%r307, 31;
	mov.b32 	%r308, -1;
	// begin inline asm
	shfl.sync.down.b32 %r289, %r655, %r306, %r307, %r308;
	// end inline asm
	// begin inline asm
	shfl.sync.down.b32 %r294, %r295, %r306, %r307, %r308;
	// end inline asm
	mov.b64 	{%r300, %r305}, %rd476;
	// begin inline asm
	shfl.sync.down.b32 %r299, %r300, %r306, %r307, %r308;
	// end inline asm
	// begin inline asm
	shfl.sync.down.b32 %r304, %r305, %r306, %r307, %r308;
	// end inline asm
	mov.b64 	%rd206, {%r299, %r304};
	setp.gt.s32 	%p112, %r248, 27;
	mov.u32 	%r656, %r655;
	mov.u64 	%rd477, %rd476;
	@%p112 bra 	$L__BB8_200;
	setp.lt.s32 	%p113, %r655, %r289;
	mov.u32 	%r656, %r289;
	mov.u64 	%rd477, %rd206;
	@%p113 bra 	$L__BB8_200;
	setp.lt.s32 	%p114, %r289, %r655;
	mov.u32 	%r656, %r655;
	mov.u64 	%rd477, %rd476;
	@%p114 bra 	$L__BB8_200;
	setp.lt.s64 	%p115, %rd476, %rd206;
	selp.b32 	%r656, %r655, %r289, %p115;
	min.s64 	%rd477, %rd476, %rd206;
$L__BB8_200:
	mov.b32 	%r326, 8;
	mov.b32 	%r327, 31;
	mov.b32 	%r328, -1;
	// begin inline asm
	shfl.sync.down.b32 %r309, %r656, %r326, %r327, %r328;
	// end inline asm
	// begin inline asm
	shfl.sync.down.b32 %r314, %r315, %r326, %r327, %r328;
	// end inline asm
	mov.b64 	{%r320, %r325}, %rd477;
	// begin inline asm
	shfl.sync.down.b32 %r319, %r320, %r326, %r327, %r328;
	// end inline asm
	// begin inline asm
	shfl.sync.down.b32 %r324, %r325, %r326, %r327, %r328;
	// end inline asm
	mov.b64 	%rd209, {%r319, %r324};
	setp.gt.s32 	%p116, %r248, 23;
	mov.u32 	%r657, %r656;
	mov.u64 	%rd478, %rd477;
	@%p116 bra 	$L__BB8_204;
	setp.lt.s32 	%p117, %r656, %r309;
	mov.u32 	%r657, %r309;
	mov.u64 	%rd478, %rd209;
	@%p117 bra 	$L__BB8_204;
	setp.lt.s32 	%p118, %r309, %r656;
	mov.u32 	%r657, %r656;
	mov.u64 	%rd478, %rd477;
	@%p118 bra 	$L__BB8_204;
	setp.lt.s64 	%p119, %rd477, %rd209;
	selp.b32 	%r657, %r656, %r309, %p119;
	min.s64 	%rd478, %rd477, %rd209;
$L__BB8_204:
	mov.b32 	%r346, 16;
	mov.b32 	%r347, 31;
	mov.b32 	%r348, -1;
	// begin inline asm
	shfl.sync.down.b32 %r329, %r657, %r346, %r347, %r348;
	// end inline asm
	// begin inline asm
	shfl.sync.down.b32 %r334, %r335, %r346, %r347, %r348;
	// end inline asm
	mov.b64 	{%r340, %r345}, %rd478;
	// begin inline asm
	shfl.sync.down.b32 %r339, %r340, %r346, %r347, %r348;
	// end inline asm
	// begin inline asm
	shfl.sync.down.b32 %r344, %r345, %r346, %r347, %r348;
	// end inline asm
	mov.b64 	%rd212, {%r339, %r344};
	setp.gt.s32 	%p120, %r248, 15;
	mov.u32 	%r665, %r657;
	mov.u64 	%rd486, %rd478;
	@%p120 bra 	$L__BB8_208;
	setp.lt.s32 	%p121, %r657, %r329;
	mov.u32 	%r665, %r329;
	mov.u64 	%rd486, %rd212;
	@%p121 bra 	$L__BB8_208;
	setp.lt.s32 	%p122, %r329, %r657;
	mov.u32 	%r665, %r657;
	mov.u64 	%rd486, %rd478;
	@%p122 bra 	$L__BB8_208;
	setp.lt.s64 	%p123, %rd478, %rd212;
	selp.b32 	%r665, %r657, %r329, %p123;
	min.s64 	%rd486, %rd478, %rd212;
$L__BB8_208:
	setp.ne.s32 	%p124, %r248, 0;
	@%p124 bra 	$L__BB8_210;
	shr.u32 	%r349, %r108, 1;
	and.b32  	%r350, %r349, 496;
	mov.u32 	%r351, _ZN6thrust24THRUST_300001_SM_1000_NS8cuda_cub4core6detail5shmemE;
	add.s32 	%r352, %r351, %r350;
	st.shared.u32 	[%r352+8], %r665;
	st.shared.u64 	[%r352+16], %rd486;
$L__BB8_210:
	bar.sync 	0;
	setp.ne.s32 	%p125, %r108, 0;
	@%p125 bra 	$L__BB8_232;
	ld.shared.u32 	%r218, [_ZN6thrust24THRUST_300001_SM_1000_NS8cuda_cub4core6detail5shmemE+24];
	ld.shared.u64 	%rd215, [_ZN6thrust24THRUST_300001_SM_1000_NS8cuda_cub4core6detail5shmemE+32];
	setp.lt.s32 	%p126, %r665, %r218;
	mov.u32 	%r659, %r218;
	mov.u64 	%rd480, %rd215;
	@%p126 bra 	$L__BB8_214;
	setp.lt.s32 	%p127, %r218, %r665;
	mov.u32 	%r659, %r665;
	mov.u64 	%rd480, %rd486;
	@%p127 bra 	$L__BB8_214;
	setp.lt.s64 	%p128, %rd486, %rd215;
	selp.b32 	%r659, %r665, %r218, %p128;
	min.s64 	%rd480, %rd486, %rd215;
$L__BB8_214:
	ld.shared.u32 	%r221, [_ZN6thrust24THRUST_300001_SM_1000_NS8cuda_cub4core6detail5shmemE+40];
	ld.shared.u64 	%rd218, [_ZN6thrust24THRUST_300001_SM_1000_NS8cuda_cub4core6detail5shmemE+48];
	setp.lt.s32 	%p129, %r659, %r221;
	mov.u32 	%r660, %r221;
	mov.u64 	%rd481, %rd218;
	@%p129 bra 	$L__BB8_217;
	setp.lt.s32 	%p130, %r221, %r659;
	mov.u32 	%r660, %r659;
	mov.u64 	%rd481, %rd480;
	@%p130 bra 	$L__BB8_217;
	setp.lt.s64 	%p131, %rd480, %rd218;
	selp.b32 	%r660, %r659, %r221, %p131;
	min.s64 	%rd481, %rd480, %rd218;
$L__BB8_217:
	ld.shared.u32 	%r224, [_ZN6thrust24THRUST_300001_SM_1000_NS8cuda_cub4core6detail5shmemE+56];
	ld.shared.u64 	%rd221, [_ZN6thrust24THRUST_300001_SM_1000_NS8cuda_cub4core6detail5shmemE+64];
	setp.lt.s32 	%p132, %r660, %r224;
	mov.u32 	%r661, %r224;
	mov.u64 	%rd482, %rd221;
	@%p132 bra 	$L__BB8_220;
	setp.lt.s32 	%p133, %r224, %r660;
	mov.u32 	%r661, %r660;
	mov.u64 	%rd482, %rd481;
	@%p133 bra 	$L__BB8_220;
	setp.lt.s64 	%p134, %rd481, %rd221;
	selp.b32 	%r661, %r660, %r224, %p134;
	min.s64 	%rd482, %rd481, %rd221;
$L__BB8_220:
	ld.shared.u32 	%r227, [_ZN6thrust24THRUST_300001_SM_1000_NS8cuda_cub4core6detail5shmemE+72];
	ld.shared.u64 	%rd224, [_ZN6thrust24THRUST_300001_SM_1000_NS8cuda_cub4core6detail5shmemE+80];
	setp.lt.s32 	%p135, %r661, %r227;
	mov.u32 	%r662, %r227;
	mov.u64 	%rd483, %rd224;
	@%p135 bra 	$L__BB8_223;
	setp.lt.s32 	%p136, %r227, %r661;
	mov.u32 	%r662, %r661;
	mov.u64 	%rd483, %rd482;
	@%p136 bra 	$L__BB8_223;
	setp.lt.s64 	%p137, %rd482, %rd224;
	selp.b32 	%r662, %r661, %r227, %p137;
	min.s64 	%rd483, %rd482, %rd224;
$L__BB8_223:
	ld.shared.u32 	%r230, [_ZN6thrust24THRUST_300001_SM_1000_NS8cuda_cub4core6detail5shmemE+88];
	ld.shared.u64 	%rd227, [_ZN6thrust24THRUST_300001_SM_1000_NS8cuda_cub4core6detail5shmemE+96];
	setp.lt.s32 	%p138, %r662, %r230;
	mov.u32 	%r663, %r230;
	mov.u64 	%rd484, %rd227;
	@%p138 bra 	$L__BB8_226;
	setp.lt.s32 	%p139, %r230, %r662;
	mov.u32 	%r663, %r662;
	mov.u64 	%rd484, %rd483;
	@%p139 bra 	$L__BB8_226;
	setp.lt.s64 	%p140, %rd483, %rd227;
	selp.b32 	%r663, %r662, %r230, %p140;
	min.s64 	%rd484, %rd483, %rd227;
$L__BB8_226:
	ld.shared.u32 	%r233, [_ZN6thrust24THRUST_300001_SM_1000_NS8cuda_cub4core6detail5shmemE+104];
	ld.shared.u64 	%rd230, [_ZN6thrust24THRUST_300001_SM_1000_NS8cuda_cub4core6detail5shmemE+112];
	setp.lt.s32 	%p141, %r663, %r233;
	mov.u32 	%r664, %r233;
	mov.u64 	%rd485, %rd230;
	@%p141 bra 	$L__BB8_229;
	setp.lt.s32 	%p142, %r233, %r663;
	mov.u32 	%r664, %r663;
	mov.u64 	%rd485, %rd484;
	@%p142 bra 	$L__BB8_229;
	setp.lt.s64 	%p143, %rd484, %rd230;
	selp.b32 	%r664, %r663, %r233, %p143;
	min.s64 	%rd485, %rd484, %rd230;
$L__BB8_229:
	ld.shared.u32 	%r236, [_ZN6thrust24THRUST_300001_SM_1000_NS8cuda_cub4core6detail5shmemE+120];
	ld.shared.u64 	%rd233, [_ZN6thrust24THRUST_300001_SM_1000_NS8cuda_cub4core6detail5shmemE+128];
	setp.lt.s32 	%p144, %r664, %r236;
	mov.u32 	%r665, %r236;
	mov.u64 	%rd486, %rd233;
	@%p144 bra 	$L__BB8_232;
	setp.lt.s32 	%p145, %r236, %r664;
	mov.u32 	%r665, %r664;
	mov.u64 	%rd486, %rd485;
	@%p145 bra 	$L__BB8_232;
	setp.lt.s64 	%p146, %rd485, %rd233;
	selp.b32 	%r665, %r664, %r236, %p146;
	min.s64 	%rd486, %rd485, %rd233;
$L__BB8_232:
	mov.u32 	%r578, %tid.x;
	setp.ne.s32 	%p263, %r578, 0;
	@%p263 bra 	$L__BB8_234;
	ld.param.u64 	%rd399, [_ZN6thrust24THRUST_300001_SM_1000_NS8cuda_cub4core6detail13_kernel_agentINS1_8__reduce11ReduceAgentIPN4cuda3std3__45tupleIJilEEESC_SB_lNS1_9__extrema9arg_max_fIilNS9_4lessIiEEEEEEJSC_SC_iSH_EEEvDpT0__param_1];
	cvta.to.global.u64 	%rd390, %rd399;
	st.global.u32 	[%rd390], %r665;
	st.global.u64 	[%rd390+8], %rd486;
$L__BB8_234:
	ret;

}
	// .globl	_ZN3cub18CUB_300001_SM_10006detail11EmptyKernelIvEEvv
.visible .entry _ZN3cub18CUB_300001_SM_10006detail11EmptyKernelIvEEvv()
{


	ret;

}


// ===== COMPILED SASS (sm_100) =====

	.target	sm_100

	.elftype	@"ET_EXEC"


//--------------------- .note.nv.tkinfo           --------------------------
	.section	.note.nv.tkinfo,"",@"SHT_NOTE"
	.sectionflags	@"SHF_NOTE_NV_TKINFO"
	.tkinfo
        /*0018*/ 	.word	0x00000002
        /*0030*/ 	.string	""
        /*0030*/ 	.string	"ptxas"
        /*0030*/ 	.string	"Cuda compilation tools, release 13.0, V13.0.88"
        /*0030*/ 	.string	"Build cuda_13.0.r13.0/compiler.36424714_0"
        /*0030*/ 	.string	"-arch sm_100 -m 64 "



//--------------------- .note.nv.cuinfo           --------------------------
	.section	.note.nv.cuinfo,"",@"SHT_NOTE"
	.sectionflags	@"SHF_NOTE_NV_CUINFO"
        /*0018*/ 	.short	0x0002
        /*001a*/ 	.short	0x0064
        /*001c*/ 	.short	0x0082
	.zero		2


//--------------------- .nv.info                  --------------------------
	.section	.nv.info,"",@"SHT_CUDA_INFO"
	.align	4


	//----- nvinfo : EIATTR_REGCOUNT
	.align		4
        /*0000*/ 	.byte	0x04, 0x2f
        /*0002*/ 	.short	(.L_46 - .L_45)
	.align		4
.L_45:
        /*0004*/ 	.word	index@(_Z10degreeCalcPiS_S_ii)
        /*0008*/ 	.word	0x00000018


	//----- nvinfo : EIATTR_FRAME_SIZE
	.align		4
.L_46:
        /*000c*/ 	.byte	0x04, 0x11
        /*000e*/ 	.short	(.L_48 - .L_47)
	.align		4
.L_47:
        /*0010*/ 	.word	index@(_Z10degreeCalcPiS_S_ii)
        /*0014*/ 	.word	0x00000000


	//----- nvinfo : EIATTR_REGCOUNT
	.align		4
.L_48:
        /*0018*/ 	.byte	0x04, 0x2f
        /*001a*/ 	.short	(.L_50 - .L_49)
	.align		4
.L_49:
        /*001c*/ 	.word	index@(_ZN6thrust24THRUST_300001_SM_1000_NS8cuda_cub4core6detail13_kernel_agentINS1_8__reduce11ReduceAgentINS0_12zip_iteratorIN4cuda3std3__45tupleIJNS0_10device_ptrIiEENS0_17counting_iteratorIlNS0_11use_defaultESF_SF_EEEEEEEPNSB_IJilEEESJ_iNS1_9__extrema9arg_max_fIilNSA_4lessIiEEEEEEJSI_SK_iSP_EEEvDpT0_)
        /*0020*/ 	.word	0x0000001c


	//----- nvinfo : EIATTR_FRAME_SIZE
	.align		4
.L_50:
        /*0024*/ 	.byte	0x04, 0x11
        /*0026*/ 	.short	(.L_52 - .L_51)
	.align		4
.L_51:
        /*0028*/ 	.word	index@(_ZN6thrust24THRUST_300001_SM_1000_NS8cuda_cub4core6detail13_kernel_agentINS1_8__reduce11ReduceAgentINS0_12zip_iteratorIN4cuda3std3__45tupleIJNS0_10device_ptrIiEENS0_17counting_iteratorIlNS0_11use_defaultESF_SF_EEEEEEEPNSB_IJilEEESJ_iNS1_9__extrema9arg_max_fIilNSA_4lessIiEEEEEEJSI_SK_iSP_EEEvDpT0_)
        /*002c*/ 	.word	0x00000000


	//----- nvinfo : EIATTR_REGCOUNT
	.align		4
.L_52:
        /*0030*/ 	.byte	0x04, 0x2f
        /*0032*/ 	.short	(.L_54 - .L_53)
	.align		4
.L_53:
        /*0034*/ 	.word	index@(_ZN6thrust24THRUST_300001_SM_1000_NS8cuda_cub4core6detail13_kernel_agentINS1_8__reduce11ReduceAgentINS0_12zip_iteratorIN4cuda3std3__45tupleIJNS0_10device_ptrIiEENS0_17counting_iteratorIlNS0_11use_defaultESF_SF_EEEEEEEPNSB_IJilEEESJ_iNS1_9__extrema9arg_max_fIilNSA_4lessIiEEEEEEJSI_SK_iN3cub18CUB_300001_SM_100013GridEvenShareIiEENSS_9GridQueueIjEESP_EEEvDpT0_)
        /*0038*/ 	.word	0x0000001d


	//----- nvinfo : EIATTR_FRAME_SIZE
	.align		4
.L_54:
        /*003c*/ 	.byte	0x04, 0x11
        /*003e*/ 	.short	(.L_56 - .L_55)
	.align		4
.L_55:
        /*0040*/ 	.word	index@(_ZN6thrust24THRUST_300001_SM_1000_NS8cuda_cub4core6detail13_kernel_agentINS1_8__reduce11ReduceAgentINS0_12zip_iteratorIN4cuda3std3__45tupleIJNS0_10device_ptrIiEENS0_17counting_iteratorIlNS0_11use_defaultESF_SF_EEEEEEEPNSB_IJilEEESJ_iNS1_9__extrema9arg_max_fIilNSA_4lessIiEEEEEEJSI_SK_iN3cub18CUB_300001_SM_100013GridEvenShareIiEENSS_9GridQueueIjEESP_EEEvDpT0_)
        /*0044*/ 	.word	0x00000000


	//----- nvinfo : EIATTR_REGCOUNT
	.align		4
.L_56:
        /*0048*/ 	.byte	0x04, 0x2f
        /*004a*/ 	.short	(.L_58 - .L_57)
	.align		4
.L_57:
        /*004c*/ 	.word	index@(_ZN6thrust24THRUST_300001_SM_1000_NS8cuda_cub4core6detail13_kernel_agentINS1_8__reduce10DrainAgentIiEEJN3cub18CUB_300001_SM_10009GridQueueIjEEiEEEvDpT0_)
        /*0050*/ 	.word	0x00000008


	//----- nvinfo : EIATTR_FRAME_SIZE
	.align		4
.L_58:
        /*0054*/ 	.byte	0x04, 0x11
        /*0056*/ 	.short	(.L_60 - .L_59)
	.align		4
.L_59:
        /*0058*/ 	.word	index@(_ZN6thrust24THRUST_300001_SM_1000_NS8cuda_cub4core6detail13_kernel_agentINS1_8__reduce10DrainAgentIiEEJN3cub18CUB_300001_SM_10009GridQueueIjEEiEEEvDpT0_)
        /*005c*/ 	.word	0x00000000


	//----- nvinfo : EIATTR_REGCOUNT
	.align		4
.L_60:
        /*0060*/ 	.byte	0x04, 0x2f
        /*0062*/ 	.short	(.L_62 - .L_61)
	.align		4
.L_61:
        /*0064*/ 	.word	index@(_ZN6thrust24THRUST_300001_SM_1000_NS8cuda_cub4core6detail13_kernel_agentINS1_8__reduce11ReduceAgentIPN4cuda3std3__45tupleIJilEEESC_SB_iNS1_9__extrema9arg_max_fIilNS9_4lessIiEEEEEEJSC_SC_iSH_EEEvDpT0_)
        /*0068*/ 	.word	0x00000020


	//----- nvinfo : EIATTR_FRAME_SIZE
	.align		4
.L_62:
        /*006c*/ 	.byte	0x04, 0x11
        /*006e*/ 	.short	(.L_64 - .L_63)
	.align		4
.L_63:
        /*0070*/ 	.word	index@(_ZN6thrust24THRUST_300001_SM_1000_NS8cuda_cub4core6detail13_kernel_agentINS1_8__reduce11ReduceAgentIPN4cuda3std3__45tupleIJilEEESC_SB_iNS1_9__extrema9arg_max_fIilNS9_4lessIiEEEEEEJSC_SC_iSH_EEEvDpT0_)
        /*0074*/ 	.word	0x00000000


	//----- nvinfo : EIATTR_REGCOUNT
	.align		4
.L_64:
        /*0078*/ 	.byte	0x04, 0x2f
        /*007a*/ 	.short	(.L_66 - .L_65)
	.align		4
.L_65:
        /*007c*/ 	.word	index@(_ZN6thrust24THRUST_300001_SM_1000_NS8cuda_cub4core6detail13_kernel_agentINS1_8__reduce11ReduceAgentINS0_12zip_iteratorIN4cuda3std3__45tupleIJNS0_10device_ptrIiEENS0_17counting_iteratorIlNS0_11use_defaultESF_SF_EEEEEEEPNSB_IJilEEESJ_lNS1_9__extrema9arg_max_fIilNSA_4lessIiEEEEEEJSI_SK_lSP_EEEvDpT0_)
        /*0080*/ 	.word	0x0000001c


	//----- nvinfo : EIATTR_FRAME_SIZE
	.align		4
.L_66:
        /*0084*/ 	.byte	0x04, 0x11
        /*0086*/ 	.short	(.L_68 - .L_67)
	.align		4
.L_67:
        /*0088*/ 	.word	index@(_ZN6thrust24THRUST_300001_SM_1000_NS8cuda_cub4core6detail13_kernel_agentINS1_8__reduce11ReduceAgentINS0_12zip_iteratorIN4cuda3std3__45tupleIJNS0_10device_ptrIiEENS0_17counting_iteratorIlNS0_11use_defaultESF_SF_EEEEEEEPNSB_IJilEEESJ_lNS1_9__extrema9arg_max_fIilNSA_4lessIiEEEEEEJSI_SK_lSP_EEEvDpT0_)
        /*008c*/ 	.word	0x00000000


	//----- nvinfo : EIATTR_REGCOUNT
	.align		4
.L_68:
        /*0090*/ 	.byte	0x04, 0x2f
        /*0092*/ 	.short	(.L_70 - .L_69)
	.align		4
.L_69:
        /*0094*/ 	.word	index@(_ZN6thrust24THRUST_300001_SM_1000_NS8cuda_cub4core6detail13_kernel_agentINS1_8__reduce11ReduceAgentINS0_12zip_iteratorIN4cuda3std3__45tupleIJNS0_10device_ptrIiEENS0_17counting_iteratorIlNS0_11use_defaultESF_SF_EEEEEEEPNSB_IJilEEESJ_lNS1_9__extrema9arg_max_fIilNSA_4lessIiEEEEEEJSI_SK_lN3cub18CUB_300001_SM_100013GridEvenShareIlEENSS_9GridQueueIyEESP_EEEvDpT0_)
        /*0098*/ 	.word	0x0000001e


	//----- nvinfo : EIATTR_FRAME_SIZE
	.align		4
.L_70:
        /*009c*/ 	.byte	0x04, 0x11
        /*009e*/ 	.short	(.L_72 - .L_71)
	.align		4
.L_71:
        /*00a0*/ 	.word	index@(_ZN6thrust24THRUST_300001_SM_1000_NS8cuda_cub4core6detail13_kernel_agentINS1_8__reduce11ReduceAgentINS0_12zip_iteratorIN4cuda3std3__45tupleIJNS0_10device_ptrIiEENS0_17counting_iteratorIlNS0_11use_defaultESF_SF_EEEEEEEPNSB_IJilEEESJ_lNS1_9__extrema9arg_max_fIilNSA_4lessIiEEEEEEJSI_SK_lN3cub18CUB_300001_SM_100013GridEvenShareIlEENSS_9GridQueueIyEESP_EEEvDpT0_)
        /*00a4*/ 	.word	0x00000000


	//----- nvinfo : EIATTR_REGCOUNT
	.align		4
.L_72:
        /*00a8*/ 	.byte	0x04, 0x2f
        /*00aa*/ 	.short	(.L_74 - .L_73)
	.align		4
.L_73:
        /*00ac*/ 	.word	index@(_ZN6thrust24THRUST_300001_SM_1000_NS8cuda_cub4core6detail13_kernel_agentINS1_8__reduce10DrainAgentIlEEJN3cub18CUB_300001_SM_10009GridQueueIyEElEEEvDpT0_)
        /*00b0*/ 	.word	0x00000008


	//----- nvinfo : EIATTR_FRAME_SIZE
	.align		4
.L_74:
        /*00b4*/ 	.byte	0x04, 0x11
        /*00b6*/ 	.short	(.L_76 - .L_75)
	.align		4
.L_75:
        /*00b8*/ 	.word	index@(_ZN6thrust24THRUST_300001_SM_1000_NS8cuda_cub4core6detail13_kernel_agentINS1_8__reduce10DrainAgentIlEEJN3cub18CUB_300001_SM_10009GridQueueIyEElEEEvDpT0_)
        /*00bc*/ 	.word	0x00000000


	//----- nvinfo : EIATTR_REGCOUNT
	.align		4
.L_76:
        /*00c0*/ 	.byte	0x04, 0x2f
        /*00c2*/ 	.short	(.L_78 - .L_77)
	.align		4
.L_77:
        /*00c4*/ 	.word	index@(_ZN6thrust24THRUST_300001_SM_1000_NS8cuda_cub4core6detail13_kernel_agentINS1_8__reduce11ReduceAgentIPN4cuda3std3__45tupleIJilEEESC_SB_lNS1_9__extrema9arg_max_fIilNS9_4lessIiEEEEEEJSC_SC_iSH_EEEvDpT0_)
        /*00c8*/ 	.word	0x00000020


	//----- nvinfo : EIATTR_FRAME_SIZE
	.align		4
.L_78:
        /*00cc*/ 	.byte	0x04, 0x11
        /*00ce*/ 	.short	(.L_80 - .L_79)
	.align		4
.L_79:
        /*00d0*/ 	.word	index@(_ZN6thrust24THRUST_300001_SM_1000_NS8cuda_cub4core6detail13_kernel_agentINS1_8__reduce11ReduceAgentIPN4cuda3std3__45tupleIJilEEESC_SB_lNS1_9__extrema9arg_max_fIilNS9_4lessIiEEEEEEJSC_SC_iSH_EEEvDpT0_)
        /*00d4*/ 	.word	0x00000000


	//----- nvinfo : EIATTR_REGCOUNT
	.align		4
.L_80:
        /*00d8*/ 	.byte	0x04, 0x2f
        /*00da*/ 	.short	(.L_82 - .L_81)
	.align		4
.L_81:
        /*00dc*/ 	.word	index@(_ZN3cub18CUB_300001_SM_10006detail11EmptyKernelIvEEvv)
        /*00e0*/ 	.word	0x00000004


	//----- nvinfo : EIATTR_FRAME_SIZE
	.align		4
.L_82:
        /*00e4*/ 	.byte	0x04, 0x11
        /*00e6*/ 	.short	(.L_84 - .L_83)
	.align		4
.L_83:
        /*00e8*/ 	.word	index@(_ZN3cub18CUB_300001_SM_10006detail11EmptyKernelIvEEvv)
        /*00ec*/ 	.word	0x00000000


	//----- nvinfo : EIATTR_MIN_STACK_SIZE
	.align		4
.L_84:
        /*00f0*/ 	.byte	0x04, 0x12
        /*00f2*/ 	.short	(.L_86 - .L_85)
	.align		4
.L_85:
        /*00f4*/ 	.word	index@(_ZN3cub18CUB_300001_SM_10006detail11EmptyKernelIvEEvv)
        /*00f8*/ 	.word	0x00000000


	//----- nvinfo : EIATTR_MIN_STACK_SIZE
	.align		4
.L_86:
        /*00fc*/ 	.byte	0x04, 0x12
        /*00fe*/ 	.short	(.L_88 - .L_87)
	.align		4
.L_87:
        /*0100*/ 	.word	index@(_ZN6thrust24THRUST_300001_SM_1000_NS8cuda_cub4core6detail13_kernel_agentINS1_8__reduce11ReduceAgentIPN4cuda3std3__45tupleIJilEEESC_SB_lNS1_9__extrema9arg_max_fIilNS9_4lessIiEEEEEEJSC_SC_iSH_EEEvDpT0_)
        /*0104*/ 	.word	0x00000000


	//----- nvinfo : EIATTR_MIN_STACK_SIZE
	.align		4
.L_88:
        /*0108*/ 	.byte	0x04, 0x12
        /*010a*/ 	.short	(.L_90 - .L_89)
	.align		4
.L_89:
        /*010c*/ 	.word	index@(_ZN6thrust24THRUST_300001_SM_1000_NS8cuda_cub4core6detail13_kernel_agentINS1_8__reduce10DrainAgentIlEEJN3cub18CUB_300001_SM_10009GridQueueIyEElEEEvDpT0_)
        /*0110*/ 	.word	0x00000000


	//----- nvinfo : EIATTR_MIN_STACK_SIZE
	.align		4
.L_90:
        /*0114*/ 	.byte	0x04, 0x12
        /*0116*/ 	.short	(.L_92 - .L_91)
	.align		4
.L_91:
        /*0118*/ 	.word	index@(_ZN6thrust24THRUST_300001_SM_1000_NS8cuda_cub4core6detail13_kernel_agentINS1_8__reduce11ReduceAgentINS0_12zip_iteratorIN4cuda3std3__45tupleIJNS0_10device_ptrIiEENS0_17counting_iteratorIlNS0_11use_defaultESF_SF_EEEEEEEPNSB_IJilEEESJ_lNS1_9__extrema9arg_max_fIilNSA_4lessIiEEEEEEJSI_SK_lN3cub18CUB_300001_SM_100013GridEvenShareIlEENSS_9GridQueueIyEESP_EEEvDpT0_)
        /*011c*/ 	.word	0x00000000


	//----- nvinfo : EIATTR_MIN_STACK_SIZE
	.align		4
.L_92:
        /*0120*/ 	.byte	0x04, 0x12
        /*0122*/ 	.short	(.L_94 - .L_93)
	.align		4
.L_93:
        /*0124*/ 	.word	index@(_ZN6thrust24THRUST_300001_SM_1000_NS8cuda_cub4core6detail13_kernel_agentINS1_8__reduce11ReduceAgentINS0_12zip_iteratorIN4cuda3std3__45tupleIJNS0_10device_ptrIiEENS0_17counting_iteratorIlNS0_11use_defaultESF_SF_EEEEEEEPNSB_IJilEEESJ_lNS1_9__extrema9arg_max_fIilNSA_4lessIiEEEEEEJSI_SK_lSP_EEEvDpT0_)
        /*0128*/ 	.word	0x00000000


	//----- nvinfo : EIATTR_MIN_STACK_SIZE
	.align		4
.L_94:
        /*012c*/ 	.byte	0x04, 0x12
        /*012e*/ 	.short	(.L_96 - .L_95)
	.align		4
.L_95:
        /*0130*/ 	.word	index@(_ZN6thrust24THRUST_300001_SM_1000_NS8cuda_cub4core6detail13_kernel_agentINS1_8__reduce11ReduceAgentIPN4cuda3std3__45tupleIJilEEESC_SB_iNS1_9__extrema9arg_max_fIilNS9_4lessIiEEEEEEJSC_SC_iSH_EEEvDpT0_)
        /*0134*/ 	.word	0x00000000


	//----- nvinfo : EIATTR_MIN_STACK_SIZE
	.align		4
.L_96:
        /*0138*/ 	.byte	0x04, 0x12
        /*013a*/ 	.short	(.L_98 - .L_97)
	.align		4
.L_97:
        /*013c*/ 	.word	index@(_ZN6thrust24THRUST_300001_SM_1000_NS8cuda_cub4core6detail13_kernel_agentINS1_8__reduce10DrainAgentIiEEJN3cub18CUB_300001_SM_10009GridQueueIjEEiEEEvDpT0_)
        /*0140*/ 	.word	0x00000000


	//----- nvinfo : EIATTR_MIN_STACK_SIZE
	.align		4
.L_98:
        /*0144*/ 	.byte	0x04, 0x12
        /*0146*/ 	.short	(.L_100 - .L_99)
	.align		4
.L_99:
        /*0148*/ 	.word	index@(_ZN6thrust24THRUST_300001_SM_1000_NS8cuda_cub4core6detail13_kernel_agentINS1_8__reduce11ReduceAgentINS0_12zip_iteratorIN4cuda3std3__45tupleIJNS0_10device_ptrIiEENS0_17counting_iteratorIlNS0_11use_defaultESF_SF_EEEEEEEPNSB_IJilEEESJ_iNS1_9__extrema9arg_max_fIilNSA_4lessIiEEEEEEJSI_SK_iN3cub18CUB_300001_SM_100013GridEvenShareIiEENSS_9GridQueueIjEESP_EEEvDpT0_)
        /*014c*/ 	.word	0x00000000


	//----- nvinfo : EIATTR_MIN_STACK_SIZE
	.align		4
.L_100:
        /*0150*/ 	.byte	0x04, 0x12
        /*0152*/ 	.short	(.L_102 - .L_101)
	.align		4
.L_101:
        /*0154*/ 	.word	index@(_ZN6thrust24THRUST_300001_SM_1000_NS8cuda_cub4core6detail13_kernel_agentINS1_8__reduce11ReduceAgentINS0_12zip_iteratorIN4cuda3std3__45tupleIJNS0_10device_ptrIiEENS0_17counting_iteratorIlNS0_11use_defaultESF_SF_EEEEEEEPNSB_IJilEEESJ_iNS1_9__extrema9arg_max_fIilNSA_4lessIiEEEEEEJSI_SK_iSP_EEEvDpT0_)
        /*0158*/ 	.word	0x00000000


	//----- nvinfo : EIATTR_MIN_STACK_SIZE
	.align		4
.L_102:
        /*015c*/ 	.byte	0x04, 0x12
        /*015e*/ 	.short	(.L_104 - .L_103)
	.align		4
.L_103:
        /*0160*/ 	.word	index@(_Z10degreeCalcPiS_S_ii)
        /*0164*/ 	.word	0x00000000
.L_104:


//--------------------- .nv.compat                --------------------------
	.section	.nv.compat,"",@"SHT_CUDA_COMPAT_INFO"
	.align	4
        /*0000*/ 	.byte	0x02, 0x09, 0x00, 0x00, 0x02, 0x02, 0x01, 0x00, 0x02, 0x05, 0x05, 0x00, 0x03, 0x07, 0x01, 0x01
        /*0010*/ 	.byte	0x02, 0x03, 0x00, 0x00, 0x02, 0x06, 0x01, 0x00, 0x04, 0x0b, 0x08, 0x00, 0x09, 0x00, 0x00, 0x00
        /*0020*/ 	.byte	0x00, 0x00, 0x00, 0x00


//--------------------- .nv.info._ZN3cub18CUB_300001_SM_10006detail11EmptyKernelIvEEvv --------------------------
	.section	.nv.info._ZN3cub18CUB_300001_SM_10006detail11EmptyKernelIvEEvv,"",@"SHT_CUDA_INFO"
	.sectionflags	@""
	.align	4


	//----- nvinfo : EIATTR_CUDA_API_VERSION
	.align		4
        /*0000*/ 	.byte	0x04, 0x37
        /*0002*/ 	.short	(.L_106 - .L_105)
.L_105:
        /*0004*/ 	.word	0x00000082


	//----- nvinfo : EIATTR_SPARSE_MMA_MASK
	.align		4
.L_106:
        /*0008*/ 	.byte	0x03, 0x50
        /*000a*/ 	.short	0x0000


	//----- nvinfo : EIATTR_MAXREG_COUNT
	.align		4
        /*000c*/ 	.byte	0x03, 0x1b
        /*000e*/ 	.short	0x00ff


	//----- nvinfo : EIATTR_MERCURY_ISA_VERSION
	.align		4
        /*0010*/ 	.byte	0x03, 0x5f
        /*0012*/ 	.short	0x0101


	//----- nvinfo : EIATTR_VRC_CTA_INIT_COUNT
	.align		4
        /*0014*/ 	.byte	0x02, 0x4a
	.zero		1
	.zero		1


	//----- nvinfo : EIATTR_EXIT_INSTR_OFFSETS
	.align		4
        /*0018*/ 	.byte	0x04, 0x1c
        /*001a*/ 	.short	(.L_108 - .L_107)


	//   ....[0]....
.L_107:
        /*001c*/ 	.word	0x00000010


	//----- nvinfo : EIATTR_SW_WAR
	.align		4
.L_108:
        /*0020*/ 	.byte	0x04, 0x36
        /*0022*/ 	.short	(.L_110 - .L_109)
.L_109:
        /*0024*/ 	.word	0x00000008
.L_110:


//--------------------- .nv.info._ZN6thrust24THRUST_300001_SM_1000_NS8cuda_cub4core6detail13_kernel_agentINS1_8__reduce11ReduceAgentIPN4cuda3std3__45tupleIJilEEESC_SB_lNS1_9__extrema9arg_max_fIilNS9_4lessIiEEEEEEJSC_SC_iSH_EEEvDpT0_ --------------------------
	.section	.nv.info._ZN6thrust24THRUST_300001_SM_1000_NS8cuda_cub4core6detail13_kernel_agentINS1_8__reduce11ReduceAgentIPN4cuda3std3__45tupleIJilEEESC_SB_lNS1_9__extrema9arg_max_fIilNS9_4lessIiEEEEEEJSC_SC_iSH_EEEvDpT0_,"",@"SHT_CUDA_INFO"
	.sectionflags	@""
	.align	4


	//----- nvinfo : EIATTR_CUDA_API_VERSION
	.align		4
        /*0000*/ 	.byte	0x04, 0x37
        /*0002*/ 	.short	(.L_112 - .L_111)
.L_111:
        /*0004*/ 	.word	0x00000082


	//----- nvinfo : EIATTR_KPARAM_INFO
	.align		4
.L_112:
        /*0008*/ 	.byte	0x04, 0x17
        /*000a*/ 	.short	(.L_114 - .L_113)
.L_113:
        /*000c*/ 	.word	0x00000000
        /*0010*/ 	.short	0x0003
        /*0012*/ 	.short	0x0014
        /*0014*/ 	.byte	0x00, 0xf0, 0x05, 0x00


	//----- nvinfo : EIATTR_KPARAM_INFO
	.align		4
.L_114:
        /*0018*/ 	.byte	0x04, 0x17
        /*001a*/ 	.short	(.L_116 - .L_115)
.L_115:
        /*001c*/ 	.word	0x00000000
        /*0020*/ 	.short	0x0002
        /*0022*/ 	.short	0x0010
        /*0024*/ 	.byte	0x00, 0xf0, 0x11, 0x00


	//----- nvinfo : EIATTR_KPARAM_INFO
	.align		4
.L_116:
        /*0028*/ 	.byte	0x04, 0x17
        /*002a*/ 	.short	(.L_118 - .L_117)
.L_117:
        /*002c*/ 	.word	0x00000000
        /*0030*/ 	.short	0x0001
        /*0032*/ 	.short	0x0008
        /*0034*/ 	.byte	0x00, 0xf5, 0x21, 0x00


	//----- nvinfo : EIATTR_KPARAM_INFO
	.align		4
.L_118:
        /*0038*/ 	.byte	0x04, 0x17
        /*003a*/ 	.short	(.L_120 - .L_119)
.L_119:
        /*003c*/ 	.word	0x00000000
        /*0040*/ 	.short	0x0000
        /*0042*/ 	.short	0x0000
        /*0044*/ 	.byte	0x00, 0xf5, 0x21, 0x00


	//----- nvinfo : EIATTR_SPARSE_MMA_MASK
	.align		4
.L_120:
        /*0048*/ 	.byte	0x03, 0x50
        /*004a*/ 	.short	0x0000


	//----- nvinfo : EIATTR_MAXREG_COUNT
	.align		4
        /*004c*/ 	.byte	0x03, 0x1b
        /*004e*/ 	.short	0x00ff


	//----- nvinfo : EIATTR_NUM_BARRIERS
	.align		4
        /*0050*/ 	.byte	0x02, 0x4c
        /*0052*/ 	.byte	0x01
	.zero		1


	//----- nvinfo : EIATTR_MERCURY_ISA_VERSION
	.align		4
        /*0054*/ 	.byte	0x03, 0x5f
        /*0056*/ 	.short	0x0101


	//----- nvinfo : EIATTR_COOP_GROUP_MASK_REGIDS
	.align		4
        /*0058*/ 	.byte	0x04, 0x29
        /*005a*/ 	.short	(.L_122 - .L_121)


	//   ....[0]....
.L_121:
        /*005c*/ 	.word	0xffffffff


	//   ....[1]....
        /*0060*/ 	.word	0xffffffff


	//   ....[2]....
        /*0064*/ 	.word	0xffffffff


	//   ....[3]....
        /*0068*/ 	.word	0xffffffff


	//   ....[4]....
        /*006c*/ 	.word	0xffffffff


	//   ....[5]....
        /*0070*/ 	.word	0xffffffff


	//   ....[6]....
        /*0074*/ 	.word	0xffffffff


	//   ....[7]....
        /*0078*/ 	.word	0xffffffff


	//   ....[8]....
        /*007c*/ 	.word	0xffffffff


	//   ....[9]....
        /*0080*/ 	.word	0xffffffff


	//   ....[10]....
        /*0084*/ 	.word	0xffffffff


	//   ....[11]....
        /*0088*/ 	.word	0xffffffff


	//   ....[12]....
        /*008c*/ 	.word	0xffffffff


	//   ....[13]....
        /*0090*/ 	.word	0xffffffff


	//   ....[14]....
        /*0094*/ 	.word	0xffffffff


	//   ....[15]....
        /*0098*/ 	.word	0xffffffff


	//   ....[16]....
        /*009c*/ 	.word	0xffffffff


	//   ....[17]....
        /*00a0*/ 	.word	0xffffffff


	//   ....[18]....
        /*00a4*/ 	.word	0xffffffff


	//   ....[19]....
        /*00a8*/ 	.word	0xffffffff


	//   ....[20]....
        /*00ac*/ 	.word	0xffffffff


	//   ....[21]....
        /*00b0*/ 	.word	0xffffffff


	//   ....[22]....
        /*00b4*/ 	.word	0xffffffff


	//   ....[23]....
        /*00b8*/ 	.word	0xffffffff


	//   ....[24]....
        /*00bc*/ 	.word	0xffffffff


	//   ....[25]....
        /*00c0*/ 	.word	0xffffffff


	//   ....[26]....
        /*00c4*/ 	.word	0xffffffff


	//   ....[27]....
        /*00c8*/ 	.word	0xffffffff


	//   ....[28]....
        /*00cc*/ 	.word	0xffffffff


	//   ....[29]....
        /*00d0*/ 	.word	0xffffffff


	//   ....[30]....
        /*00d4*/ 	.word	0xffffffff


	//   ....[31]....
        /*00d8*/ 	.word	0xffffffff


	//   ....[32]....
        /*00dc*/ 	.word	0xffffffff


	//   ....[33]....
        /*00e0*/ 	.word	0xffffffff


	//   ....[34]....
        /*00e4*/ 	.word	0xffffffff


	//   ....[35]....
        /*00e8*/ 	.word	0xffffffff


	//   ....[36]....
        /*00ec*/ 	.word	0xffffffff


	//   ....[37]....
        /*00f0*/ 	.word	0xffffffff


	//   ....[38]....
        /*00f4*/ 	.word	0xffffffff


	//   ....[39]....
        /*00f8*/ 	.word	0xffffffff


	//   ....[40]....
        /*00fc*/ 	.word	0xffffffff


	//   ....[41]....
        /*0100*/ 	.word	0xffffffff


	//   ....[42]....
        /*0104*/ 	.word	0xffffffff


	//   ....[43]....
        /*0108*/ 	.word	0xffffffff


	//   ....[44]....
        /*010c*/ 	.word	0xffffffff


	//----- nvinfo : EIATTR_COOP_GROUP_INSTR_OFFSETS
	.align		4
.L_122:
        /*0110*/ 	.byte	0x04, 0x28
        /*0112*/ 	.short	(.L_124 - .L_123)


	//   ....[0]....
.L_123:
        /*0114*/ 	.word	0x00000a60


	//   ....[1]....
        /*0118*/ 	.word	0x00000a90


	//   ....[2]....
        /*011c*/ 	.word	0x00000aa0


	//   ....[3]....
        /*0120*/ 	.word	0x00000c00


	//   ....[4]....
        /*0124*/ 	.word	0x00000c40


	//   ....[5]....
        /*0128*/ 	.word	0x00000c80


	//   ....[6]....
        /*012c*/ 	.word	0x00000dc0


	//   ....[7]....
        /*0130*/ 	.word	0x00000df0


	//   ....[8]....
        /*0134*/ 	.word	0x00000e20


	//   ....[9]....
        /*0138*/ 	.word	0x00000f50


	//   ....[10]....
        /*013c*/ 	.word	0x00000f80


	//   ....[11]....
        /*0140*/ 	.word	0x00000fb0


	//   ....[12]....
        /*0144*/ 	.word	0x000010e0


	//   ....[13]....
        /*0148*/ 	.word	0x00001110


	//   ....[14]....
        /*014c*/ 	.word	0x00001140


	//   ....[15]....
        /*0150*/ 	.word	0x00001d00


	//   ....[16]....
        /*0154*/ 	.word	0x00001d10


	//   ....[17]....
        /*0158*/ 	.word	0x00001d20


	//   ....[18]....
        /*015c*/ 	.word	0x00001ef0


	//   ....[19]....
        /*0160*/ 	.word	0x00001f30


	//   ....[20]....
        /*0164*/ 	.word	0x00001f60


	//   ....[21]....
        /*0168*/ 	.word	0x00002090


	//   ....[22]....
        /*016c*/ 	.word	0x000020c0


	//   ....[23]....
        /*0170*/ 	.word	0x000020f0


	//   ....[24]....
        /*0174*/ 	.word	0x00002220


	//   ....[25]....
        /*0178*/ 	.word	0x00002250


	//   ....[26]....
        /*017c*/ 	.word	0x00002280


	//   ....[27]....
        /*0180*/ 	.word	0x000023b0


	//   ....[28]....
        /*0184*/ 	.word	0x000023e0


	//   ....[29]....
        /*0188*/ 	.word	0x00002410


	//   ....[30]....
        /*018c*/ 	.word	0x00004a60


	//   ....[31]....
        /*0190*/ 	.word	0x00004a80


	//   ....[32]....
        /*0194*/ 	.word	0x00004a90


	//   ....[33]....
        /*0198*/ 	.word	0x00004c30


	//   ....[34]....
        /*019c*/ 	.word	0x00004c60


	//   ....[35]....
        /*01a0*/ 	.word	0x00004c90


	//   ....[36]....
        /*01a4*/ 	.word	0x00004dc0


	//   ....[37]....
        /*01a8*/ 	.word	0x00004df0


	//   ....[38]....
        /*01ac*/ 	.word	0x00004e20


	//   ....[39]....
        /*01b0*/ 	.word	0x00004f50


	//   ....[40]....
        /*01b4*/ 	.word	0x00004f80


	//   ....[41]....
        /*01b8*/ 	.word	0x00004fb0


	//   ....[42]....
        /*01bc*/ 	.word	0x000050e0


	//   ....[43]....
        /*01c0*/ 	.word	0x00005110


	//   ....[44]....
        /*01c4*/ 	.word	0x00005140


	//----- nvinfo : EIATTR_VRC_CTA_INIT_COUNT
	.align		4
.L_124:
        /*01c8*/ 	.byte	0x02, 0x4a
	.zero		1
	.zero		1


	//----- nvinfo : EIATTR_EXIT_INSTR_OFFSETS
	.align		4
        /*01cc*/ 	.byte	0x04, 0x1c
        /*01ce*/ 	.short	(.L_126 - .L_125)


	//   ....[0]....
.L_125:
        /*01d0*/ 	.word	0x00000030


	//   ....[1]....
        /*01d4*/ 	.word	0x00005c50


	//   ....[2]....
        /*01d8*/ 	.word	0x00005cc0


	//----- nvinfo : EIATTR_MAX_THREADS
	.align		4
.L_126:
        /*01dc*/ 	.byte	0x04, 0x05
        /*01de*/ 	.short	(.L_128 - .L_127)
.L_127:
        /*01e0*/ 	.word	0x00000100
        /*01e4*/ 	.word	0x00000001
        /*01e8*/ 	.word	0x00000001


	//----- nvinfo : EIATTR_CRS_STACK_SIZE
	.align		4
.L_128:
        /*01ec*/ 	.byte	0x04, 0x1e
        /*01ee*/ 	.short	(.L_130 - .L_129)
.L_129:
        /*01f0*/ 	.word	0x00000000


	//----- nvinfo : EIATTR_CBANK_PARAM_SIZE
	.align		4
.L_130:
        /*01f4*/ 	.byte	0x03, 0x19
        /*01f6*/ 	.short	0x0015


	//----- nvinfo : EIATTR_PARAM_CBANK
	.align		4
        /*01f8*/ 	.byte	0x04, 0x0a
        /*01fa*/ 	.short	(.L_132 - .L_131)
	.align		4
.L_131:
        /*01fc*/ 	.word	index@(.nv.constant0._ZN6thrust24THRUST_300001_SM_1000_NS8cuda_cub4core6detail13_kernel_agentINS1_8__reduce11ReduceAgentIPN4cuda3std3__45tupleIJilEEESC_SB_lNS1_9__extrema9arg_max_fIilNS9_4lessIiEEEEEEJSC_SC_iSH_EEEvDpT0_)
        /*0200*/ 	.short	0x0380
        /*0202*/ 	.short	0x0015


	//----- nvinfo : EIATTR_SW_WAR
	.align		4
.L_132:
        /*0204*/ 	.byte	0x04, 0x36
        /*0206*/ 	.short	(.L_134 - .L_133)
.L_133:
        /*0208*/ 	.word	0x00000008
.L_134:


//--------------------- .nv.info._ZN6thrust24THRUST_300001_SM_1000_NS8cuda_cub4core6detail13_kernel_agentINS1_8__reduce10DrainAgentIlEEJN3cub18CUB_300001_SM_10009GridQueueIyEElEEEvDpT0_ --------------------------
	.section	.nv.info._ZN6thrust24THRUST_300001_SM_1000_NS8cuda_cub4core6detail13_kernel_agentINS1_8__reduce10DrainAgentIlEEJN3cub18CUB_300001_SM_10009GridQueueIyEElEEEvDpT0_,"",@"SHT_CUDA_INFO"
	.sectionflags	@""
	.align	4


	//----- nvinfo : EIATTR_CUDA_API_VERSION
	.align		4
        /*0000*/ 	.byte	0x04, 0x37
        /*0002*/ 	.short	(.L_136 - .L_135)
.L_135:
        /*0004*/ 	.word	0x00000082


	//----- nvinfo : EIATTR_KPARAM_INFO
	.align		4
.L_136:
        /*0008*/ 	.byte	0x04, 0x17
        /*000a*/ 	.short	(.L_138 - .L_137)
.L_137:
        /*000c*/ 	.word	0x00000000
        /*0010*/ 	.short	0x0001
        /*0012*/ 	.short	0x0008
        /*0014*/ 	.byte	0x00, 0xf0, 0x21, 0x00


	//----- nvinfo : EIATTR_KPARAM_INFO
	.align		4
.L_138:
        /*0018*/ 	.byte	0x04, 0x17
        /*001a*/ 	.short	(.L_140 - .L_139)
.L_139:
        /*001c*/ 	.word	0x00000000
        /*0020*/ 	.short	0x0000
        /*0022*/ 	.short	0x0000
        /*0024*/ 	.byte	0x00, 0xf0, 0x21, 0x00


	//----- nvinfo : EIATTR_SPARSE_MMA_MASK
	.align		4
.L_140:
        /*0028*/ 	.byte	0x03, 0x50
        /*002a*/ 	.short	0x0000


	//----- nvinfo : EIATTR_MAXREG_COUNT
	.align		4
        /*002c*/ 	.byte	0x03, 0x1b
        /*002e*/ 	.short	0x00ff


	//----- nvinfo : EIATTR_MERCURY_ISA_VERSION
	.align		4
        /*0030*/ 	.byte	0x03, 0x5f
        /*0032*/ 	.short	0x0101


	//----- nvinfo : EIATTR_VRC_CTA_INIT_COUNT
	.align		4
        /*0034*/ 	.byte	0x02, 0x4a
	.zero		1
	.zero		1


	//----- nvinfo : EIATTR_EXIT_INSTR_OFFSETS
	.align		4
        /*0038*/ 	.byte	0x04, 0x1c
        /*003a*/ 	.short	(.L_142 - .L_141)


	//   ....[0]....
.L_141:
        /*003c*/ 	.word	0x00000060


	//----- nvinfo : EIATTR_MAX_THREADS
	.align		4
.L_142:
        /*0040*/ 	.byte	0x04, 0x05
        /*0042*/ 	.short	(.L_144 - .L_143)
.L_143:
        /*0044*/ 	.word	0x00000001
        /*0048*/ 	.word	0x00000001
        /*004c*/ 	.word	0x00000001


	//----- nvinfo : EIATTR_CBANK_PARAM_SIZE
	.align		4
.L_144:
        /*0050*/ 	.byte	0x03, 0x19
        /*0052*/ 	.short	0x0010


	//----- nvinfo : EIATTR_PARAM_CBANK
	.align		4
        /*0054*/ 	.byte	0x04, 0x0a
        /*0056*/ 	.short	(.L_146 - .L_145)
	.align		4
.L_145:
        /*0058*/ 	.word	index@(.nv.constant0._ZN6thrust24THRUST_300001_SM_1000_NS8cuda_cub4core6detail13_kernel_agentINS1_8__reduce10DrainAgentIlEEJN3cub18CUB_300001_SM_10009GridQueueIyEElEEEvDpT0_)
        /*005c*/ 	.short	0x0380
        /*005e*/ 	.short	0x0010


	//----- nvinfo : EIATTR_SW_WAR
	.align		4
.L_146:
        /*0060*/ 	.byte	0x04, 0x36
        /*0062*/ 	.short	(.L_148 - .L_147)
.L_147:
        /*0064*/ 	.word	0x00000008
.L_148:


//--------------------- .nv.info._ZN6thrust24THRUST_300001_SM_1000_NS8cuda_cub4core6detail13_kernel_agentINS1_8__reduce11ReduceAgentINS0_12zip_iteratorIN4cuda3std3__45tupleIJNS0_10device_ptrIiEENS0_17counting_iteratorIlNS0_11use_defaultESF_SF_EEEEEEEPNSB_IJilEEESJ_lNS1_9__extrema9arg_max_fIilNSA_4lessIiEEEEEEJSI_SK_lN3cub18CUB_300001_SM_100013GridEvenShareIlEENSS_9GridQueueIyEESP_EEEvDpT0_ --------------------------
	.section	.nv.info._ZN6thrust24THRUST_300001_SM_1000_NS8cuda_cub4core6detail13_kernel_agentINS1_8__reduce11ReduceAgentINS0_12zip_iteratorIN4cuda3std3__45tupleIJNS0_10device_ptrIiEENS0_17counting_iteratorIlNS0_11use_defaultESF_SF_EEEEEEEPNSB_IJilEEESJ_lNS1_9__extrema9arg_max_fIilNSA_4lessIiEEEEEEJSI_SK_lN3cub18CUB_300001_SM_100013GridEvenShareIlEENSS_9GridQueueIyEESP_EEEvDpT0_,"",@"SHT_CUDA_INFO"
	.sectionflags	@""
	.align	4


	//----- nvinfo : EIATTR_CUDA_API_VERSION
	.align		4
        /*0000*/ 	.byte	0x04, 0x37
        /*0002*/ 	.short	(.L_150 - .L_149)
.L_149:
        /*0004*/ 	.word	0x00000082


	//----- nvinfo : EIATTR_KPARAM_INFO
	.align		4
.L_150:
        /*0008*/ 	.byte	0x04, 0x17
        /*000a*/ 	.short	(.L_152 - .L_151)
.L_151:
        /*000c*/ 	.word	0x00000000
        /*0010*/ 	.short	0x0005
        /*0012*/ 	.short	0x0070
        /*0014*/ 	.byte	0x00, 0xf0, 0x05, 0x00


	//----- nvinfo : EIATTR_KPARAM_INFO
	.align		4
.L_152:
        /*0018*/ 	.byte	0x04, 0x17
        /*001a*/ 	.short	(.L_154 - .L_153)
.L_153:
        /*001c*/ 	.word	0x00000000
        /*0020*/ 	.short	0x0004
        /*0022*/ 	.short	0x0068
        /*0024*/ 	.byte	0x00, 0xf0, 0x21, 0x00


	//----- nvinfo : EIATTR_KPARAM_INFO
	.align		4
.L_154:
        /*0028*/ 	.byte	0x04, 0x17
        /*002a*/ 	.short	(.L_156 - .L_155)
.L_155:
        /*002c*/ 	.word	0x00000000
        /*0030*/ 	.short	0x0003
        /*0032*/ 	.short	0x0020
        /*0034*/ 	.byte	0x00, 0xf0, 0x21, 0x01


	//----- nvinfo : EIATTR_KPARAM_INFO
	.align		4
.L_156:
        /*0038*/ 	.byte	0x04, 0x17
        /*003a*/ 	.short	(.L_158 - .L_157)
.L_157:
        /*003c*/ 	.word	0x00000000
        /*0040*/ 	.short	0x0002
        /*0042*/ 	.short	0x0018
        /*0044*/ 	.byte	0x00, 0xf0, 0x21, 0x00


	//----- nvinfo : EIATTR_KPARAM_INFO
	.align		4
.L_158:
        /*0048*/ 	.byte	0x04, 0x17
        /*004a*/ 	.short	(.L_160 - .L_159)
.L_159:
        /*004c*/ 	.word	0x00000000
        /*0050*/ 	.short	0x0001
        /*0052*/ 	.short	0x0010
        /*0054*/ 	.byte	0x00, 0xf5, 0x21, 0x00


	//----- nvinfo : EIATTR_KPARAM_INFO
	.align		4
.L_160:
        /*0058*/ 	.byte	0x04, 0x17
        /*005a*/ 	.short	(.L_162 - .L_161)
.L_161:
        /*005c*/ 	.word	0x00000000
        /*0060*/ 	.short	0x0000
        /*0062*/ 	.short	0x0000
        /*0064*/ 	.byte	0x00, 0xf0, 0x41, 0x00


	//----- nvinfo : EIATTR_SPARSE_MMA_MASK
	.align		4
.L_162:
        /*0068*/ 	.byte	0x03, 0x50
        /*006a*/ 	.short	0x0000


	//----- nvinfo : EIATTR_MAXREG_COUNT
	.align		4
        /*006c*/ 	.byte	0x03, 0x1b
        /*006e*/ 	.short	0x00ff


	//----- nvinfo : EIATTR_NUM_BARRIERS
	.align		4
        /*0070*/ 	.byte	0x02, 0x4c
        /*0072*/ 	.byte	0x01
	.zero		1


	//----- nvinfo : EIATTR_MERCURY_ISA_VERSION
	.align		4
        /*0074*/ 	.byte	0x03, 0x5f
        /*0076*/ 	.short	0x0101


	//----- nvinfo : EIATTR_COOP_GROUP_MASK_REGIDS
	.align		4
        /*0078*/ 	.byte	0x04, 0x29
        /*007a*/ 	.short	(.L_164 - .L_163)


	//   ....[0]....
.L_163:
        /*007c*/ 	.word	0xffffffff


	//   ....[1]....
        /*0080*/ 	.word	0xffffffff


	//   ....[2]....
        /*0084*/ 	.word	0xffffffff


	//   ....[3]....
        /*0088*/ 	.word	0xffffffff


	//   ....[4]....
        /*008c*/ 	.word	0xffffffff


	//   ....[5]....
        /*0090*/ 	.word	0xffffffff


	//   ....[6]....
        /*0094*/ 	.word	0xffffffff


	//   ....[7]....
        /*0098*/ 	.word	0xffffffff


	//   ....[8]....
        /*009c*/ 	.word	0xffffffff


	//   ....[9]....
        /*00a0*/ 	.word	0xffffffff


	//   ....[10]....
        /*00a4*/ 	.word	0xffffffff


	//   ....[11]....
        /*00a8*/ 	.word	0xffffffff


	//   ....[12]....
        /*00ac*/ 	.word	0xffffffff


	//   ....[13]....
        /*00b0*/ 	.word	0xffffffff


	//   ....[14]....
        /*00b4*/ 	.word	0xffffffff


	//   ....[15]....
        /*00b8*/ 	.word	0xffffffff


	//   ....[16]....
        /*00bc*/ 	.word	0xffffffff


	//   ....[17]....
        /*00c0*/ 	.word	0xffffffff


	//   ....[18]....
        /*00c4*/ 	.word	0xffffffff


	//   ....[19]....
        /*00c8*/ 	.word	0xffffffff


	//   ....[20]....
        /*00cc*/ 	.word	0xffffffff


	//   ....[21]....
        /*00d0*/ 	.word	0xffffffff


	//   ....[22]....
        /*00d4*/ 	.word	0xffffffff


	//   ....[23]....
        /*00d8*/ 	.word	0xffffffff


	//   ....[24]....
        /*00dc*/ 	.word	0xffffffff


	//   ....[25]....
        /*00e0*/ 	.word	0xffffffff


	//   ....[26]....
        /*00e4*/ 	.word	0xffffffff


	//   ....[27]....
        /*00e8*/ 	.word	0xffffffff


	//   ....[28]....
        /*00ec*/ 	.word	0xffffffff


	//   ....[29]....
        /*00f0*/ 	.word	0xffffffff


	//   ....[30]....
        /*00f4*/ 	.word	0xffffffff


	//   ....[31]....
        /*00f8*/ 	.word	0xffffffff


	//   ....[32]....
        /*00fc*/ 	.word	0xffffffff


	//   ....[33]....
        /*0100*/ 	.word	0xffffffff


	//   ....[34]....
        /*0104*/ 	.word	0xffffffff


	//   ....[35]....
        /*0108*/ 	.word	0xffffffff


	//   ....[36]....
        /*010c*/ 	.word	0xffffffff


	//   ....[37]....
        /*0110*/ 	.word	0xffffffff


	//   ....[38]....
        /*0114*/ 	.word	0xffffffff


	//   ....[39]....
        /*0118*/ 	.word	0xffffffff


	//   ....[40]....
        /*011c*/ 	.word	0xffffffff


	//   ....[41]....
        /*0120*/ 	.word	0xffffffff


	//   ....[42]....
        /*0124*/ 	.word	0xffffffff


	//   ....[43]....
        /*0128*/ 	.word	0xffffffff


	//   ....[44]....
        /*012c*/ 	.word	0xffffffff


	//----- nvinfo : EIATTR_COOP_GROUP_INSTR_OFFSETS
	.align		4
.L_164:
        /*0130*/ 	.byte	0x04, 0x28
        /*0132*/ 	.short	(.L_166 - .L_165)


	//   ....[0]....
.L_165:
        /*0134*/ 	.word	0x00000c20


	//   ....[1]....
        /*0138*/ 	.word	0x00000c50


	//   ....[2]....
        /*013c*/ 	.word	0x00000c60


	//   ....[3]....
        /*0140*/ 	.word	0x00000dc0


	//   ....[4]....
        /*0144*/ 	.word	0x00000e00


	//   ....[5]....
        /*0148*/ 	.word	0x00000e40


	//   ....[6]....
        /*014c*/ 	.word	0x00000f80


	//   ....[7]....
        /*0150*/ 	.word	0x00000fb0


	//   ....[8]....
        /*0154*/ 	.word	0x00000fe0


	//   ....[9]....
        /*0158*/ 	.word	0x00001110


	//   ....[10]....
        /*015c*/ 	.word	0x00001140


	//   ....[11]....
        /*0160*/ 	.word	0x00001170


	//   ....[12]....
        /*0164*/ 	.word	0x000012a0


	//   ....[13]....
        /*0168*/ 	.word	0x000012d0


	//   ....[14]....
        /*016c*/ 	.word	0x00001300


	//   ....[15]....
        /*0170*/ 	.word	0x00001eb0


	//   ....[16]....
        /*0174*/ 	.word	0x00001ec0


	//   ....[17]....
        /*0178*/ 	.word	0x00001f40


	//   ....[18]....
        /*017c*/ 	.word	0x000020c0


	//   ....[19]....
        /*0180*/ 	.word	0x000020f0


	//   ....[20]....
        /*0184*/ 	.word	0x00002120


	//   ....[21]....
        /*0188*/ 	.word	0x00002250


	//   ....[22]....
        /*018c*/ 	.word	0x00002280


	//   ....[23]....
        /*0190*/ 	.word	0x000022b0


	//   ....[24]....
        /*0194*/ 	.word	0x000023e0


	//   ....[25]....
        /*0198*/ 	.word	0x00002410


	//   ....[26]....
        /*019c*/ 	.word	0x00002440


	//   ....[27]....
        /*01a0*/ 	.word	0x00002570


	//   ....[28]....
        /*01a4*/ 	.word	0x000025a0


	//   ....[29]....
        /*01a8*/ 	.word	0x000025d0


	//   ....[30]....
        /*01ac*/ 	.word	0x000048a0


	//   ....[31]....
        /*01b0*/ 	.word	0x000048c0


	//   ....[32]....
        /*01b4*/ 	.word	0x000048d0


	//   ....[33]....
        /*01b8*/ 	.word	0x00004a70


	//   ....[34]....
        /*01bc*/ 	.word	0x00004aa0


	//   ....[35]....
        /*01c0*/ 	.word	0x00004ad0


	//   ....[36]....
        /*01c4*/ 	.word	0x00004c00


	//   ....[37]....
        /*01c8*/ 	.word	0x00004c30


	//   ....[38]....
        /*01cc*/ 	.word	0x00004c60


	//   ....[39]....
        /*01d0*/ 	.word	0x00004d90


	//   ....[40]....
        /*01d4*/ 	.word	0x00004dc0


	//   ....[41]....
        /*01d8*/ 	.word	0x00004df0


	//   ....[42]....
        /*01dc*/ 	.word	0x00004f20


	//   ....[43]....
        /*01e0*/ 	.word	0x00004f50


	//   ....[44]....
        /*01e4*/ 	.word	0x00004f80


	//----- nvinfo : EIATTR_VRC_CTA_INIT_COUNT
	.align		4
.L_166:
        /*01e8*/ 	.byte	0x02, 0x4a
	.zero		1
	.zero		1


	//----- nvinfo : EIATTR_EXIT_INSTR_OFFSETS
	.align		4
        /*01ec*/ 	.byte	0x04, 0x1c
        /*01ee*/ 	.short	(.L_168 - .L_167)


	//   ....[0]....
.L_167:
        /*01f0*/ 	.word	0x00005a90


	//   ....[1]....
        /*01f4*/ 	.word	0x00005b00


	//----- nvinfo : EIATTR_MAX_THREADS
	.align		4
.L_168:
        /*01f8*/ 	.byte	0x04, 0x05
        /*01fa*/ 	.short	(.L_170 - .L_169)
.L_169:
        /*01fc*/ 	.word	0x00000100
        /*0200*/ 	.word	0x00000001
        /*0204*/ 	.word	0x00000001


	//----- nvinfo : EIATTR_CRS_STACK_SIZE
	.align		4
.L_170:
        /*0208*/ 	.byte	0x04, 0x1e
        /*020a*/ 	.short	(.L_172 - .L_171)
.L_171:
        /*020c*/ 	.word	0x00000000


	//----- nvinfo : EIATTR_CBANK_PARAM_SIZE
	.align		4
.L_172:
        /*0210*/ 	.byte	0x03, 0x19
        /*0212*/ 	.short	0x0071


	//----- nvinfo : EIATTR_PARAM_CBANK
	.align		4
        /*0214*/ 	.byte	0x04, 0x0a
        /*0216*/ 	.short	(.L_174 - .L_173)
	.align		4
.L_173:
        /*0218*/ 	.word	index@(.nv.constant0._ZN6thrust24THRUST_300001_SM_1000_NS8cuda_cub4core6detail13_kernel_agentINS1_8__reduce11ReduceAgentINS0_12zip_iteratorIN4cuda3std3__45tupleIJNS0_10device_ptrIiEENS0_17counting_iteratorIlNS0_11use_defaultESF_SF_EEEEEEEPNSB_IJilEEESJ_lNS1_9__extrema9arg_max_fIilNSA_4lessIiEEEEEEJSI_SK_lN3cub18CUB_300001_SM_100013GridEvenShareIlEENSS_9GridQueueIyEESP_EEEvDpT0_)
        /*021c*/ 	.short	0x0380
        /*021e*/ 	.short	0x0071


	//----- nvinfo : EIATTR_SW_WAR
	.align		4
.L_174:
        /*0220*/ 	.byte	0x04, 0x36
        /*0222*/ 	.short	(.L_176 - .L_175)
.L_175:
        /*0224*/ 	.word	0x00000008
.L_176:


//--------------------- .nv.info._ZN6thrust24THRUST_300001_SM_1000_NS8cuda_cub4core6detail13_kernel_agentINS1_8__reduce11ReduceAgentINS0_12zip_iteratorIN4cuda3std3__45tupleIJNS0_10device_ptrIiEENS0_17counting_iteratorIlNS0_11use_defaultESF_SF_EEEEEEEPNSB_IJilEEESJ_lNS1_9__extrema9arg_max_fIilNSA_4lessIiEEEEEEJSI_SK_lSP_EEEvDpT0_ --------------------------
	.section	.nv.info._ZN6thrust24THRUST_300001_SM_1000_NS8cuda_cub4core6detail13_kernel_agentINS1_8__reduce11ReduceAgentINS0_12zip_iteratorIN4cuda3std3__45tupleIJNS0_10device_ptrIiEENS0_17counting_iteratorIlNS0_11use_defaultESF_SF_EEEEEEEPNSB_IJilEEESJ_lNS1_9__extrema9arg_max_fIilNSA_4lessIiEEEEEEJSI_SK_lSP_EEEvDpT0_,"",@"SHT_CUDA_INFO"
	.sectionflags	@""
	.align	4


	//----- nvinfo : EIATTR_CUDA_API_VERSION
	.align		4
        /*0000*/ 	.byte	0x04, 0x37
        /*0002*/ 	.short	(.L_178 - .L_177)
.L_177:
        /*0004*/ 	.word	0x00000082


	//----- nvinfo : EIATTR_KPARAM_INFO
	.align		4
.L_178:
        /*0008*/ 	.byte	0x04, 0x17
        /*000a*/ 	.short	(.L_180 - .L_179)
.L_179:
        /*000c*/ 	.word	0x00000000
        /*0010*/ 	.short	0x0003
        /*0012*/ 	.short	0x0020
        /*0014*/ 	.byte	0x00, 0xf0, 0x05, 0x00


	//----- nvinfo : EIATTR_KPARAM_INFO
	.align		4
.L_180:
        /*0018*/ 	.byte	0x04, 0x17
        /*001a*/ 	.short	(.L_182 - .L_181)
.L_181:
        /*001c*/ 	.word	0x00000000
        /*0020*/ 	.short	0x0002
        /*0022*/ 	.short	0x0018
        /*0024*/ 	.byte	0x00, 0xf0, 0x21, 0x00


	//----- nvinfo : EIATTR_KPARAM_INFO
	.align		4
.L_182:
        /*0028*/ 	.byte	0x04, 0x17
        /*002a*/ 	.short	(.L_184 - .L_183)
.L_183:
        /*002c*/ 	.word	0x00000000
        /*0030*/ 	.short	0x0001
        /*0032*/ 	.short	0x0010
        /*0034*/ 	.byte	0x00, 0xf5, 0x21, 0x00


	//----- nvinfo : EIATTR_KPARAM_INFO
	.align		4
.L_184:
        /*0038*/ 	.byte	0x04, 0x17
        /*003a*/ 	.short	(.L_186 - .L_185)
.L_185:
        /*003c*/ 	.word	0x00000000
        /*0040*/ 	.short	0x0000
        /*0042*/ 	.short	0x0000
        /*0044*/ 	.byte	0x00, 0xf0, 0x41, 0x00


	//----- nvinfo : EIATTR_SPARSE_MMA_MASK
	.align		4
.L_186:
        /*0048*/ 	.byte	0x03, 0x50
        /*004a*/ 	.short	0x0000


	//----- nvinfo : EIATTR_MAXREG_COUNT
	.align		4
        /*004c*/ 	.byte	0x03, 0x1b
        /*004e*/ 	.short	0x00ff


	//----- nvinfo : EIATTR_NUM_BARRIERS
	.align		4
        /*0050*/ 	.byte	0x02, 0x4c
        /*0052*/ 	.byte	0x01
	.zero		1


	//----- nvinfo : EIATTR_MERCURY_ISA_VERSION
	.align		4
        /*0054*/ 	.byte	0x03, 0x5f
        /*0056*/ 	.short	0x0101


	//----- nvinfo : EIATTR_COOP_GROUP_MASK_REGIDS
	.align		4
        /*0058*/ 	.byte	0x04, 0x29
        /*005a*/ 	.short	(.L_188 - .L_187)


	//   ....[0]....
.L_187:
        /*005c*/ 	.word	0xffffffff


	//   ....[1]....
        /*0060*/ 	.word	0xffffffff


	//   ....[2]....
        /*0064*/ 	.word	0xffffffff


	//   ....[3]....
        /*0068*/ 	.word	0xffffffff


	//   ....[4]....
        /*006c*/ 	.word	0xffffffff


	//   ....[5]....
        /*0070*/ 	.word	0xffffffff


	//   ....[6]....
        /*0074*/ 	.word	0xffffffff


	//   ....[7]....
        /*0078*/ 	.word	0xffffffff


	//   ....[8]....
        /*007c*/ 	.word	0xffffffff


	//   ....[9]....
        /*0080*/ 	.word	0xffffffff


	//   ....[10]....
        /*0084*/ 	.word	0xffffffff


	//   ....[11]....
        /*0088*/ 	.word	0xffffffff


	//   ....[12]....
        /*008c*/ 	.word	0xffffffff


	//   ....[13]....
        /*0090*/ 	.word	0xffffffff


	//   ....[14]....
        /*0094*/ 	.word	0xffffffff


	//   ....[15]....
        /*0098*/ 	.word	0xffffffff


	//   ....[16]....
        /*009c*/ 	.word	0xffffffff


	//   ....[17]....
        /*00a0*/ 	.word	0xffffffff


	//   ....[18]....
        /*00a4*/ 	.word	0xffffffff


	//   ....[19]....
        /*00a8*/ 	.word	0xffffffff


	//   ....[20]....
        /*00ac*/ 	.word	0xffffffff


	//   ....[21]....
        /*00b0*/ 	.word	0xffffffff


	//   ....[22]....
        /*00b4*/ 	.word	0xffffffff


	//   ....[23]....
        /*00b8*/ 	.word	0xffffffff


	//   ....[24]....
        /*00bc*/ 	.word	0xffffffff


	//   ....[25]....
        /*00c0*/ 	.word	0xffffffff


	//   ....[26]....
        /*00c4*/ 	.word	0xffffffff


	//   ....[27]....
        /*00c8*/ 	.word	0xffffffff


	//   ....[28]....
        /*00cc*/ 	.word	0xffffffff


	//   ....[29]....
        /*00d0*/ 	.word	0xffffffff


	//   ....[30]....
        /*00d4*/ 	.word	0xffffffff


	//   ....[31]....
        /*00d8*/ 	.word	0xffffffff


	//   ....[32]....
        /*00dc*/ 	.word	0xffffffff


	//   ....[33]....
        /*00e0*/ 	.word	0xffffffff


	//   ....[34]....
        /*00e4*/ 	.word	0xffffffff


	//   ....[35]....
        /*00e8*/ 	.word	0xffffffff


	//   ....[36]....
        /*00ec*/ 	.word	0xffffffff


	//   ....[37]....
        /*00f0*/ 	.word	0xffffffff


	//   ....[38]....
        /*00f4*/ 	.word	0xffffffff


	//   ....[39]....
        /*00f8*/ 	.word	0xffffffff


	//   ....[40]....
        /*00fc*/ 	.word	0xffffffff


	//   ....[41]....
        /*0100*/ 	.word	0xffffffff


	//   ....[42]....
        /*0104*/ 	.word	0xffffffff


	//   ....[43]....
        /*0108*/ 	.word	0xffffffff


	//   ....[44]....
        /*010c*/ 	.word	0xffffffff


	//----- nvinfo : EIATTR_COOP_GROUP_INSTR_OFFSETS
	.align		4
.L_188:
        /*0110*/ 	.byte	0x04, 0x28
        /*0112*/ 	.short	(.L_190 - .L_189)


	//   ....[0]....
.L_189:
        /*0114*/ 	.word	0x00000b20


	//   ....[1]....
        /*0118*/ 	.word	0x00000b50


	//   ....[2]....
        /*011c*/ 	.word	0x00000b60


	//   ....[3]....
        /*0120*/ 	.word	0x00000cd0


	//   ....[4]....
        /*0124*/ 	.word	0x00000d10


	//   ....[5]....
        /*0128*/ 	.word	0x00000d40


	//   ....[6]....
        /*012c*/ 	.word	0x00000e80


	//   ....[7]....
        /*0130*/ 	.word	0x00000eb0


	//   ....[8]....
        /*0134*/ 	.word	0x00000ee0


	//   ....[9]....
        /*0138*/ 	.word	0x00001010


	//   ....[10]....
        /*013c*/ 	.word	0x00001040


	//   ....[11]....
        /*0140*/ 	.word	0x00001070


	//   ....[12]....
        /*0144*/ 	.word	0x000011a0


	//   ....[13]....
        /*0148*/ 	.word	0x000011d0


	//   ....[14]....
        /*014c*/ 	.word	0x00001200


	//   ....[15]....
        /*0150*/ 	.word	0x00001dc0


	//   ....[16]....
        /*0154*/ 	.word	0x00001dd0


	//   ....[17]....
        /*0158*/ 	.word	0x00001e50


	//   ....[18]....
        /*015c*/ 	.word	0x00001fc0


	//   ....[19]....
        /*0160*/ 	.word	0x00001ff0


	//   ....[20]....
        /*0164*/ 	.word	0x00002020


	//   ....[21]....
        /*0168*/ 	.word	0x00002150


	//   ....[22]....
        /*016c*/ 	.word	0x00002180


	//   ....[23]....
        /*0170*/ 	.word	0x000021b0


	//   ....[24]....
        /*0174*/ 	.word	0x000022e0


	//   ....[25]....
        /*0178*/ 	.word	0x00002310


	//   ....[26]....
        /*017c*/ 	.word	0x00002340


	//   ....[27]....
        /*0180*/ 	.word	0x00002470


	//   ....[28]....
        /*0184*/ 	.word	0x000024a0


	//   ....[29]....
        /*0188*/ 	.word	0x000024d0


	//   ....[30]....
        /*018c*/ 	.word	0x00004400


	//   ....[31]....
        /*0190*/ 	.word	0x00004420


	//   ....[32]....
        /*0194*/ 	.word	0x00004430


	//   ....[33]....
        /*0198*/ 	.word	0x000045d0


	//   ....[34]....
        /*019c*/ 	.word	0x00004600


	//   ....[35]....
        /*01a0*/ 	.word	0x00004630


	//   ....[36]....
        /*01a4*/ 	.word	0x00004760


	//   ....[37]....
        /*01a8*/ 	.word	0x00004790


	//   ....[38]....
        /*01ac*/ 	.word	0x000047c0


	//   ....[39]....
        /*01b0*/ 	.word	0x000048f0


	//   ....[40]....
        /*01b4*/ 	.word	0x00004920


	//   ....[41]....
        /*01b8*/ 	.word	0x00004950


	//   ....[42]....
        /*01bc*/ 	.word	0x00004a80


	//   ....[43]....
        /*01c0*/ 	.word	0x00004ab0


	//   ....[44]....
        /*01c4*/ 	.word	0x00004ae0


	//----- nvinfo : EIATTR_VRC_CTA_INIT_COUNT
	.align		4
.L_190:
        /*01c8*/ 	.byte	0x02, 0x4a
	.zero		1
	.zero		1


	//----- nvinfo : EIATTR_EXIT_INSTR_OFFSETS
	.align		4
        /*01cc*/ 	.byte	0x04, 0x1c
        /*01ce*/ 	.short	(.L_192 - .L_191)


	//   ....[0]....
.L_191:
        /*01d0*/ 	.word	0x00000040


	//   ....[1]....
        /*01d4*/ 	.word	0x000055f0


	//   ....[2]....
        /*01d8*/ 	.word	0x00005660


	//----- nvinfo : EIATTR_MAX_THREADS
	.align		4
.L_192:
        /*01dc*/ 	.byte	0x04, 0x05
        /*01de*/ 	.short	(.L_194 - .L_193)
.L_193:
        /*01e0*/ 	.word	0x00000100
        /*01e4*/ 	.word	0x00000001
        /*01e8*/ 	.word	0x00000001


	//----- nvinfo : EIATTR_CRS_STACK_SIZE
	.align		4
.L_194:
        /*01ec*/ 	.byte	0x04, 0x1e
        /*01ee*/ 	.short	(.L_196 - .L_195)
.L_195:
        /*01f0*/ 	.word	0x00000000


	//----- nvinfo : EIATTR_CBANK_PARAM_SIZE
	.align		4
.L_196:
        /*01f4*/ 	.byte	0x03, 0x19
        /*01f6*/ 	.short	0x0021


	//----- nvinfo : EIATTR_PARAM_CBANK
	.align		4
        /*01f8*/ 	.byte	0x04, 0x0a
        /*01fa*/ 	.short	(.L_198 - .L_197)
	.align		4
.L_197:
        /*01fc*/ 	.word	index@(.nv.constant0._ZN6thrust24THRUST_300001_SM_1000_NS8cuda_cub4core6detail13_kernel_agentINS1_8__reduce11ReduceAgentINS0_12zip_iteratorIN4cuda3std3__45tupleIJNS0_10device_ptrIiEENS0_17counting_iteratorIlNS0_11use_defaultESF_SF_EEEEEEEPNSB_IJilEEESJ_lNS1_9__extrema9arg_max_fIilNSA_4lessIiEEEEEEJSI_SK_lSP_EEEvDpT0_)
        /*0200*/ 	.short	0x0380
        /*0202*/ 	.short	0x0021


	//----- nvinfo : EIATTR_SW_WAR
	.align		4
.L_198:
        /*0204*/ 	.byte	0x04, 0x36
        /*0206*/ 	.short	(.L_200 - .L_199)
.L_199:
        /*0208*/ 	.word	0x00000008
.L_200:


//--------------------- .nv.info._ZN6thrust24THRUST_300001_SM_1000_NS8cuda_cub4core6detail13_kernel_agentINS1_8__reduce11ReduceAgentIPN4cuda3std3__45tupleIJilEEESC_SB_iNS1_9__extrema9arg_max_fIilNS9_4lessIiEEEEEEJSC_SC_iSH_EEEvDpT0_ --------------------------
	.section	.nv.info._ZN6thrust24THRUST_300001_SM_1000_NS8cuda_cub4core6detail13_kernel_agentINS1_8__reduce11ReduceAgentIPN4cuda3std3__45tupleIJilEEESC_SB_iNS1_9__extrema9arg_max_fIilNS9_4lessIiEEEEEEJSC_SC_iSH_EEEvDpT0_,"",@"SHT_CUDA_INFO"
	.sectionflags	@""
	.align	4


	//----- nvinfo : EIATTR_CUDA_API_VERSION
	.align		4
        /*0000*/ 	.byte	0x04, 0x37
        /*0002*/ 	.short	(.L_202 - .L_201)
.L_201:
        /*0004*/ 	.word	0x00000082


	//----- nvinfo : EIATTR_KPARAM_INFO
	.align		4
.L_202:
        /*0008*/ 	.byte	0x04, 0x17
        /*000a*/ 	.short	(.L_204 - .L_203)
.L_203:
        /*000c*/ 	.word	0x00000000
        /*0010*/ 	.short	0x0003
        /*0012*/ 	.short	0x0014
        /*0014*/ 	.byte	0x00, 0xf0, 0x05, 0x00


	//----- nvinfo : EIATTR_KPARAM_INFO
	.align		4
.L_204:
        /*0018*/ 	.byte	0x04, 0x17
        /*001a*/ 	.short	(.L_206 - .L_205)
.L_205:
        /*001c*/ 	.word	0x00000000
        /*0020*/ 	.short	0x0002
        /*0022*/ 	.short	0x0010
        /*0024*/ 	.byte	0x00, 0xf0, 0x11, 0x00


	//----- nvinfo : EIATTR_KPARAM_INFO
	.align		4
.L_206:
        /*0028*/ 	.byte	0x04, 0x17
        /*002a*/ 	.short	(.L_208 - .L_207)
.L_207:
        /*002c*/ 	.word	0x00000000
        /*0030*/ 	.short	0x0001
        /*0032*/ 	.short	0x0008
        /*0034*/ 	.byte	0x00, 0xf5, 0x21, 0x00


	//----- nvinfo : EIATTR_KPARAM_INFO
	.align		4
.L_208:
        /*0038*/ 	.byte	0x04, 0x17
        /*003a*/ 	.short	(.L_210 - .L_209)
.L_209:
        /*003c*/ 	.word	0x00000000
        /*0040*/ 	.short	0x0000
        /*0042*/ 	.short	0x0000
        /*0044*/ 	.byte	0x00, 0xf5, 0x21, 0x00


	//----- nvinfo : EIATTR_SPARSE_MMA_MASK
	.align		4
.L_210:
        /*0048*/ 	.byte	0x03, 0x50
        /*004a*/ 	.short	0x0000


	//----- nvinfo : EIATTR_MAXREG_COUNT
	.align		4
        /*004c*/ 	.byte	0x03, 0x1b
        /*004e*/ 	.short	0x00ff


	//----- nvinfo : EIATTR_NUM_BARRIERS
	.align		4
        /*0050*/ 	.byte	0x02, 0x4c
        /*0052*/ 	.byte	0x01
	.zero		1


	//----- nvinfo : EIATTR_MERCURY_ISA_VERSION
	.align		4
        /*0054*/ 	.byte	0x03, 0x5f
        /*0056*/ 	.short	0x0101


	//----- nvinfo : EIATTR_COOP_GROUP_MASK_REGIDS
	.align		4
        /*0058*/ 	.byte	0x04, 0x29
        /*005a*/ 	.short	(.L_212 - .L_211)


	//   ....[0]....
.L_211:
        /*005c*/ 	.word	0xffffffff


	//   ....[1]....
        /*0060*/ 	.word	0xffffffff


	//   ....[2]....
        /*0064*/ 	.word	0xffffffff


	//   ....[3]....
        /*0068*/ 	.word	0xffffffff


	//   ....[4]....
        /*006c*/ 	.word	0xffffffff


	//   ....[5]....
        /*0070*/ 	.word	0xffffffff


	//   ....[6]....
        /*0074*/ 	.word	0xffffffff


	//   ....[7]....
        /*0078*/ 	.word	0xffffffff


	//   ....[8]....
        /*007c*/ 	.word	0xffffffff


	//   ....[9]....
        /*0080*/ 	.word	0xffffffff


	//   ....[10]....
        /*0084*/ 	.word	0xffffffff


	//   ....[11]....
        /*0088*/ 	.word	0xffffffff


	//   ....[12]....
        /*008c*/ 	.word	0xffffffff


	//   ....[13]....
        /*0090*/ 	.word	0xffffffff


	//   ....[14]....
        /*0094*/ 	.word	0xffffffff


	//   ....[15]....
        /*0098*/ 	.word	0xffffffff


	//   ....[16]....
        /*009c*/ 	.word	0xffffffff


	//   ....[17]....
        /*00a0*/ 	.word	0xffffffff


	//   ....[18]....
        /*00a4*/ 	.word	0xffffffff


	//   ....[19]....
        /*00a8*/ 	.word	0xffffffff


	//   ....[20]....
        /*00ac*/ 	.word	0xffffffff


	//   ....[21]....
        /*00b0*/ 	.word	0xffffffff


	//   ....[22]....
        /*00b4*/ 	.word	0xffffffff


	//   ....[23]....
        /*00b8*/ 	.word	0xffffffff


	//   ....[24]....
        /*00bc*/ 	.word	0xffffffff


	//   ....[25]....
        /*00c0*/ 	.word	0xffffffff


	//   ....[26]....
        /*00c4*/ 	.word	0xffffffff


	//   ....[27]....
        /*00c8*/ 	.word	0xffffffff


	//   ....[28]....
        /*00cc*/ 	.word	0xffffffff


	//   ....[29]....
        /*00d0*/ 	.word	0xffffffff


	//   ....[30]....
        /*00d4*/ 	.word	0xffffffff


	//   ....[31]....
        /*00d8*/ 	.word	0xffffffff


	//   ....[32]....
        /*00dc*/ 	.word	0xffffffff


	//   ....[33]....
        /*00e0*/ 	.word	0xffffffff


	//   ....[34]....
        /*00e4*/ 	.word	0xffffffff


	//   ....[35]....
        /*00e8*/ 	.word	0xffffffff


	//   ....[36]....
        /*00ec*/ 	.word	0xffffffff


	//   ....[37]....
        /*00f0*/ 	.word	0xffffffff


	//   ....[38]....
        /*00f4*/ 	.word	0xffffffff


	//   ....[39]....
        /*00f8*/ 	.word	0xffffffff


	//   ....[40]....
        /*00fc*/ 	.word	0xffffffff


	//   ....[41]....
        /*0100*/ 	.word	0xffffffff


	//   ....[42]....
        /*0104*/ 	.word	0xffffffff


	//   ....[43]....
        /*0108*/ 	.word	0xffffffff


	//   ....[44]....
        /*010c*/ 	.word	0xffffffff


	//----- nvinfo : EIATTR_COOP_GROUP_INSTR_OFFSETS
	.align		4
.L_212:
        /*0110*/ 	.byte	0x04, 0x28
        /*0112*/ 	.short	(.L_214 - .L_213)


	//   ....[0]....
.L_213:
        /*0114*/ 	.word	0x00000a60


	//   ....[1]....
        /*0118*/ 	.word	0x00000a90


	//   ....[2]....
        /*011c*/ 	.word	0x00000aa0


	//   ....[3]....
        /*0120*/ 	.word	0x00000c00


	//   ....[4]....
        /*0124*/ 	.word	0x00000c40


	//   ....[5]....
        /*0128*/ 	.word	0x00000c80


	//   ....[6]....
        /*012c*/ 	.word	0x00000dc0


	//   ....[7]....
        /*0130*/ 	.word	0x00000df0


	//   ....[8]....
        /*0134*/ 	.word	0x00000e20


	//   ....[9]....
        /*0138*/ 	.word	0x00000f50


	//   ....[10]....
        /*013c*/ 	.word	0x00000f80


	//   ....[11]....
        /*0140*/ 	.word	0x00000fb0


	//   ....[12]....
        /*0144*/ 	.word	0x000010e0


	//   ....[13]....
        /*0148*/ 	.word	0x00001110


	//   ....[14]....
        /*014c*/ 	.word	0x00001140


	//   ....[15]....
        /*0150*/ 	.word	0x00001d00


	//   ....[16]....
        /*0154*/ 	.word	0x00001d10


	//   ....[17]....
        /*0158*/ 	.word	0x00001d20


	//   ....[18]....
        /*015c*/ 	.word	0x00001ef0


	//   ....[19]....
        /*0160*/ 	.word	0x00001f30


	//   ....[20]....
        /*0164*/ 	.word	0x00001f60


	//   ....[21]....
        /*0168*/ 	.word	0x00002090


	//   ....[22]....
        /*016c*/ 	.word	0x000020c0


	//   ....[23]....
        /*0170*/ 	.word	0x000020f0


	//   ....[24]....
        /*0174*/ 	.word	0x00002220


	//   ....[25]....
        /*0178*/ 	.word	0x00002250


	//   ....[26]....
        /*017c*/ 	.word	0x00002280


	//   ....[27]....
        /*0180*/ 	.word	0x000023b0


	//   ....[28]....
        /*0184*/ 	.word	0x000023e0


	//   ....[29]....
        /*0188*/ 	.word	0x00002410


	//   ....[30]....
        /*018c*/ 	.word	0x000042a0


	//   ....[31]....
        /*0190*/ 	.word	0x000042c0


	//   ....[32]....
        /*0194*/ 	.word	0x000042d0


	//   ....[33]....
        /*0198*/ 	.word	0x00004470


	//   ....[34]....
        /*019c*/ 	.word	0x000044a0


	//   ....[35]....
        /*01a0*/ 	.word	0x000044d0


	//   ....[36]....
        /*01a4*/ 	.word	0x00004600


	//   ....[37]....
        /*01a8*/ 	.word	0x00004630


	//   ....[38]....
        /*01ac*/ 	.word	0x00004660


	//   ....[39]....
        /*01b0*/ 	.word	0x00004790


	//   ....[40]....
        /*01b4*/ 	.word	0x000047c0


	//   ....[41]....
        /*01b8*/ 	.word	0x000047f0


	//   ....[42]....
        /*01bc*/ 	.word	0x00004920


	//   ....[43]....
        /*01c0*/ 	.word	0x00004950


	//   ....[44]....
        /*01c4*/ 	.word	0x00004980


	//----- nvinfo : EIATTR_VRC_CTA_INIT_COUNT
	.align		4
.L_214:
        /*01c8*/ 	.byte	0x02, 0x4a
	.zero		1
	.zero		1


	//----- nvinfo : EIATTR_EXIT_INSTR_OFFSETS
	.align		4
        /*01cc*/ 	.byte	0x04, 0x1c
        /*01ce*/ 	.short	(.L_216 - .L_215)


	//   ....[0]....
.L_215:
        /*01d0*/ 	.word	0x00000030


	//   ....[1]....
        /*01d4*/ 	.word	0x00005490


	//   ....[2]....
        /*01d8*/ 	.word	0x00005500


	//----- nvinfo : EIATTR_MAX_THREADS
	.align		4
.L_216:
        /*01dc*/ 	.byte	0x04, 0x05
        /*01de*/ 	.short	(.L_218 - .L_217)
.L_217:
        /*01e0*/ 	.word	0x00000100
        /*01e4*/ 	.word	0x00000001
        /*01e8*/ 	.word	0x00000001


	//----- nvinfo : EIATTR_CRS_STACK_SIZE
	.align		4
.L_218:
        /*01ec*/ 	.byte	0x04, 0x1e
        /*01ee*/ 	.short	(.L_220 - .L_219)
.L_219:
        /*01f0*/ 	.word	0x00000000


	//----- nvinfo : EIATTR_CBANK_PARAM_SIZE
	.align		4
.L_220:
        /*01f4*/ 	.byte	0x03, 0x19
        /*01f6*/ 	.short	0x0015


	//----- nvinfo : EIATTR_PARAM_CBANK
	.align		4
        /*01f8*/ 	.byte	0x04, 0x0a
        /*01fa*/ 	.short	(.L_222 - .L_221)
	.align		4
.L_221:
        /*01fc*/ 	.word	index@(.nv.constant0._ZN6thrust24THRUST_300001_SM_1000_NS8cuda_cub4core6detail13_kernel_agentINS1_8__reduce11ReduceAgentIPN4cuda3std3__45tupleIJilEEESC_SB_iNS1_9__extrema9arg_max_fIilNS9_4lessIiEEEEEEJSC_SC_iSH_EEEvDpT0_)
        /*0200*/ 	.short	0x0380
        /*0202*/ 	.short	0x0015


	//----- nvinfo : EIATTR_SW_WAR
	.align		4
.L_222:
        /*0204*/ 	.byte	0x04, 0x36
        /*0206*/ 	.short	(.L_224 - .L_223)
.L_223:
        /*0208*/ 	.word	0x00000008
.L_224:


//--------------------- .nv.info._ZN6thrust24THRUST_300001_SM_1000_NS8cuda_cub4core6detail13_kernel_agentINS1_8__reduce10DrainAgentIiEEJN3cub18CUB_300001_SM_10009GridQueueIjEEiEEEvDpT0_ --------------------------
	.section	.nv.info._ZN6thrust24THRUST_300001_SM_1000_NS8cuda_cub4core6detail13_kernel_agentINS1_8__reduce10DrainAgentIiEEJN3cub18CUB_300001_SM_10009GridQueueIjEEiEEEvDpT0_,"",@"SHT_CUDA_INFO"
	.sectionflags	@""
	.align	4


	//----- nvinfo : EIATTR_CUDA_API_VERSION
	.align		4
        /*0000*/ 	.byte	0x04, 0x37
        /*0002*/ 	.short	(.L_226 - .L_225)
.L_225:
        /*0004*/ 	.word	0x00000082


	//----- nvinfo : EIATTR_KPARAM_INFO
	.align		4
.L_226:
        /*0008*/ 	.byte	0x04, 0x17
        /*000a*/ 	.short	(.L_228 - .L_227)
.L_227:
        /*000c*/ 	.word	0x00000000
        /*0010*/ 	.short	0x0001
        /*0012*/ 	.short	0x0008
        /*0014*/ 	.byte	0x00, 0xf0, 0x11, 0x00


	//----- nvinfo : EIATTR_KPARAM_INFO
	.align		4
.L_228:
        /*0018*/ 	.byte	0x04, 0x17
        /*001a*/ 	.short	(.L_230 - .L_229)
.L_229:
        /*001c*/ 	.word	0x00000000
        /*0020*/ 	.short	0x0000
        /*0022*/ 	.short	0x0000
        /*0024*/ 	.byte	0x00, 0xf0, 0x21, 0x00


	//----- nvinfo : EIATTR_SPARSE_MMA_MASK
	.align		4
.L_230:
        /*0028*/ 	.byte	0x03, 0x50
        /*002a*/ 	.short	0x0000


	//----- nvinfo : EIATTR_MAXREG_COUNT
	.align		4
        /*002c*/ 	.byte	0x03, 0x1b
        /*002e*/ 	.short	0x00ff


	//----- nvinfo : EIATTR_MERCURY_ISA_VERSION
	.align		4
        /*0030*/ 	.byte	0x03, 0x5f
        /*0032*/ 	.short	0x0101


	//----- nvinfo : EIATTR_VRC_CTA_INIT_COUNT
	.align		4
        /*0034*/ 	.byte	0x02, 0x4a
	.zero		1
	.zero		1


	//----- nvinfo : EIATTR_EXIT_INSTR_OFFSETS
	.align		4
        /*0038*/ 	.byte	0x04, 0x1c
        /*003a*/ 	.short	(.L_232 - .L_231)


	//   ....[0]....
.L_231:
        /*003c*/ 	.word	0x00000060


	//----- nvinfo : EIATTR_MAX_THREADS
	.align		4
.L_232:
        /*0040*/ 	.byte	0x04, 0x05
        /*0042*/ 	.short	(.L_234 - .L_233)
.L_233:
        /*0044*/ 	.word	0x00000001
        /*0048*/ 	.word	0x00000001
        /*004c*/ 	.word	0x00000001


	//----- nvinfo : EIATTR_CBANK_PARAM_SIZE
	.align		4
.L_234:
        /*0050*/ 	.byte	0x03, 0x19
        /*0052*/ 	.short	0x000c


	//----- nvinfo : EIATTR_PARAM_CBANK
	.align		4
        /*0054*/ 	.byte	0x04, 0x0a
        /*0056*/ 	.short	(.L_236 - .L_235)
	.align		4
.L_235:
        /*0058*/ 	.word	index@(.nv.constant0._ZN6thrust24THRUST_300001_SM_1000_NS8cuda_cub4core6detail13_kernel_agentINS1_8__reduce10DrainAgentIiEEJN3cub18CUB_300001_SM_10009GridQueueIjEEiEEEvDpT0_)
        /*005c*/ 	.short	0x0380
        /*005e*/ 	.short	0x000c


	//----- nvinfo : EIATTR_SW_WAR
	.align		4
.L_236:
        /*0060*/ 	.byte	0x04, 0x36
        /*0062*/ 	.short	(.L_238 - .L_237)
.L_237:
        /*0064*/ 	.word	0x00000008
.L_238:


//--------------------- .nv.info._ZN6thrust24THRUST_300001_SM_1000_NS8cuda_cub4core6detail13_kernel_agentINS1_8__reduce11ReduceAgentINS0_12zip_iteratorIN4cuda3std3__45tupleIJNS0_10device_ptrIiEENS0_17counting_iteratorIlNS0_11use_defaultESF_SF_EEEEEEEPNSB_IJilEEESJ_iNS1_9__extrema9arg_max_fIilNSA_4lessIiEEEEEEJSI_SK_iN3cub18CUB_300001_SM_100013GridEvenShareIiEENSS_9GridQueueIjEESP_EEEvDpT0_ --------------------------
	.section	.nv.info._ZN6thrust24THRUST_300001_SM_1000_NS8cuda_cub4core6detail13_kernel_agentINS1_8__reduce11ReduceAgentINS0_12zip_iteratorIN4cuda3std3__45tupleIJNS0_10device_ptrIiEENS0_17counting_iteratorIlNS0_11use_defaultESF_SF_EEEEEEEPNSB_IJilEEESJ_iNS1_9__extrema9arg_max_fIilNSA_4lessIiEEEEEEJSI_SK_iN3cub18CUB_300001_SM_100013GridEvenShareIiEENSS_9GridQueueIjEESP_EEEvDpT0_,"",@"SHT_CUDA_INFO"
	.sectionflags	@""
	.align	4


	//----- nvinfo : EIATTR_CUDA_API_VERSION
	.align		4
        /*0000*/ 	.byte	0x04, 0x37
        /*0002*/ 	.short	(.L_240 - .L_239)
.L_239:
        /*0004*/ 	.word	0x00000082


	//----- nvinfo : EIATTR_KPARAM_INFO
	.align		4
.L_240:
        /*0008*/ 	.byte	0x04, 0x17
        /*000a*/ 	.short	(.L_242 - .L_241)
.L_241:
        /*000c*/ 	.word	0x00000000
        /*0010*/ 	.short	0x0005
        /*0012*/ 	.short	0x0050
        /*0014*/ 	.byte	0x00, 0xf0, 0x05, 0x00


	//----- nvinfo : EIATTR_KPARAM_INFO
	.align		4
.L_242:
        /*0018*/ 	.byte	0x04, 0x17
        /*001a*/ 	.short	(.L_244 - .L_243)
.L_243:
        /*001c*/ 	.word	0x00000000
        /*0020*/ 	.short	0x0004
        /*0022*/ 	.short	0x0048
        /*0024*/ 	.byte	0x00, 0xf0, 0x21, 0x00


	//----- nvinfo : EIATTR_KPARAM_INFO
	.align		4
.L_244:
        /*0028*/ 	.byte	0x04, 0x17
        /*002a*/ 	.short	(.L_246 - .L_245)
.L_245:
        /*002c*/ 	.word	0x00000000
        /*0030*/ 	.short	0x0003
        /*0032*/ 	.short	0x001c
        /*0034*/ 	.byte	0x00, 0xf0, 0xa1, 0x00


	//----- nvinfo : EIATTR_KPARAM_INFO
	.align		4
.L_246:
        /*0038*/ 	.byte	0x04, 0x17
        /*003a*/ 	.short	(.L_248 - .L_247)
.L_247:
        /*003c*/ 	.word	0x00000000
        /*0040*/ 	.short	0x0002
        /*0042*/ 	.short	0x0018
        /*0044*/ 	.byte	0x00, 0xf0, 0x11, 0x00


	//----- nvinfo : EIATTR_KPARAM_INFO
	.align		4
.L_248:
        /*0048*/ 	.byte	0x04, 0x17
        /*004a*/ 	.short	(.L_250 - .L_249)
.L_249:
        /*004c*/ 	.word	0x00000000
        /*0050*/ 	.short	0x0001
        /*0052*/ 	.short	0x0010
        /*0054*/ 	.byte	0x00, 0xf5, 0x21, 0x00


	//----- nvinfo : EIATTR_KPARAM_INFO
	.align		4
.L_250:
        /*0058*/ 	.byte	0x04, 0x17
        /*005a*/ 	.short	(.L_252 - .L_251)
.L_251:
        /*005c*/ 	.word	0x00000000
        /*0060*/ 	.short	0x0000
        /*0062*/ 	.short	0x0000
        /*0064*/ 	.byte	0x00, 0xf0, 0x41, 0x00


	//----- nvinfo : EIATTR_SPARSE_MMA_MASK
	.align		4
.L_252:
        /*0068*/ 	.byte	0x03, 0x50
        /*006a*/ 	.short	0x0000


	//----- nvinfo : EIATTR_MAXREG_COUNT
	.align		4
        /*006c*/ 	.byte	0x03, 0x1b
        /*006e*/ 	.short	0x00ff


	//----- nvinfo : EIATTR_NUM_BARRIERS
	.align		4
        /*0070*/ 	.byte	0x02, 0x4c
        /*0072*/ 	.byte	0x01
	.zero		1


	//----- nvinfo : EIATTR_MERCURY_ISA_VERSION
	.align		4
        /*0074*/ 	.byte	0x03, 0x5f
        /*0076*/ 	.short	0x0101


	//----- nvinfo : EIATTR_COOP_GROUP_MASK_REGIDS
	.align		4
        /*0078*/ 	.byte	0x04, 0x29
        /*007a*/ 	.short	(.L_254 - .L_253)


	//   ....[0]....
.L_253:
        /*007c*/ 	.word	0xffffffff


	//   ....[1]....
        /*0080*/ 	.word	0xffffffff


	//   ....[2]....
        /*0084*/ 	.word	0xffffffff


	//   ....[3]....
        /*0088*/ 	.word	0xffffffff


	//   ....[4]....
        /*008c*/ 	.word	0xffffffff


	//   ....[5]....
        /*0090*/ 	.word	0xffffffff


	//   ....[6]....
        /*0094*/ 	.word	0xffffffff


	//   ....[7]....
        /*0098*/ 	.word	0xffffffff


	//   ....[8]....
        /*009c*/ 	.word	0xffffffff


	//   ....[9]....
        /*00a0*/ 	.word	0xffffffff


	//   ....[10]....
        /*00a4*/ 	.word	0xffffffff


	//   ....[11]....
        /*00a8*/ 	.word	0xffffffff


	//   ....[12]....
        /*00ac*/ 	.word	0xffffffff


	//   ....[13]....
        /*00b0*/ 	.word	0xffffffff


	//   ....[14]....
        /*00b4*/ 	.word	0xffffffff


	//   ....[15]....
        /*00b8*/ 	.word	0xffffffff


	//   ....[16]....
        /*00bc*/ 	.word	0xffffffff


	//   ....[17]....
        /*00c0*/ 	.word	0xffffffff


	//   ....[18]....
        /*00c4*/ 	.word	0xffffffff


	//   ....[19]....
        /*00c8*/ 	.word	0xffffffff


	//   ....[20]....
        /*00cc*/ 	.word	0xffffffff


	//   ....[21]....
        /*00d0*/ 	.word	0xffffffff


	//   ....[22]....
        /*00d4*/ 	.word	0xffffffff


	//   ....[23]....
        /*00d8*/ 	.word	0xffffffff


	//   ....[24]....
        /*00dc*/ 	.word	0xffffffff


	//   ....[25]....
        /*00e0*/ 	.word	0xffffffff


	//   ....[26]....
        /*00e4*/ 	.word	0xffffffff


	//   ....[27]....
        /*00e8*/ 	.word	0xffffffff


	//   ....[28]....
        /*00ec*/ 	.word	0xffffffff


	//   ....[29]....
        /*00f0*/ 	.word	0xffffffff


	//   ....[30]....
        /*00f4*/ 	.word	0xffffffff


	//   ....[31]....
        /*00f8*/ 	.word	0xffffffff


	//   ....[32]....
        /*00fc*/ 	.word	0xffffffff


	//   ....[33]....
        /*0100*/ 	.word	0xffffffff


	//   ....[34]....
        /*0104*/ 	.word	0xffffffff


	//   ....[35]....
        /*0108*/ 	.word	0xffffffff


	//   ....[36]....
        /*010c*/ 	.word	0xffffffff


	//   ....[37]....
        /*0110*/ 	.word	0xffffffff


	//   ....[38]....
        /*0114*/ 	.word	0xffffffff


	//   ....[39]....
        /*0118*/ 	.word	0xffffffff


	//   ....[40]....
        /*011c*/ 	.word	0xffffffff


	//   ....[41]....
        /*0120*/ 	.word	0xffffffff


	//   ....[42]....
        /*0124*/ 	.word	0xffffffff


	//   ....[43]....
        /*0128*/ 	.word	0xffffffff


	//   ....[44]....
        /*012c*/ 	.word	0xffffffff


	//----- nvinfo : EIATTR_COOP_GROUP_INSTR_OFFSETS
	.align		4
.L_254:
        /*0130*/ 	.byte	0x04, 0x28
        /*0132*/ 	.short	(.L_256 - .L_255)


	//   ....[0]....
.L_255:
        /*0134*/ 	.word	0x00000b70


	//   ....[1]....
        /*0138*/ 	.word	0x00000ba0


	//   ....[2]....
        /*013c*/ 	.word	0x00000bb0


	//   ....[3]....
        /*0140*/ 	.word	0x00000d20


	//   ....[4]....
        /*0144*/ 	.word	0x00000d60


	//   ....[5]....
        /*0148*/ 	.word	0x00000d90


	//   ....[6]....
        /*014c*/ 	.word	0x00000ed0


	//   ....[7]....
        /*0150*/ 	.word	0x00000f00


	//   ....[8]....
        /*0154*/ 	.word	0x00000f30


	//   ....[9]....
        /*0158*/ 	.word	0x00001060


	//   ....[10]....
        /*015c*/ 	.word	0x00001090


	//   ....[11]....
        /*0160*/ 	.word	0x000010c0


	//   ....[12]....
        /*0164*/ 	.word	0x000011f0


	//   ....[13]....
        /*0168*/ 	.word	0x00001220


	//   ....[14]....
        /*016c*/ 	.word	0x00001250


	//   ....[15]....
        /*0170*/ 	.word	0x00001e00


	//   ....[16]....
        /*0174*/ 	.word	0x00001e10


	//   ....[17]....
        /*0178*/ 	.word	0x00001e90


	//   ....[18]....
        /*017c*/ 	.word	0x00002010


	//   ....[19]....
        /*0180*/ 	.word	0x00002040


	//   ....[20]....
        /*0184*/ 	.word	0x00002070


	//   ....[21]....
        /*0188*/ 	.word	0x000021a0


	//   ....[22]....
        /*018c*/ 	.word	0x000021d0


	//   ....[23]....
        /*0190*/ 	.word	0x00002200


	//   ....[24]....
        /*0194*/ 	.word	0x00002330


	//   ....[25]....
        /*0198*/ 	.word	0x00002360


	//   ....[26]....
        /*019c*/ 	.word	0x00002390


	//   ....[27]....
        /*01a0*/ 	.word	0x000024c0


	//   ....[28]....
        /*01a4*/ 	.word	0x000024f0


	//   ....[29]....
        /*01a8*/ 	.word	0x00002520


	//   ....[30]....
        /*01ac*/ 	.word	0x000046b0


	//   ....[31]....
        /*01b0*/ 	.word	0x000046d0


	//   ....[32]....
        /*01b4*/ 	.word	0x000046e0


	//   ....[33]....
        /*01b8*/ 	.word	0x00004880


	//   ....[34]....
        /*01bc*/ 	.word	0x000048b0


	//   ....[35]....
        /*01c0*/ 	.word	0x000048e0


	//   ....[36]....
        /*01c4*/ 	.word	0x00004a10


	//   ....[37]....
        /*01c8*/ 	.word	0x00004a40


	//   ....[38]....
        /*01cc*/ 	.word	0x00004a70


	//   ....[39]....
        /*01d0*/ 	.word	0x00004ba0


	//   ....[40]....
        /*01d4*/ 	.word	0x00004bd0


	//   ....[41]....
        /*01d8*/ 	.word	0x00004c00


	//   ....[42]....
        /*01dc*/ 	.word	0x00004d30


	//   ....[43]....
        /*01e0*/ 	.word	0x00004d60


	//   ....[44]....
        /*01e4*/ 	.word	0x00004d90


	//----- nvinfo : EIATTR_VRC_CTA_INIT_COUNT
	.align		4
.L_256:
        /*01e8*/ 	.byte	0x02, 0x4a
	.zero		1
	.zero		1


	//----- nvinfo : EIATTR_EXIT_INSTR_OFFSETS
	.align		4
        /*01ec*/ 	.byte	0x04, 0x1c
        /*01ee*/ 	.short	(.L_258 - .L_257)


	//   ....[0]....
.L_257:
        /*01f0*/ 	.word	0x000058a0


	//   ....[1]....
        /*01f4*/ 	.word	0x00005910


	//----- nvinfo : EIATTR_MAX_THREADS
	.align		4
.L_258:
        /*01f8*/ 	.byte	0x04, 0x05
        /*01fa*/ 	.short	(.L_260 - .L_259)
.L_259:
        /*01fc*/ 	.word	0x00000100
        /*0200*/ 	.word	0x00000001
        /*0204*/ 	.word	0x00000001


	//----- nvinfo : EIATTR_CRS_STACK_SIZE
	.align		4
.L_260:
        /*0208*/ 	.byte	0x04, 0x1e
        /*020a*/ 	.short	(.L_262 - .L_261)
.L_261:
        /*020c*/ 	.word	0x00000000


	//----- nvinfo : EIATTR_CBANK_PARAM_SIZE
	.align		4
.L_262:
        /*0210*/ 	.byte	0x03, 0x19
        /*0212*/ 	.short	0x0051


	//----- nvinfo : EIATTR_PARAM_CBANK
	.align		4
        /*0214*/ 	.byte	0x04, 0x0a
        /*0216*/ 	.short	(.L_264 - .L_263)
	.align		4
.L_263:
        /*0218*/ 	.word	index@(.nv.constant0._ZN6thrust24THRUST_300001_SM_1000_NS8cuda_cub4core6detail13_kernel_agentINS1_8__reduce11ReduceAgentINS0_12zip_iteratorIN4cuda3std3__45tupleIJNS0_10device_ptrIiEENS0_17counting_iteratorIlNS0_11use_defaultESF_SF_EEEEEEEPNSB_IJilEEESJ_iNS1_9__extrema9arg_max_fIilNSA_4lessIiEEEEEEJSI_SK_iN3cub18CUB_300001_SM_100013GridEvenShareIiEENSS_9GridQueueIjEESP_EEEvDpT0_)
        /*021c*/ 	.short	0x0380
        /*021e*/ 	.short	0x0051


	//----- nvinfo : EIATTR_SW_WAR
	.align		4
.L_264:
        /*0220*/ 	.byte	0x04, 0x36
        /*0222*/ 	.short	(.L_266 - .L_265)
.L_265:
        /*0224*/ 	.word	0x00000008
.L_266:


//--------------------- .nv.info._ZN6thrust24THRUST_300001_SM_1000_NS8cuda_cub4core6detail13_kernel_agentINS1_8__reduce11ReduceAgentINS0_12zip_iteratorIN4cuda3std3__45tupleIJNS0_10device_ptrIiEENS0_17counting_iteratorIlNS0_11use_defaultESF_SF_EEEEEEEPNSB_IJilEEESJ_iNS1_9__extrema9arg_max_fIilNSA_4lessIiEEEEEEJSI_SK_iSP_EEEvDpT0_ --------------------------
	.section	.nv.info._ZN6thrust24THRUST_300001_SM_1000_NS8cuda_cub4core6detail13_kernel_agentINS1_8__reduce11ReduceAgentINS0_12zip_iteratorIN4cuda3std3__45tupleIJNS0_10device_ptrIiEENS0_17counting_iteratorIlNS0_11use_defaultESF_SF_EEEEEEEPNSB_IJilEEESJ_iNS1_9__extrema9arg_max_fIilNSA_4lessIiEEEEEEJSI_SK_iSP_EEEvDpT0_,"",@"SHT_CUDA_INFO"
	.sectionflags	@""
	.align	4


	//----- nvinfo : EIATTR_CUDA_API_VERSION
	.align		4
        /*0000*/ 	.byte	0x04, 0x37
        /*0002*/ 	.short	(.L_268 - .L_267)
.L_267:
        /*0004*/ 	.word	0x00000082


	//----- nvinfo : EIATTR_KPARAM_INFO
	.align		4
.L_268:
        /*0008*/ 	.byte	0x04, 0x17
        /*000a*/ 	.short	(.L_270 - .L_269)
.L_269:
        /*000c*/ 	.word	0x00000000
        /*0010*/ 	.short	0x0003
        /*0012*/ 	.short	0x001c
        /*0014*/ 	.byte	0x00, 0xf0, 0x05, 0x00


	//----- nvinfo : EIATTR_KPARAM_INFO
	.align		4
.L_270:
        /*0018*/ 	.byte	0x04, 0x17
        /*001a*/ 	.short	(.L_272 - .L_271)
.L_271:
        /*001c*/ 	.word	0x00000000
        /*0020*/ 	.short	0x0002
        /*0022*/ 	.short	0x0018
        /*0024*/ 	.byte	0x00, 0xf0, 0x11, 0x00


	//----- nvinfo : EIATTR_KPARAM_INFO
	.align		4
.L_272:
        /*0028*/ 	.byte	0x04, 0x17
        /*002a*/ 	.short	(.L_274 - .L_273)
.L_273:
        /*002c*/ 	.word	0x00000000
        /*0030*/ 	.short	0x0001
        /*0032*/ 	.short	0x0010
        /*0034*/ 	.byte	0x00, 0xf5, 0x21, 0x00


	//----- nvinfo : EIATTR_KPARAM_INFO
	.align		4
.L_274:
        /*0038*/ 	.byte	0x04, 0x17
        /*003a*/ 	.short	(.L_276 - .L_275)
.L_275:
        /*003c*/ 	.word	0x00000000
        /*0040*/ 	.short	0x0000
        /*0042*/ 	.short	0x0000
        /*0044*/ 	.byte	0x00, 0xf0, 0x41, 0x00


	//----- nvinfo : EIATTR_SPARSE_MMA_MASK
	.align		4
.L_276:
        /*0048*/ 	.byte	0x03, 0x50
        /*004a*/ 	.short	0x0000


	//----- nvinfo : EIATTR_MAXREG_COUNT
	.align		4
        /*004c*/ 	.byte	0x03, 0x1b
        /*004e*/ 	.short	0x00ff


	//----- nvinfo : EIATTR_NUM_BARRIERS
	.align		4
        /*0050*/ 	.byte	0x02, 0x4c
        /*0052*/ 	.byte	0x01
	.zero		1


	//----- nvinfo : EIATTR_MERCURY_ISA_VERSION
	.align		4
        /*0054*/ 	.byte	0x03, 0x5f
        /*0056*/ 	.short	0x0101


	//----- nvinfo : EIATTR_COOP_GROUP_MASK_REGIDS
	.align		4
        /*0058*/ 	.byte	0x04, 0x29
        /*005a*/ 	.short	(.L_278 - .L_277)


	//   ....[0]....
.L_277:
        /*005c*/ 	.word	0xffffffff


	//   ....[1]....
        /*0060*/ 	.word	0xffffffff


	//   ....[2]....
        /*0064*/ 	.word	0xffffffff


	//   ....[3]....
        /*0068*/ 	.word	0xffffffff


	//   ....[4]....
        /*006c*/ 	.word	0xffffffff


	//   ....[5]....
        /*0070*/ 	.word	0xffffffff


	//   ....[6]....
        /*0074*/ 	.word	0xffffffff


	//   ....[7]....
        /*0078*/ 	.word	0xffffffff


	//   ....[8]....
        /*007c*/ 	.word	0xffffffff


	//   ....[9]....
        /*0080*/ 	.word	0xffffffff


	//   ....[10]....
        /*0084*/ 	.word	0xffffffff


	//   ....[11]....
        /*0088*/ 	.word	0xffffffff


	//   ....[12]....
        /*008c*/ 	.word	0xffffffff


	//   ....[13]....
        /*0090*/ 	.word	0xffffffff


	//   ....[14]....
        /*0094*/ 	.word	0xffffffff


	//   ....[15]....
        /*0098*/ 	.word	0xffffffff


	//   ....[16]....
        /*009c*/ 	.word	0xffffffff


	//   ....[17]....
        /*00a0*/ 	.word	0xffffffff


	//   ....[18]....
        /*00a4*/ 	.word	0xffffffff


	//   ....[19]....
        /*00a8*/ 	.word	0xffffffff


	//   ....[20]....
        /*00ac*/ 	.word	0xffffffff


	//   ....[21]....
        /*00b0*/ 	.word	0xffffffff


	//   ....[22]....
        /*00b4*/ 	.word	0xffffffff


	//   ....[23]....
        /*00b8*/ 	.word	0xffffffff


	//   ....[24]....
        /*00bc*/ 	.word	0xffffffff


	//   ....[25]....
        /*00c0*/ 	.word	0xffffffff


	//   ....[26]....
        /*00c4*/ 	.word	0xffffffff


	//   ....[27]....
        /*00c8*/ 	.word	0xffffffff


	//   ....[28]....
        /*00cc*/ 	.word	0xffffffff


	//   ....[29]....
        /*00d0*/ 	.word	0xffffffff


	//   ....[30]....
        /*00d4*/ 	.word	0xffffffff


	//   ....[31]....
        /*00d8*/ 	.word	0xffffffff


	//   ....[32]....
        /*00dc*/ 	.word	0xffffffff


	//   ....[33]....
        /*00e0*/ 	.word	0xffffffff


	//   ....[34]....
        /*00e4*/ 	.word	0xffffffff


	//   ....[35]....
        /*00e8*/ 	.word	0xffffffff


	//   ....[36]....
        /*00ec*/ 	.word	0xffffffff


	//   ....[37]....
        /*00f0*/ 	.word	0xffffffff


	//   ....[38]....
        /*00f4*/ 	.word	0xffffffff


	//   ....[39]....
        /*00f8*/ 	.word	0xffffffff


	//   ....[40]....
        /*00fc*/ 	.word	0xffffffff


	//   ....[41]....
        /*0100*/ 	.word	0xffffffff


	//   ....[42]....
        /*0104*/ 	.word	0xffffffff


	//   ....[43]....
        /*0108*/ 	.word	0xffffffff


	//   ....[44]....
        /*010c*/ 	.word	0xffffffff


	//----- nvinfo : EIATTR_COOP_GROUP_INSTR_OFFSETS
	.align		4
.L_278:
        /*0110*/ 	.byte	0x04, 0x28
        /*0112*/ 	.short	(.L_280 - .L_279)


	//   ....[0]....
.L_279:
        /*0114*/ 	.word	0x00000b00


	//   ....[1]....
        /*0118*/ 	.word	0x00000b30


	//   ....[2]....
        /*011c*/ 	.word	0x00000b40


	//   ....[3]....
        /*0120*/ 	.word	0x00000cb0


	//   ....[4]....
        /*0124*/ 	.word	0x00000cf0


	//   ....[5]....
        /*0128*/ 	.word	0x00000d20


	//   ....[6]....
        /*012c*/ 	.word	0x00000e60


	//   ....[7]....
        /*0130*/ 	.word	0x00000e90


	//   ....[8]....
        /*0134*/ 	.word	0x00000ec0


	//   ....[9]....
        /*0138*/ 	.word	0x00000ff0


	//   ....[10]....
        /*013c*/ 	.word	0x00001020


	//   ....[11]....
        /*0140*/ 	.word	0x00001050


	//   ....[12]....
        /*0144*/ 	.word	0x00001180


	//   ....[13]....
        /*0148*/ 	.word	0x000011b0


	//   ....[14]....
        /*014c*/ 	.word	0x000011e0


	//   ....[15]....
        /*0150*/ 	.word	0x00001da0


	//   ....[16]....
        /*0154*/ 	.word	0x00001db0


	//   ....[17]....
        /*0158*/ 	.word	0x00001e30


	//   ....[18]....
        /*015c*/ 	.word	0x00001fa0


	//   ....[19]....
        /*0160*/ 	.word	0x00001fd0


	//   ....[20]....
        /*0164*/ 	.word	0x00002000


	//   ....[21]....
        /*0168*/ 	.word	0x00002130


	//   ....[22]....
        /*016c*/ 	.word	0x00002160


	//   ....[23]....
        /*0170*/ 	.word	0x00002190


	//   ....[24]....
        /*0174*/ 	.word	0x000022c0


	//   ....[25]....
        /*0178*/ 	.word	0x000022f0


	//   ....[26]....
        /*017c*/ 	.word	0x00002320


	//   ....[27]....
        /*0180*/ 	.word	0x00002450


	//   ....[28]....
        /*0184*/ 	.word	0x00002480


	//   ....[29]....
        /*0188*/ 	.word	0x000024b0


	//   ....[30]....
        /*018c*/ 	.word	0x000043f0


	//   ....[31]....
        /*0190*/ 	.word	0x00004410


	//   ....[32]....
        /*0194*/ 	.word	0x00004420


	//   ....[33]....
        /*0198*/ 	.word	0x000045c0


	//   ....[34]....
        /*019c*/ 	.word	0x000045f0


	//   ....[35]....
        /*01a0*/ 	.word	0x00004620


	//   ....[36]....
        /*01a4*/ 	.word	0x00004750


	//   ....[37]....
        /*01a8*/ 	.word	0x00004780


	//   ....[38]....
        /*01ac*/ 	.word	0x000047b0


	//   ....[39]....
        /*01b0*/ 	.word	0x000048e0


	//   ....[40]....
        /*01b4*/ 	.word	0x00004910


	//   ....[41]....
        /*01b8*/ 	.word	0x00004940


	//   ....[42]....
        /*01bc*/ 	.word	0x00004a70


	//   ....[43]....
        /*01c0*/ 	.word	0x00004aa0


	//   ....[44]....
        /*01c4*/ 	.word	0x00004ad0


	//----- nvinfo : EIATTR_VRC_CTA_INIT_COUNT
	.align		4
.L_280:
        /*01c8*/ 	.byte	0x02, 0x4a
	.zero		1
	.zero		1


	//----- nvinfo : EIATTR_EXIT_INSTR_OFFSETS
	.align		4
        /*01cc*/ 	.byte	0x04, 0x1c
        /*01ce*/ 	.short	(.L_282 - .L_281)


	//   ....[0]....
.L_281:
        /*01d0*/ 	.word	0x00000030


	//   ....[1]....
        /*01d4*/ 	.word	0x000055e0


	//   ....[2]....
        /*01d8*/ 	.word	0x00005650


	//----- nvinfo : EIATTR_MAX_THREADS
	.align		4
.L_282:
        /*01dc*/ 	.byte	0x04, 0x05
        /*01de*/ 	.short	(.L_284 - .L_283)
.L_283:
        /*01e0*/ 	.word	0x00000100
        /*01e4*/ 	.word	0x00000001
        /*01e8*/ 	.word	0x00000001


	//----- nvinfo : EIATTR_CRS_STACK_SIZE
	.align		4
.L_284:
        /*01ec*/ 	.byte	0x04, 0x1e
        /*01ee*/ 	.short	(.L_286 - .L_285)
.L_285:
        /*01f0*/ 	.word	0x00000000


	//----- nvinfo : EIATTR_CBANK_PARAM_SIZE
	.align		4
.L_286:
        /*01f4*/ 	.byte	0x03, 0x19
        /*01f6*/ 	.short	0x001d


	//----- nvinfo : EIATTR_PARAM_CBANK
	.align		4
        /*01f8*/ 	.byte	0x04, 0x0a
        /*01fa*/ 	.short	(.L_288 - .L_287)
	.align		4
.L_287:
        /*01fc*/ 	.word	index@(.nv.constant0._ZN6thrust24THRUST_300001_SM_1000_NS8cuda_cub4core6detail13_kernel_agentINS1_8__reduce11ReduceAgentINS0_12zip_iteratorIN4cuda3std3__45tupleIJNS0_10device_ptrIiEENS0_17counting_iteratorIlNS0_11use_defaultESF_SF_EEEEEEEPNSB_IJilEEESJ_iNS1_9__extrema9arg_max_fIilNSA_4lessIiEEEEEEJSI_SK_iSP_EEEvDpT0_)
        /*0200*/ 	.short	0x0380
        /*0202*/ 	.short	0x001d


	//----- nvinfo : EIATTR_SW_WAR
	.align		4
.L_288:
        /*0204*/ 	.byte	0x04, 0x36
        /*0206*/ 	.short	(.L_290 - .L_289)
.L_289:
        /*0208*/ 	.word	0x00000008
.L_290:


//--------------------- .nv.info._Z10degreeCalcPiS_S_ii --------------------------
	.section	.nv.info._Z10degreeCalcPiS_S_ii,"",@"SHT_CUDA_INFO"
	.sectionflags	@""
	.align	4


	//----- nvinfo : EIATTR_CUDA_API_VERSION
	.align		4
        /*0000*/ 	.byte	0x04, 0x37
        /*0002*/ 	.short	(.L_292 - .L_291)
.L_291:
        /*0004*/ 	.word	0x00000082


	//----- nvinfo : EIATTR_KPARAM_INFO
	.align		4
.L_292:
        /*0008*/ 	.byte	0x04, 0x17
        /*000a*/ 	.short	(.L_294 - .L_293)
.L_293:
        /*000c*/ 	.word	0x00000000
        /*0010*/ 	.short	0x0004
        /*0012*/ 	.short	0x001c
        /*0014*/ 	.byte	0x00, 0xf0, 0x11, 0x00


	//----- nvinfo : EIATTR_KPARAM_INFO
	.align		4
.L_294:
        /*0018*/ 	.byte	0x04, 0x17
        /*001a*/ 	.short	(.L_296 - .L_295)
.L_295:
        /*001c*/ 	.word	0x00000000
        /*0020*/ 	.short	0x0003
        /*0022*/ 	.short	0x0018
        /*0024*/ 	.byte	0x00, 0xf0, 0x11, 0x00


	//----- nvinfo : EIATTR_KPARAM_INFO
	.align		4
.L_296:
        /*0028*/ 	.byte	0x04, 0x17
        /*002a*/ 	.short	(.L_298 - .L_297)
.L_297:
        /*002c*/ 	.word	0x00000000
        /*0030*/ 	.short	0x0002
        /*0032*/ 	.short	0x0010
        /*0034*/ 	.byte	0x00, 0xf5, 0x21, 0x00


	//----- nvinfo : EIATTR_KPARAM_INFO
	.align		4
.L_298:
        /*0038*/ 	.byte	0x04, 0x17
        /*003a*/ 	.short	(.L_300 - .L_299)
.L_299:
        /*003c*/ 	.word	0x00000000
        /*0040*/ 	.short	0x0001
        /*0042*/ 	.short	0x0008
        /*0044*/ 	.byte	0x00, 0xf5, 0x21, 0x00


	//----- nvinfo : EIATTR_KPARAM_INFO
	.align		4
.L_300:
        /*0048*/ 	.byte	0x04, 0x17
        /*004a*/ 	.short	(.L_302 - .L_301)
.L_301:
        /*004c*/ 	.word	0x00000000
        /*0050*/ 	.short	0x0000
        /*0052*/ 	.short	0x0000
        /*0054*/ 	.byte	0x00, 0xf5, 0x21, 0x00


	//----- nvinfo : EIATTR_SPARSE_MMA_MASK
	.align		4
.L_302:
        /*0058*/ 	.byte	0x03, 0x50
        /*005a*/ 	.short	0x0000


	//----- nvinfo : EIATTR_MAXREG_COUNT
	.align		4
        /*005c*/ 	.byte	0x03, 0x1b
        /*005e*/ 	.short	0x00ff


	//----- nvinfo : EIATTR_MERCURY_ISA_VERSION
	.align		4
        /*0060*/ 	.byte	0x03, 0x5f
        /*0062*/ 	.short	0x0101


	//----- nvinfo : EIATTR_VRC_CTA_INIT_COUNT
	.align		4
        /*0064*/ 	.byte	0x02, 0x4a
	.zero		1
	.zero		1


	//----- nvinfo : EIATTR_EXIT_INSTR_OFFSETS
	.align		4
        /*0068*/ 	.byte	0x04, 0x1c
        /*006a*/ 	.short	(.L_304 - .L_303)


	//   ....[0]....
.L_303:
        /*006c*/ 	.word	0x00000070


	//   ....[1]....
        /*0070*/ 	.word	0x00000160


	//   ....[2]....
        /*0074*/ 	.word	0x00000590


	//   ....[3]....
        /*0078*/ 	.word	0x000007c0


	//   ....[4]....
        /*007c*/ 	.word	0x00000930


	//   ....[5]....
        /*0080*/ 	.word	0x000009f0


	//----- nvinfo : EIATTR_CRS_STACK_SIZE
	.align		4
.L_304:
        /*0084*/ 	.byte	0x04, 0x1e
        /*0086*/ 	.short	(.L_306 - .L_305)
.L_305:
        /*0088*/ 	.word	0x00000000


	//----- nvinfo : EIATTR_CBANK_PARAM_SIZE
	.align		4
.L_306:
        /*008c*/ 	.byte	0x03, 0x19
        /*008e*/ 	.short	0x0020


	//----- nvinfo : EIATTR_PARAM_CBANK
	.align		4
        /*0090*/ 	.byte	0x04, 0x0a
        /*0092*/ 	.short	(.L_308 - .L_307)
	.align		4
.L_307:
        /*0094*/ 	.word	index@(.nv.constant0._Z10degreeCalcPiS_S_ii)
        /*0098*/ 	.short	0x0380
        /*009a*/ 	.short	0x0020


	//----- nvinfo : EIATTR_SW_WAR
	.align		4
.L_308:
        /*009c*/ 	.byte	0x04, 0x36
        /*009e*/ 	.short	(.L_310 - .L_309)
.L_309:
        /*00a0*/ 	.word	0x00000008
.L_310:


//--------------------- .nv.callgraph             --------------------------
	.section	.nv.callgraph,"",@"SHT_CUDA_CALLGRAPH"
	.align	4
	.sectionentsize	8
	.align		4
        /*0000*/ 	.word	0x00000000
	.align		4
        /*0004*/ 	.word	0xffffffff
	.align		4
        /*0008*/ 	.word	0x00000000
	.align		4
        /*000c*/ 	.word	0xfffffffe
	.align		4
        /*0010*/ 	.word	0x00000000
	.align		4
        /*0014*/ 	.word	0xfffffffd
	.align		4
        /*0018*/ 	.word	0x00000000
	.align		4
        /*001c*/ 	.word	0xfffffffc


//--------------------- .nv.constant4             --------------------------
	.section	.nv.constant4,"a",@progbits
	.align	8
	.align		8
.nv.constant4:
        /*0000*/ 	.dword	_ZN34_INTERNAL_afe79dec_4_k_cu_e48045534cuda3std3__45__cpo5beginE
	.align		8
        /*0008*/ 	.dword	_ZN34_INTERNAL_afe79dec_4_k_cu_e48045534cuda3std3__45__cpo3endE
	.align		8
        /*0010*/ 	.dword	_ZN34_INTERNAL_afe79dec_4_k_cu_e48045534cuda3std3__45__cpo6cbeginE
	.align		8
        /*0018*/ 	.dword	_ZN34_INTERNAL_afe79dec_4_k_cu_e48045534cuda3std3__45__cpo4cendE
	.align		8
        /*0020*/ 	.dword	_ZN34_INTERNAL_afe79dec_4_k_cu_e48045534cuda3std3__45__cpo6rbeginE
	.align		8
        /*0028*/ 	.dword	_ZN34_INTERNAL_afe79dec_4_k_cu_e48045534cuda3std3__45__cpo4rendE
	.align		8
        /*0030*/ 	.dword	_ZN34_INTERNAL_afe79dec_4_k_cu_e48045534cuda3std3__45__cpo7crbeginE
	.align		8
        /*0038*/ 	.dword	_ZN34_INTERNAL_afe79dec_4_k_cu_e48045534cuda3std3__45__cpo5crendE
	.align		8
        /*0040*/ 	.dword	_ZN34_INTERNAL_afe79dec_4_k_cu_e48045534cuda3std3__436_GLOBAL__N__afe79dec_4_k_cu_e48045536ignoreE
	.align		8
        /*0048*/ 	.dword	_ZN34_INTERNAL_afe79dec_4_k_cu_e48045534cuda3std3__419piecewise_constructE
	.align		8
        /*0050*/ 	.dword	_ZN34_INTERNAL_afe79dec_4_k_cu_e48045534cuda3std3__48in_placeE
	.align		8
        /*0058*/ 	.dword	_ZN34_INTERNAL_afe79dec_4_k_cu_e48045534cuda3std3__420unreachable_sentinelE
	.align		8
        /*0060*/ 	.dword	_ZN34_INTERNAL_afe79dec_4_k_cu_e48045534cuda3std3__47nulloptE
	.align		8
        /*0068*/ 	.dword	_ZN34_INTERNAL_afe79dec_4_k_cu_e48045534cuda3std3__48unexpectE
	.align		8
        /*0070*/ 	.dword	_ZN34_INTERNAL_afe79dec_4_k_cu_e48045534cuda3std6ranges3__45__cpo4swapE
	.align		8
        /*0078*/ 	.dword	_ZN34_INTERNAL_afe79dec_4_k_cu_e48045534cuda3std6ranges3__45__cpo9iter_moveE
	.align		8
        /*0080*/ 	.dword	_ZN34_INTERNAL_afe79dec_4_k_cu_e48045534cuda3std6ranges3__45__cpo5beginE
	.align		8
        /*0088*/ 	.dword	_ZN34_INTERNAL_afe79dec_4_k_cu_e48045534cuda3std6ranges3__45__cpo3endE
	.align		8
        /*0090*/ 	.dword	_ZN34_INTERNAL_afe79dec_4_k_cu_e48045534cuda3std6ranges3__45__cpo6cbeginE
	.align		8
        /*0098*/ 	.dword	_ZN34_INTERNAL_afe79dec_4_k_cu_e48045534cuda3std6ranges3__45__cpo4cendE
	.align		8
        /*00a0*/ 	.dword	_ZN34_INTERNAL_afe79dec_4_k_cu_e48045534cuda3std6ranges3__45__cpo7advanceE
	.align		8
        /*00a8*/ 	.dword	_ZN34_INTERNAL_afe79dec_4_k_cu_e48045534cuda3std6ranges3__45__cpo9iter_swapE
	.align		8
        /*00b0*/ 	.dword	_ZN34_INTERNAL_afe79dec_4_k_cu_e48045534cuda3std6ranges3__45__cpo4nextE
	.align		8
        /*00b8*/ 	.dword	_ZN34_INTERNAL_afe79dec_4_k_cu_e48045534cuda3std6ranges3__45__cpo4prevE
	.align		8
        /*00c0*/ 	.dword	_ZN34_INTERNAL_afe79dec_4_k_cu_e48045534cuda3std6ranges3__45__cpo4dataE
	.align		8
        /*00c8*/ 	.dword	_ZN34_INTERNAL_afe79dec_4_k_cu_e48045534cuda3std6ranges3__45__cpo5cdataE
	.align		8
        /*00d0*/ 	.dword	_ZN34_INTERNAL_afe79dec_4_k_cu_e48045534cuda3std6ranges3__45__cpo4sizeE
	.align		8
        /*00d8*/ 	.dword	_ZN34_INTERNAL_afe79dec_4_k_cu_e48045534cuda3std6ranges3__45__cpo5ssizeE
	.align		8
        /*00e0*/ 	.dword	_ZN34_INTERNAL_afe79dec_4_k_cu_e48045534cuda3std6ranges3__45__cpo8distanceE
	.align		8
        /*00e8*/ 	.dword	_ZN34_INTERNAL_afe79dec_4_k_cu_e48045536thrust24THRUST_300001_SM_1000_NS8cuda_cub3parE
	.align		8
        /*00f0*/ 	.dword	_ZN34_INTERNAL_afe79dec_4_k_cu_e48045536thrust24THRUST_300001_SM_1000_NS8cuda_cub10par_nosyncE
	.align		8
        /*00f8*/ 	.dword	_ZN34_INTERNAL_afe79dec_4_k_cu_e48045536thrust24THRUST_300001_SM_1000_NS6system6detail10sequential3seqE
	.align		8
        /*0100*/ 	.dword	_ZN34_INTERNAL_afe79dec_4_k_cu_e48045536thrust24THRUST_300001_SM_1000_NS6system3cpp3parE
	.align		8
        /*0108*/ 	.dword	_ZN34_INTERNAL_afe79dec_4_k_cu_e48045536thrust24THRUST_300001_SM_1000_NS12placeholders2_1E
	.align		8
        /*0110*/ 	.dword	_ZN34_INTERNAL_afe79dec_4_k_cu_e48045536thrust24THRUST_300001_SM_1000_NS12placeholders2_2E
	.align		8
        /*0118*/ 	.dword	_ZN34_INTERNAL_afe79dec_4_k_cu_e48045536thrust24THRUST_300001_SM_1000_NS12placeholders2_3E
	.align		8
        /*0120*/ 	.dword	_ZN34_INTERNAL_afe79dec_4_k_cu_e48045536thrust24THRUST_300001_SM_1000_NS12placeholders2_4E
	.align		8
        /*0128*/ 	.dword	_ZN34_INTERNAL_afe79dec_4_k_cu_e48045536thrust24THRUST_300001_SM_1000_NS12placeholders2_5E
	.align		8
        /*0130*/ 	.dword	_ZN34_INTERNAL_afe79dec_4_k_cu_e48045536thrust24THRUST_300001_SM_1000_NS12placeholders2_6E
	.align		8
        /*0138*/ 	.dword	_ZN34_INTERNAL_afe79dec_4_k_cu_e48045536thrust24THRUST_300001_SM_1000_NS12placeholders2_7E
	.align		8
        /*0140*/ 	.dword	_ZN34_INTERNAL_afe79dec_4_k_cu_e48045536thrust24THRUST_300001_SM_1000_NS12placeholders2_8E
	.align		8
        /*0148*/ 	.dword	_ZN34_INTERNAL_afe79dec_4_k_cu_e48045536thrust24THRUST_300001_SM_1000_NS12placeholders2_9E
	.align		8
        /*0150*/ 	.dword	_ZN34_INTERNAL_afe79dec_4_k_cu_e48045536thrust24THRUST_300001_SM_1000_NS12placeholders3_10E
	.align		8
        /*0158*/ 	.dword	_ZN34_INTERNAL_afe79dec_4_k_cu_e48045536thrust24THRUST_300001_SM_1000_NS3seqE
	.align		8
        /*0160*/ 	.dword	_ZN34_INTERNAL_afe79dec_4_k_cu_e48045536thrust24THRUST_300001_SM_1000_NS6deviceE


//--------------------- .text._ZN3cub18CUB_300001_SM_10006detail11EmptyKernelIvEEvv --------------------------
	.section	.text._ZN3cub18CUB_300001_SM_10006detail11EmptyKernelIvEEvv,"ax",@progbits
	.align	128
        .global         _ZN3cub18CUB_300001_SM_10006detail11EmptyKernelIvEEvv
        .type           _ZN3cub18CUB_300001_SM_10006detail11EmptyKernelIvEEvv,@function
        .size           _ZN3cub18CUB_300001_SM_10006detail11EmptyKernelIvEEvv,(.L_x_699 - _ZN3cub18CUB_300001_SM_10006detail11EmptyKernelIvEEvv)
        .other          _ZN3cub18CUB_300001_SM_10006detail11EmptyKernelIvEEvv,@"STO_CUDA_ENTRY STV_DEFAULT"
_ZN3cub18CUB_300001_SM_10006detail11EmptyKernelIvEEvv:
.text._ZN3cub18CUB_300001_SM_10006detail11EmptyKernelIvEEvv:
[----:B------:R-:W-:Y:S01]  /*0000*/  LDC R1, c[0x0][0x37c] ;  /* 0x0000df00ff017b82 */ /* 0x000fe20000000800 */
[----:B------:R-:W-:Y:S05]  /*0010*/  EXIT ;  /* 0x000000000000794d */ /* 0x000fea0003800000 */
.L_x_0:
[----:B------:R-:W-:-:S00]  /*0020*/  BRA `(.L_x_0) ;  /* 0xfffffffc00fc7947 */ /* 0x000fc0000383ffff */
[----:B------:R-:W-:-:S00]  /*0030*/  NOP ;  /* 0x0000000000007918 */ /* 0x000fc00000000000 */
        /* <DEDUP_REMOVED lines=12> */
.L_x_699:


//--------------------- .text._ZN6thrust24THRUST_300001_SM_1000_NS8cuda_cub4core6detail13_kernel_agentINS1_8__reduce11ReduceAgentIPN4cuda3std3__45tupleIJilEEESC_SB_lNS1_9__extrema9arg_max_fIilNS9_4lessIiEEEEEEJSC_SC_iSH_EEEvDpT0_ --------------------------
	.section	.text._ZN6thrust24THRUST_300001_SM_1000_NS8cuda_cub4core6detail13_kernel_agentINS1_8__reduce11ReduceAgentIPN4cuda3std3__45tupleIJilEEESC_SB_lNS1_9__extrema9arg_max_fIilNS9_4lessIiEEEEEEJSC_SC_iSH_EEEvDpT0_,"ax",@progbits
	.align	128
        .global         _ZN6thrust24THRUST_300001_SM_1000_NS8cuda_cub4core6detail13_kernel_agentINS1_8__reduce11ReduceAgentIPN4cuda3std3__45tupleIJilEEESC_SB_lNS1_9__extrema9arg_max_fIilNS9_4lessIiEEEEEEJSC_SC_iSH_EEEvDpT0_
        .type           _ZN6thrust24THRUST_300001_SM_1000_NS8cuda_cub4core6detail13_kernel_agentINS1_8__reduce11ReduceAgentIPN4cuda3std3__45tupleIJilEEESC_SB_lNS1_9__extrema9arg_max_fIilNS9_4lessIiEEEEEEJSC_SC_iSH_EEEvDpT0_,@function
        .size           _ZN6thrust24THRUST_300001_SM_1000_NS8cuda_cub4core6detail13_kernel_agentINS1_8__reduce11ReduceAgentIPN4cuda3std3__45tupleIJilEEESC_SB_lNS1_9__extrema9arg_max_fIilNS9_4lessIiEEEEEEJSC_SC_iSH_EEEvDpT0_,(.L_x_700 - _ZN6thrust24THRUST_300001_SM_1000_NS8cuda_cub4core6detail13_kernel_agentINS1_8__reduce11ReduceAgentIPN4cuda3std3__45tupleIJilEEESC_SB_lNS1_9__extrema9arg_max_fIilNS9_4lessIiEEEEEEJSC_SC_iSH_EEEvDpT0_)
        .other          _ZN6thrust24THRUST_300001_SM_1000_NS8cuda_cub4core6detail13_kernel_agentINS1_8__reduce11ReduceAgentIPN4cuda3std3__45tupleIJilEEESC_SB_lNS1_9__extrema9arg_max_fIilNS9_4lessIiEEEEEEJSC_SC_iSH_EEEvDpT0_,@"STO_CUDA_ENTRY STV_DEFAULT"
_ZN6thrust24THRUST_300001_SM_1000_NS8cuda_cub4core6detail13_kernel_agentINS1_8__reduce11ReduceAgentIPN4cuda3std3__45tupleIJilEEESC_SB_lNS1_9__extrema9arg_max_fIilNS9_4lessIiEEEEEEJSC_SC_iSH_EEEvDpT0_:
.text._ZN6thrust24THRUST_300001_SM_1000_NS8cuda_cub4core6detail13_kernel_agentINS1_8__reduce11ReduceAgentIPN4cuda3std3__45tupleIJilEEESC_SB_lNS1_9__extrema9arg_max_fIilNS9_4lessIiEEEEEEJSC_SC_iSH_EEEvDpT0_:
[----:B------:R-:W-:Y:S01]  /*0000*/  LDC R1, c[0x0][0x37c] ;  /* 0x0000df00ff017b82 */ /* 0x000fe20000000800 */
[----:B------:R-:W0:Y:S02]  /*0010*/  LDCU UR8, c[0x0][0x390] ;  /* 0x00007200ff0877ac */ /* 0x000e240008000800 */
[----:B0-----:R-:W-:-:S13]  /*0020*/  ISETP.NE.AND P0, PT, RZ, UR8, PT ;  /* 0x00000008ff007c0c */ /* 0x001fda000bf05270 */
[----:B------:R-:W-:Y:S05]  /*0030*/  @!P0 EXIT ;  /* 0x000000000000894d */ /* 0x000fea0003800000 */
[----:B------:R-:W-:Y:S01]  /*0040*/  UISETP.GT.AND UP0, UPT, UR8, 0x4ff, UPT ;  /* 0x000004ff0800788c */ /* 0x000fe2000bf04270 */
[----:B------:R-:W-:Y:S01]  /*0050*/  BSSY.RECONVERGENT B0, `(.L_x_1) ;  /* 0x00005bf000007945 */ /* 0x000fe20003800200 */
[----:B------:R-:W0:Y:S07]  /*0060*/  LDCU.64 UR10, c[0x0][0x358] ;  /* 0x00006b00ff0a77ac */ /* 0x000e2e0008000a00 */
[----:B------:R-:W-:Y:S05]  /*0070*/  BRA.U UP0, `(.L_x_2) ;  /* 0x0000003100807547 */ /* 0x000fea000b800000 */
[----:B------:R-:W1:Y:S01]  /*0080*/  S2R R0, SR_TID.X ;  /* 0x0000000000007919 */ /* 0x000e620000002100 */
[----:B------:R-:W2:Y:S01]  /*0090*/  LDCU UR4, c[0x0][0x390] ;  /* 0x00007200ff0477ac */ /* 0x000ea20008000800 */
[----:B------:R-:W-:Y:S01]  /*00a0*/  BSSY.RECONVERGENT B1, `(.L_x_3) ;  /* 0x000000b000017945 */ /* 0x000fe20003800200 */
[----:B------:R-:W-:Y:S01]  /*00b0*/  IMAD.MOV.U32 R4, RZ, RZ, RZ ;  /* 0x000000ffff047224 */ /* 0x000fe200078e00ff */
[----:B------:R-:W-:Y:S02]  /*00c0*/  CS2R R2, SRZ ;  /* 0x0000000000027805 */ /* 0x000fe4000001ff00 */
[----:B-1----:R-:W-:Y:S01]  /*00d0*/  ISETP.GE.AND P0, PT, R0, UR8, PT ;  /* 0x0000000800007c0c */ /* 0x002fe2000bf06270 */
[----:B------:R-:W-:-:S12]  /*00e0*/  IMAD.MOV.U32 R5, RZ, RZ, R0 ;  /* 0x000000ffff057224 */ /* 0x000fd800078e0000 */
[----:B--2---:R-:W-:Y:S05]  /*00f0*/  @P0 BRA `(.L_x_4) ;  /* 0x0000000000140947 */ /* 0x004fea0003800000 */
[----:B------:R-:W1:Y:S02]  /*0100*/  LDC.64 R6, c[0x0][0x380] ;  /* 0x0000e000ff067b82 */ /* 0x000e640000000a00 */
[----:B-1----:R-:W-:-:S05]  /*0110*/  IMAD.WIDE.U32 R6, R0, 0x10, R6 ;  /* 0x0000001000067825 */ /* 0x002fca00078e0006 */
[----:B0-----:R1:W5:Y:S04]  /*0120*/  LDG.E.CONSTANT R4, desc[UR10][R6.64] ;  /* 0x0000000a06047981 */ /* 0x001368000c1e9900 */
[----:B------:R1:W5:Y:S01]  /*0130*/  LDG.E.64.CONSTANT R2, desc[UR10][R6.64+0x8] ;  /* 0x0000080a06027981 */ /* 0x000362000c1e9b00 */
[----:B------:R-:W-:-:S07]  /*0140*/  VIADD R5, R0, 0x100 ;  /* 0x0000010000057836 */ /* 0x000fce0000000000 */
.L_x_4:
[----:B0-----:R-:W-:Y:S05]  /*0150*/  BSYNC.RECONVERGENT B1 ;  /* 0x0000000000017941 */ /* 0x001fea0003800200 */
.L_x_3:
[----:B------:R-:W-:Y:S01]  /*0160*/  ISETP.GE.AND P0, PT, R5, UR8, PT ;  /* 0x0000000805007c0c */ /* 0x000fe2000bf06270 */
[----:B------:R-:W-:-:S12]  /*0170*/  BSSY.RECONVERGENT B1, `(.L_x_5) ;  /* 0x0000088000017945 */ /* 0x000fd80003800200 */
[----:B------:R-:W-:Y:S05]  /*0180*/  @P0 BRA `(.L_x_6) ;  /* 0x0000000800180947 */ /* 0x000fea0003800000 */
[----:B-1----:R-:W-:Y:S01]  /*0190*/  LOP3.LUT R6, RZ, R5, RZ, 0x33, !PT ;  /* 0x00000005ff067212 */ /* 0x002fe200078e33ff */
[----:B------:R-:W-:Y:S04]  /*01a0*/  BSSY.RECONVERGENT B2, `(.L_x_7) ;  /* 0x000002b000027945 */ /* 0x000fe80003800200 */
[----:B------:R-:W-:-:S05]  /*01b0*/  VIADD R12, R6, UR8 ;  /* 0x00000008060c7c36 */ /* 0x000fca0008000000 */
[----:B------:R-:W-:-:S04]  /*01c0*/  LOP3.LUT R6, R12, 0x300, RZ, 0xc0, !PT ;  /* 0x000003000c067812 */ /* 0x000fc800078ec0ff */
[----:B------:R-:W-:-:S13]  /*01d0*/  ISETP.NE.AND P0, PT, R6, 0x300, PT ;  /* 0x000003000600780c */ /* 0x000fda0003f05270 */
[----:B------:R-:W-:Y:S05]  /*01e0*/  @!P0 BRA `(.L_x_8) ;  /* 0x0000000000988947 */ /* 0x000fea0003800000 */
[----:B------:R-:W0:Y:S01]  /*01f0*/  LDC.64 R6, c[0x0][0x380] ;  /* 0x0000e000ff067b82 */ /* 0x000e220000000a00 */
[----:B------:R-:W-:-:S04]  /*0200*/  LEA.HI R8, R12, 0x1, RZ, 0x18 ;  /* 0x000000010c087811 */ /* 0x000fc800078fc0ff */
[----:B------:R-:W-:-:S05]  /*0210*/  LOP3.LUT R8, R8, 0x3, RZ, 0xc0, !PT ;  /* 0x0000000308087812 */ /* 0x000fca00078ec0ff */
[----:B------:R-:W-:Y:S02]  /*0220*/  IMAD.MOV R10, RZ, RZ, -R8 ;  /* 0x000000ffff0a7224 */ /* 0x000fe400078e0a08 */
[----:B0-----:R-:W-:-:S04]  /*0230*/  IMAD.WIDE.U32 R6, R5, 0x10, R6 ;  /* 0x0000001005067825 */ /* 0x001fc800078e0006 */
[----:B------:R-:W-:-:S07]  /*0240*/  IMAD.MOV.U32 R11, RZ, RZ, R6 ;  /* 0x000000ffff0b7224 */ /* 0x000fce00078e0006 */
.L_x_11:
[----:B------:R-:W-:-:S05]  /*0250*/  IMAD.MOV.U32 R6, RZ, RZ, R11 ;  /* 0x000000ffff067224 */ /* 0x000fca00078e000b */
[----:B------:R-:W2:Y:S04]  /*0260*/  LDG.E.CONSTANT R14, desc[UR10][R6.64] ;  /* 0x0000000a060e7981 */ /* 0x000ea8000c1e9900 */
[----:B------:R-:W3:Y:S01]  /*0270*/  LDG.E.64.CONSTANT R8, desc[UR10][R6.64+0x8] ;  /* 0x0000080a06087981 */ /* 0x000ee2000c1e9b00 */
[----:B------:R-:W-:Y:S01]  /*0280*/  VIADD R10, R10, 0x1 ;  /* 0x000000010a0a7836 */ /* 0x000fe20000000000 */
[----:B------:R-:W-:Y:S01]  /*0290*/  BSSY.RECONVERGENT B3, `(.L_x_9) ;  /* 0x0000018000037945 */ /* 0x000fe20003800200 */
[----:B-----5:R-:W-:Y:S01]  /*02a0*/  IMAD.MOV.U32 R17, RZ, RZ, R3 ;  /* 0x000000ffff117224 */ /* 0x020fe200078e0003 */
[----:B------:R-:W-:Y:S01]  /*02b0*/  IADD3 R11, P3, PT, R6, 0x1000, RZ ;  /* 0x00001000060b7810 */ /* 0x000fe20007f7e0ff */
[----:B------:R-:W-:Y:S01]  /*02c0*/  IMAD.MOV.U32 R15, RZ, RZ, R2 ;  /* 0x000000ffff0f7224 */ /* 0x000fe200078e0002 */
[----:B------:R-:W-:Y:S01]  /*02d0*/  ISETP.NE.AND P2, PT, R10, RZ, PT ;  /* 0x000000ff0a00720c */ /* 0x000fe20003f45270 */
[----:B------:R-:W-:Y:S01]  /*02e0*/  IMAD.MOV.U32 R13, RZ, RZ, R4 ;  /* 0x000000ffff0d7224 */ /* 0x000fe200078e0004 */
[----:B--2---:R-:W-:Y:S01]  /*02f0*/  ISETP.GE.AND P0, PT, R4, R14, PT ;  /* 0x0000000e0400720c */ /* 0x004fe20003f06270 */
[----:B------:R-:W-:-:S02]  /*0300*/  IMAD.MOV.U32 R4, RZ, RZ, R14 ;  /* 0x000000ffff047224 */ /* 0x000fc400078e000e */
[----:B---3--:R-:W-:Y:S02]  /*0310*/  IMAD.MOV.U32 R2, RZ, RZ, R8 ;  /* 0x000000ffff027224 */ /* 0x008fe400078e0008 */
[----:B------:R-:W-:-:S08]  /*0320*/  IMAD.MOV.U32 R3, RZ, RZ, R9 ;  /* 0x000000ffff037224 */ /* 0x000fd000078e0009 */
[----:B------:R-:W-:Y:S05]  /*0330*/  @!P0 BRA `(.L_x_10) ;  /* 0x0000000000348947 */ /* 0x000fea0003800000 */
[----:B------:R-:W-:Y:S01]  /*0340*/  ISETP.GE.AND P4, PT, R14, R13, PT ;  /* 0x0000000d0e00720c */ /* 0x000fe20003f86270 */
[----:B------:R-:W-:Y:S02]  /*0350*/  IMAD.MOV.U32 R4, RZ, RZ, R13 ;  /* 0x000000ffff047224 */ /* 0x000fe400078e000d */
[----:B------:R-:W-:Y:S02]  /*0360*/  IMAD.MOV.U32 R2, RZ, RZ, R15 ;  /* 0x000000ffff027224 */ /* 0x000fe400078e000f */
[----:B------:R-:W-:-:S08]  /*0370*/  IMAD.MOV.U32 R3, RZ, RZ, R17 ;  /* 0x000000ffff037224 */ /* 0x000fd000078e0011 */
[CC--:B------:R-:W-:Y:S02]  /*0380*/  @P4 ISETP.LT.U32.AND P1, PT, R15.reuse, R8.reuse, PT ;  /* 0x000000080f00420c */ /* 0x0c0fe40003f21070 */
[-C--:B------:R-:W-:Y:S02]  /*0390*/  @P4 ISETP.GE.U32.AND P0, PT, R15, R8.reuse, PT ;  /* 0x000000080f00420c */ /* 0x080fe40003f06070 */
[CC--:B------:R-:W-:Y:S02]  /*03a0*/  @P4 ISETP.LT.AND.EX P1, PT, R17.reuse, R9.reuse, PT, P1 ;  /* 0x000000091100420c */ /* 0x0c0fe40003f21310 */
[-C--:B------:R-:W-:Y:S02]  /*03b0*/  @P4 ISETP.GE.AND.EX P0, PT, R17, R9.reuse, PT, P0 ;  /* 0x000000091100420c */ /* 0x080fe40003f06300 */
[----:B------:R-:W-:Y:S02]  /*03c0*/  @P4 SEL R8, R15, R8, P1 ;  /* 0x000000080f084207 */ /* 0x000fe40000800000 */
[----:B------:R-:W-:-:S02]  /*03d0*/  @P4 SEL R9, R17, R9, P1 ;  /* 0x0000000911094207 */ /* 0x000fc40000800000 */
[----:B------:R-:W-:Y:S01]  /*03e0*/  @P4 SEL R4, R13, R14, !P0 ;  /* 0x0000000e0d044207 */ /* 0x000fe20004000000 */
[----:B------:R-:W-:Y:S02]  /*03f0*/  @P4 IMAD.MOV.U32 R2, RZ, RZ, R8 ;  /* 0x000000ffff024224 */ /* 0x000fe400078e0008 */
[----:B------:R-:W-:-:S07]  /*0400*/  @P4 IMAD.MOV.U32 R3, RZ, RZ, R9 ;  /* 0x000000ffff034224 */ /* 0x000fce00078e0009 */
.L_x_10:
[----:B------:R-:W-:Y:S05]  /*0410*/  BSYNC.RECONVERGENT B3 ;  /* 0x0000000000037941 */ /* 0x000fea0003800200 */
.L_x_9:
[----:B------:R-:W-:Y:S02]  /*0420*/  IMAD.X R7, RZ, RZ, R7, P3 ;  /* 0x000000ffff077224 */ /* 0x000fe400018e0607 */
[----:B------:R-:W-:Y:S01]  /*0430*/  VIADD R5, R5, 0x100 ;  /* 0x0000010005057836 */ /* 0x000fe20000000000 */
[----:B------:R-:W-:Y:S06]  /*0440*/  @P2 BRA `(.L_x_11) ;  /* 0xfffffffc00802947 */ /* 0x000fec000383ffff */
.L_x_8:
[----:B------:R-:W-:Y:S05]  /*0450*/  BSYNC.RECONVERGENT B2 ;  /* 0x0000000000027941 */ /* 0x000fea0003800200 */
.L_x_7:
[----:B------:R-:W0:Y:S01]  /*0460*/  LDC.64 R8, c[0x0][0x380] ;  /* 0x0000e000ff087b82 */ /* 0x000e220000000a00 */
[----:B------:R-:W-:-:S13]  /*0470*/  ISETP.GE.U32.AND P0, PT, R12, 0x300, PT ;  /* 0x000003000c00780c */ /* 0x000fda0003f06070 */
[----:B------:R-:W-:Y:S05]  /*0480*/  @!P0 BRA `(.L_x_6) ;  /* 0x0000000400588947 */ /* 0x000fea0003800000 */
.L_x_20:
[----:B0-----:R-:W-:-:S05]  /*0490*/  IMAD.WIDE R18, R5, 0x10, R8 ;  /* 0x0000001005127825 */ /* 0x001fca00078e0208 */
[----:B------:R-:W2:Y:S04]  /*04a0*/  LDG.E.CONSTANT R21, desc[UR10][R18.64] ;  /* 0x0000000a12157981 */ /* 0x000ea8000c1e9900 */
[----:B------:R-:W3:Y:S04]  /*04b0*/  LDG.E.64.CONSTANT R14, desc[UR10][R18.64+0x8] ;  /* 0x0000080a120e7981 */ /* 0x000ee8000c1e9b00 */
[----:B-----5:R0:W5:Y:S04]  /*04c0*/  LDG.E.CONSTANT R27, desc[UR10][R18.64+0x1000] ;  /* 0x0010000a121b7981 */ /* 0x020168000c1e9900 */
[----:B------:R0:W5:Y:S04]  /*04d0*/  LDG.E.CONSTANT R16, desc[UR10][R18.64+0x2000] ;  /* 0x0020000a12107981 */ /* 0x000168000c1e9900 */
[----:B------:R0:W5:Y:S04]  /*04e0*/  LDG.E.CONSTANT R17, desc[UR10][R18.64+0x3000] ;  /* 0x0030000a12117981 */ /* 0x000168000c1e9900 */
[----:B------:R0:W5:Y:S04]  /*04f0*/  LDG.E.64.CONSTANT R12, desc[UR10][R18.64+0x1008] ;  /* 0x0010080a120c7981 */ /* 0x000168000c1e9b00 */
[----:B------:R0:W5:Y:S04]  /*0500*/  LDG.E.64.CONSTANT R6, desc[UR10][R18.64+0x2008] ;  /* 0x0020080a12067981 */ /* 0x000168000c1e9b00 */
[----:B------:R0:W5:Y:S01]  /*0510*/  LDG.E.64.CONSTANT R10, desc[UR10][R18.64+0x3008] ;  /* 0x0030080a120a7981 */ /* 0x000162000c1e9b00 */
[----:B------:R-:W-:Y:S01]  /*0520*/  BSSY.RECONVERGENT B2, `(.L_x_12) ;  /* 0x0000011000027945 */ /* 0x000fe20003800200 */
[----:B--2---:R-:W-:Y:S01]  /*0530*/  ISETP.GE.AND P0, PT, R4, R21, PT ;  /* 0x000000150400720c */ /* 0x004fe20003f06270 */
[----:B------:R-:W-:-:S02]  /*0540*/  IMAD.MOV.U32 R20, RZ, RZ, R21 ;  /* 0x000000ffff147224 */ /* 0x000fc400078e0015 */
[----:B---3--:R-:W-:Y:S02]  /*0550*/  IMAD.MOV.U32 R23, RZ, RZ, R14 ;  /* 0x000000ffff177224 */ /* 0x008fe400078e000e */
[----:B------:R-:W-:-:S08]  /*0560*/  IMAD.MOV.U32 R25, RZ, RZ, R15 ;  /* 0x000000ffff197224 */ /* 0x000fd000078e000f */
[----:B0-----:R-:W-:Y:S05]  /*0570*/  @!P0 BRA `(.L_x_13) ;  /* 0x00000000002c8947 */ /* 0x001fea0003800000 */
[----:B------:R-:W-:Y:S01]  /*0580*/  ISETP.GE.AND P2, PT, R21, R4, PT ;  /* 0x000000041500720c */ /* 0x000fe20003f46270 */
[----:B------:R-:W-:Y:S02]  /*0590*/  IMAD.MOV.U32 R23, RZ, RZ, R2 ;  /* 0x000000ffff177224 */ /* 0x000fe400078e0002 */
[----:B------:R-:W-:Y:S02]  /*05a0*/  IMAD.MOV.U32 R25, RZ, RZ, R3 ;  /* 0x000000ffff197224 */ /* 0x000fe400078e0003 */
[----:B------:R-:W-:-:S08]  /*05b0*/  IMAD.MOV.U32 R20, RZ, RZ, R4 ;  /* 0x000000ffff147224 */ /* 0x000fd000078e0004 */
[CC--:B------:R-:W-:Y:S02]  /*05c0*/  @P2 ISETP.GE.U32.AND P0, PT, R2.reuse, R14.reuse, PT ;  /* 0x0000000e0200220c */ /* 0x0c0fe40003f06070 */
[-C--:B------:R-:W-:Y:S02]  /*05d0*/  @P2 ISETP.LT.U32.AND P1, PT, R2, R14.reuse, PT ;  /* 0x0000000e0200220c */ /* 0x080fe40003f21070 */
[CC--:B------:R-:W-:Y:S02]  /*05e0*/  @P2 ISETP.GE.AND.EX P0, PT, R3.reuse, R15.reuse, PT, P0 ;  /* 0x0000000f0300220c */ /* 0x0c0fe40003f06300 */
[----:B------:R-:W-:Y:S02]  /*05f0*/  @P2 ISETP.LT.AND.EX P1, PT, R3, R15, PT, P1 ;  /* 0x0000000f0300220c */ /* 0x000fe40003f21310 */
[----:B------:R-:W-:Y:S02]  /*0600*/  @P2 SEL R20, R4, R21, !P0 ;  /* 0x0000001504142207 */ /* 0x000fe40004000000 */
[----:B------:R-:W-:-:S02]  /*0610*/  @P2 SEL R23, R2, R14, P1 ;  /* 0x0000000e02172207 */ /* 0x000fc40000800000 */
[----:B------:R-:W-:-:S07]  /*0620*/  @P2 SEL R25, R3, R15, P1 ;  /* 0x0000000f03192207 */ /* 0x000fce0000800000 */
.L_x_13:
[----:B------:R-:W-:Y:S05]  /*0630*/  BSYNC.RECONVERGENT B2 ;  /* 0x0000000000027941 */ /* 0x000fea0003800200 */
.L_x_12:
[----:B-----5:R-:W-:Y:S01]  /*0640*/  ISETP.GE.AND P0, PT, R20, R27, PT ;  /* 0x0000001b1400720c */ /* 0x020fe20003f06270 */
[----:B------:R-:W-:Y:S01]  /*0650*/  BSSY.RECONVERGENT B2, `(.L_x_14) ;  /* 0x0000010000027945 */ /* 0x000fe20003800200 */
[----:B------:R-:W-:Y:S02]  /*0660*/  IMAD.MOV.U32 R3, RZ, RZ, R27 ;  /* 0x000000ffff037224 */ /* 0x000fe400078e001b */
[----:B------:R-:W-:Y:S02]  /*0670*/  IMAD.MOV.U32 R19, RZ, RZ, R12 ;  /* 0x000000ffff137224 */ /* 0x000fe400078e000c */
[----:B------:R-:W-:-:S07]  /*0680*/  IMAD.MOV.U32 R21, RZ, RZ, R13 ;  /* 0x000000ffff157224 */ /* 0x000fce00078e000d */
[----:B------:R-:W-:Y:S05]  /*0690*/  @!P0 BRA `(.L_x_15) ;  /* 0x00000000002c8947 */ /* 0x000fea0003800000 */
        /* <DEDUP_REMOVED lines=11> */
.L_x_15:
[----:B------:R-:W-:Y:S05]  /*0750*/  BSYNC.RECONVERGENT B2 ;  /* 0x0000000000027941 */ /* 0x000fea0003800200 */
.L_x_14:
[----:B------:R-:W-:Y:S01]  /*0760*/  ISETP.GE.AND P0, PT, R3, R16, PT ;  /* 0x000000100300720c */ /* 0x000fe20003f06270 */
        /* <DEDUP_REMOVED lines=10> */
[----:B------:R-:W-:Y:S02]  /*0810*/  @P2 ISETP.LT.U32.AND P1, PT, R19, R6, PT ;  /* 0x000000061300220c */ /* 0x000fe40003f21070 */
[CC--:B------:R-:W-:Y:S02]  /*0820*/  @P2 ISETP.GE.AND.EX P0, PT, R21.reuse, R7.reuse, PT, P0 ;  /* 0x000000071500220c */ /* 0x0c0fe40003f06300 */
[----:B------:R-:W-:Y:S02]  /*0830*/  @P2 ISETP.LT.AND.EX P1, PT, R21, R7, PT, P1 ;  /* 0x000000071500220c */ /* 0x000fe40003f21310 */
[----:B------:R-:W-:Y:S02]  /*0840*/  @P2 SEL R12, R3, R16, !P0 ;  /* 0x00000010030c2207 */ /* 0x000fe40004000000 */
[----:B------:R-:W-:-:S02]  /*0850*/  @P2 SEL R13, R19, R6, P1 ;  /* 0x00000006130d2207 */ /* 0x000fc40000800000 */
[----:B------:R-:W-:-:S07]  /*0860*/  @P2 SEL R15, R21, R7, P1 ;  /* 0x00000007150f2207 */ /* 0x000fce0000800000 */
.L_x_17:
[----:B------:R-:W-:Y:S05]  /*0870*/  BSYNC.RECONVERGENT B2 ;  /* 0x0000000000027941 */ /* 0x000fea0003800200 */
.L_x_16:
        /* <DEDUP_REMOVED lines=19> */
.L_x_19:
[----:B------:R-:W-:Y:S05]  /*09b0*/  BSYNC.RECONVERGENT B2 ;  /* 0x0000000000027941 */ /* 0x000fea0003800200 */
.L_x_18:
[----:B------:R-:W-:-:S05]  /*09c0*/  VIADD R5, R5, 0x400 ;  /* 0x0000040005057836 */ /* 0x000fca0000000000 */
[----:B------:R-:W-:-:S13]  /*09d0*/  ISETP.GE.AND P0, PT, R5, UR4, PT ;  /* 0x0000000405007c0c */ /* 0x000fda000bf06270 */
[----:B------:R-:W-:Y:S05]  /*09e0*/  @!P0 BRA `(.L_x_20) ;  /* 0xfffffff800a88947 */ /* 0x000fea000383ffff */
.L_x_6:
[----:B------:R-:W-:Y:S05]  /*09f0*/  BSYNC.RECONVERGENT B1 ;  /* 0x0000000000017941 */ /* 0x000fea0003800200 */
.L_x_5:
[----:B------:R-:W2:Y:S02]  /*0a00*/  LDCU UR6, c[0x0][0x390] ;  /* 0x00007200ff0677ac */ /* 0x000ea40008000800 */
[----:B--2---:R-:W-:-:S09]  /*0a10*/  UISETP.GE.AND UP0, UPT, UR6, 0x100, UPT ;  /* 0x000001000600788c */ /* 0x004fd2000bf06270 */
[----:B------:R-:W-:Y:S05]  /*0a20*/  BRA.U !UP0, `(.L_x_21) ;  /* 0x00000011088c7547 */ /* 0x000fea000b800000 */
[----:B0-----:R-:W0:Y:S01]  /*0a30*/  S2R R8, SR_LANEID ;  /* 0x0000000000087919 */ /* 0x001e220000000000 */
[----:B------:R-:W-:Y:S01]  /*0a40*/  BSSY.RECONVERGENT B1, `(.L_x_22) ;  /* 0x000001b000017945 */ /* 0x000fe20003800200 */
[----:B-1---5:R-:W-:Y:S01]  /*0a50*/  IMAD.MOV.U32 R6, RZ, RZ, R2 ;  /* 0x000000ffff067224 */ /* 0x022fe200078e0002 */
[----:B------:R1:W2:Y:S01]  /*0a60*/  SHFL.DOWN PT, R9, R4, 0x1, 0x1f ;  /* 0x08201f0004097f89 */ /* 0x0002a200000e0000 */
[----:B------:R-:W-:Y:S02]  /*0a70*/  IMAD.MOV.U32 R7, RZ, RZ, R3 ;  /* 0x000000ffff077224 */ /* 0x000fe400078e0003 */
[----:B------:R-:W-:Y:S01]  /*0a80*/  IMAD.MOV.U32 R5, RZ, RZ, R4 ;  /* 0x000000ffff057224 */ /* 0x000fe200078e0004 */
[----:B------:R1:W3:Y:S04]  /*0a90*/  SHFL.DOWN PT, R11, R2, 0x1, 0x1f ;  /* 0x08201f00020b7f89 */ /* 0x0002e800000e0000 */
[----:B------:R1:W4:Y:S01]  /*0aa0*/  SHFL.DOWN PT, R13, R3, 0x1, 0x1f ;  /* 0x08201f00030d7f89 */ /* 0x00032200000e0000 */
[----:B0-----:R-:W-:-:S02]  /*0ab0*/  ISETP.GT.AND P0, PT, R8, 0x1e, PT ;  /* 0x0000001e0800780c */ /* 0x001fc40003f04270 */
[C---:B------:R-:W-:Y:S02]  /*0ac0*/  ISETP.GT.AND P1, PT, R8.reuse, 0x1d, PT ;  /* 0x0000001d0800780c */ /* 0x040fe40003f24270 */
[----:B------:R-:W-:-:S09]  /*0ad0*/  ISETP.GT.AND P3, PT, R8, 0x1b, PT ;  /* 0x0000001b0800780c */ /* 0x000fd20003f64270 */
[----:B-1234-:R-:W-:Y:S05]  /*0ae0*/  @P0 BRA `(.L_x_23) ;  /* 0x0000000000400947 */ /* 0x01efea0003800000 */
[----:B------:R-:W-:Y:S01]  /*0af0*/  ISETP.GE.AND P0, PT, R4, R9, PT ;  /* 0x000000090400720c */ /* 0x000fe20003f06270 */
[----:B------:R-:W-:Y:S02]  /*0b00*/  IMAD.MOV.U32 R6, RZ, RZ, R11 ;  /* 0x000000ffff067224 */ /* 0x000fe400078e000b */
[----:B------:R-:W-:Y:S02]  /*0b10*/  IMAD.MOV.U32 R7, RZ, RZ, R13 ;  /* 0x000000ffff077224 */ /* 0x000fe400078e000d */
[----:B------:R-:W-:-:S08]  /*0b20*/  IMAD.MOV.U32 R5, RZ, RZ, R9 ;  /* 0x000000ffff057224 */ /* 0x000fd000078e0009 */
        /* <DEDUP_REMOVED lines=12> */
.L_x_23:
[----:B------:R-:W-:Y:S05]  /*0bf0*/  BSYNC.RECONVERGENT B1 ;  /* 0x0000000000017941 */ /* 0x000fea0003800200 */
.L_x_22:
[----:B------:R0:W1:Y:S01]  /*0c00*/  SHFL.DOWN PT, R10, R5, 0x2, 0x1f ;  /* 0x08401f00050a7f89 */ /* 0x00006200000e0000 */
[----:B------:R-:W-:Y:S01]  /*0c10*/  BSSY.RECONVERGENT B1, `(.L_x_24) ;  /* 0x000001a000017945 */ /* 0x000fe20003800200 */
[C---:B------:R-:W-:Y:S01]  /*0c20*/  ISETP.GT.AND P5, PT, R8.reuse, 0x17, PT ;  /* 0x000000170800780c */ /* 0x040fe20003fa4270 */
[----:B------:R-:W-:Y:S01]  /*0c30*/  IMAD.MOV.U32 R4, RZ, RZ, R6 ;  /* 0x000000ffff047224 */ /* 0x000fe200078e0006 */
[----:B------:R0:W2:Y:S01]  /*0c40*/  SHFL.DOWN PT, R3, R6, 0x2, 0x1f ;  /* 0x08401f0006037f89 */ /* 0x0000a200000e0000 */
[C---:B------:R-:W-:Y:S01]  /*0c50*/  ISETP.GT.AND P4, PT, R8.reuse, 0xf, PT ;  /* 0x0000000f0800780c */ /* 0x040fe20003f84270 */
[----:B------:R-:W-:Y:S01]  /*0c60*/  IMAD.MOV.U32 R2, RZ, RZ, R5 ;  /* 0x000000ffff027224 */ /* 0x000fe200078e0005 */
[----:B------:R-:W-:Y:S01]  /*0c70*/  ISETP.NE.AND P2, PT, R8, RZ, PT ;  /* 0x000000ff0800720c */ /* 0x000fe20003f45270 */
[----:B------:R0:W3:Y:S01]  /*0c80*/  SHFL.DOWN PT, R12, R7, 0x2, 0x1f ;  /* 0x08401f00070c7f89 */ /* 0x0000e200000e0000 */
[----:B------:R-:W-:Y:S01]  /*0c90*/  IMAD.MOV.U32 R8, RZ, RZ, R7 ;  /* 0x000000ffff087224 */ /* 0x000fe200078e0007 */
[----:B------:R-:W-:Y:S10]  /*0ca0*/  @P1 BRA `(.L_x_25) ;  /* 0x0000000000401947 */ /* 0x000ff40003800000 */
[----:B-1----:R-:W-:Y:S01]  /*0cb0*/  ISETP.GE.AND P0, PT, R5, R10, PT ;  /* 0x0000000a0500720c */ /* 0x002fe20003f06270 */
[----:B--2---:R-:W-:Y:S02]  /*0cc0*/  IMAD.MOV.U32 R4, RZ, RZ, R3 ;  /* 0x000000ffff047224 */ /* 0x004fe400078e0003 */
[----:B---3--:R-:W-:Y:S02]  /*0cd0*/  IMAD.MOV.U32 R8, RZ, RZ, R12 ;  /* 0x000000ffff087224 */ /* 0x008fe400078e000c */
[----:B------:R-:W-:-:S08]  /*0ce0*/  IMAD.MOV.U32 R2, RZ, RZ, R10 ;  /* 0x000000ffff027224 */ /* 0x000fd000078e000a */
[----:B------:R-:W-:Y:S05]  /*0cf0*/  @!P0 BRA `(.L_x_25) ;  /* 0x00000000002c8947 */ /* 0x000fea0003800000 */
[----:B------:R-:W-:Y:S01]  /*0d00*/  ISETP.GE.AND P6, PT, R10, R5, PT ;  /* 0x000000050a00720c */ /* 0x000fe20003fc6270 */
[----:B------:R-:W-:Y:S02]  /*0d10*/  IMAD.MOV.U32 R4, RZ, RZ, R6 ;  /* 0x000000ffff047224 */ /* 0x000fe400078e0006 */
[----:B------:R-:W-:Y:S02]  /*0d20*/  IMAD.MOV.U32 R8, RZ, RZ, R7 ;  /* 0x000000ffff087224 */ /* 0x000fe400078e0007 */
[----:B------:R-:W-:-:S08]  /*0d30*/  IMAD.MOV.U32 R2, RZ, RZ, R5 ;  /* 0x000000ffff027224 */ /* 0x000fd000078e0005 */
[CC--:B------:R-:W-:Y:S02]  /*0d40*/  @P6 ISETP.GE.U32.AND P1, PT, R6.reuse, R3.reuse, PT ;  /* 0x000000030600620c */ /* 0x0c0fe40003f26070 */
[CC--:B------:R-:W-:Y:S02]  /*0d50*/  @P6 ISETP.LT.U32.AND P0, PT, R6.reuse, R3.reuse, PT ;  /* 0x000000030600620c */ /* 0x0c0fe40003f01070 */
[CC--:B------:R-:W-:Y:S02]  /*0d60*/  @P6 ISETP.GE.AND.EX P1, PT, R7.reuse, R12.reuse, PT, P1 ;  /* 0x0000000c0700620c */ /* 0x0c0fe40003f26310 */
[----:B------:R-:W-:Y:S02]  /*0d70*/  @P6 ISETP.LT.AND.EX P0, PT, R7, R12, PT, P0 ;  /* 0x0000000c0700620c */ /* 0x000fe40003f01300 */
[----:B------:R-:W-:Y:S02]  /*0d80*/  @P6 SEL R2, R5, R10, !P1 ;  /* 0x0000000a05026207 */ /* 0x000fe40004800000 */
[----:B------:R-:W-:-:S02]  /*0d90*/  @P6 SEL R4, R6, R3, P0 ;  /* 0x0000000306046207 */ /* 0x000fc40000000000 */
[----:B------:R-:W-:-:S07]  /*0da0*/  @P6 SEL R8, R7, R12, P0 ;  /* 0x0000000c07086207 */ /* 0x000fce0000000000 */
.L_x_25:
[----:B------:R-:W-:Y:S05]  /*0db0*/  BSYNC.RECONVERGENT B1 ;  /* 0x0000000000017941 */ /* 0x000fea0003800200 */
.L_x_24:
[----:B0-----:R0:W4:Y:S01]  /*0dc0*/  SHFL.DOWN PT, R5, R2, 0x4, 0x1f ;  /* 0x08801f0002057f89 */ /* 0x00112200000e0000 */
[----:B------:R-:W-:Y:S01]  /*0dd0*/  BSSY.RECONVERGENT B1, `(.L_x_26) ;  /* 0x0000017000017945 */ /* 0x000fe20003800200 */
[----:B------:R-:W-:Y:S02]  /*0de0*/  IMAD.MOV.U32 R6, RZ, RZ, R4 ;  /* 0x000000ffff067224 */ /* 0x000fe400078e0004 */
[----:B------:R0:W0:Y:S01]  /*0df0*/  SHFL.DOWN PT, R9, R4, 0x4, 0x1f ;  /* 0x08801f0004097f89 */ /* 0x00002200000e0000 */
[----:B------:R-:W-:Y:S02]  /*0e00*/  IMAD.MOV.U32 R7, RZ, RZ, R8 ;  /* 0x000000ffff077224 */ /* 0x000fe400078e0008 */
[----:B--2---:R-:W-:Y:S01]  /*0e10*/  IMAD.MOV.U32 R3, RZ, RZ, R2 ;  /* 0x000000ffff037224 */ /* 0x004fe200078e0002 */
[----:B------:R2:W0:Y:S01]  /*0e20*/  SHFL.DOWN PT, R11, R8, 0x4, 0x1f ;  /* 0x08801f00080b7f89 */ /* 0x00042200000e0000 */
[----:B------:R-:W-:Y:S05]  /*0e30*/  @P3 BRA `(.L_x_27) ;  /* 0x0000000000403947 */ /* 0x000fea0003800000 */
[----:B----4-:R-:W-:Y:S01]  /*0e40*/  ISETP.GE.AND P0, PT, R2, R5, PT ;  /* 0x000000050200720c */ /* 0x010fe20003f06270 */
[----:B0-----:R-:W-:Y:S02]  /*0e50*/  IMAD.MOV.U32 R6, RZ, RZ, R9 ;  /* 0x000000ffff067224 */ /* 0x001fe400078e0009 */
        /* <DEDUP_REMOVED lines=14> */
.L_x_27:
[----:B------:R-:W-:Y:S05]  /*0f40*/  BSYNC.RECONVERGENT B1 ;  /* 0x0000000000017941 */ /* 0x000fea0003800200 */
.L_x_26:
[----:B--2---:R2:W2:Y:S01]  /*0f50*/  SHFL.DOWN PT, R8, R3, 0x8, 0x1f ;  /* 0x09001f0003087f89 */ /* 0x0044a200000e0000 */
[----:B------:R-:W-:Y:S01]  /*0f60*/  BSSY.RECONVERGENT B1, `(.L_x_28) ;  /* 0x0000017000017945 */ /* 0x000fe20003800200 */
[----:B0-----:R-:W-:Y:S02]  /*0f70*/  IMAD.MOV.U32 R4, RZ, RZ, R6 ;  /* 0x000000ffff047224 */ /* 0x001fe400078e0006 */
[----:B------:R0:W0:Y:S01]  /*0f80*/  SHFL.DOWN PT, R9, R6, 0x8, 0x1f ;  /* 0x09001f0006097f89 */ /* 0x00002200000e0000 */
[----:B----4-:R-:W-:Y:S02]  /*0f90*/  IMAD.MOV.U32 R5, RZ, RZ, R7 ;  /* 0x000000ffff057224 */ /* 0x010fe400078e0007 */
[----:B------:R-:W-:Y:S01]  /*0fa0*/  IMAD.MOV.U32 R2, RZ, RZ, R3 ;  /* 0x000000ffff027224 */ /* 0x000fe200078e0003 */
[----:B-1----:R1:W4:Y:S01]  /*0fb0*/  SHFL.DOWN PT, R10, R7, 0x8, 0x1f ;  /* 0x09001f00070a7f89 */ /* 0x00232200000e0000 */
[----:B------:R-:W-:Y:S05]  /*0fc0*/  @P5 BRA `(.L_x_29) ;  /* 0x0000000000405947 */ /* 0x000fea0003800000 */
[----:B--2---:R-:W-:Y:S01]  /*0fd0*/  ISETP.GE.AND P0, PT, R3, R8, PT ;  /* 0x000000080300720c */ /* 0x004fe20003f06270 */
[----:B0-----:R-:W-:Y:S02]  /*0fe0*/  IMAD.MOV.U32 R4, RZ, RZ, R9 ;  /* 0x000000ffff047224 */ /* 0x001fe400078e0009 */
[----:B----4-:R-:W-:Y:S02]  /*0ff0*/  IMAD.MOV.U32 R5, RZ, RZ, R10 ;  /* 0x000000ffff057224 */ /* 0x010fe400078e000a */
        /* <DEDUP_REMOVED lines=13> */
.L_x_29:
[----:B------:R-:W-:Y:S05]  /*10d0*/  BSYNC.RECONVERGENT B1 ;  /* 0x0000000000017941 */ /* 0x000fea0003800200 */
.L_x_28:
[----:B--2---:R2:W2:Y:S01]  /*10e0*/  SHFL.DOWN PT, R3, R2, 0x10, 0x1f ;  /* 0x0a001f0002037f89 */ /* 0x0044a200000e0000 */
[----:B------:R-:W-:Y:S01]  /*10f0*/  BSSY.RECONVERGENT B1, `(.L_x_30) ;  /* 0x0000017000017945 */ /* 0x000fe20003800200 */
[----:B-1----:R-:W-:Y:S02]  /*1100*/  IMAD.MOV.U32 R7, RZ, RZ, R4 ;  /* 0x000000ffff077224 */ /* 0x002fe400078e0004 */
[----:B0-----:R0:W1:Y:S01]  /*1110*/  SHFL.DOWN PT, R9, R4, 0x10, 0x1f ;  /* 0x0a001f0004097f89 */ /* 0x00106200000e0000 */
[----:B------:R-:W-:Y:S02]  /*1120*/  IMAD.MOV.U32 R6, RZ, RZ, R5 ;  /* 0x000000ffff067224 */ /* 0x000fe400078e0005 */
[----:B------:R-:W-:Y:S01]  /*1130*/  IMAD.MOV.U32 R8, RZ, RZ, R2 ;  /* 0x000000ffff087224 */ /* 0x000fe200078e0002 */
[----:B----4-:R0:W4:Y:S01]  /*1140*/  SHFL.DOWN PT, R10, R5, 0x10, 0x1f ;  /* 0x0a001f00050a7f89 */ /* 0x01012200000e0000 */
[----:B------:R-:W-:Y:S05]  /*1150*/  @P4 BRA `(.L_x_31) ;  /* 0x0000000000404947 */ /* 0x000fea0003800000 */
[----:B--2---:R-:W-:Y:S01]  /*1160*/  ISETP.GE.AND P0, PT, R2, R3, PT ;  /* 0x000000030200720c */ /* 0x004fe20003f06270 */
[----:B-1----:R-:W-:Y:S02]  /*1170*/  IMAD.MOV.U32 R7, RZ, RZ, R9 ;  /* 0x000000ffff077224 */ /* 0x002fe400078e0009 */
        /* <DEDUP_REMOVED lines=14> */
.L_x_31:
[----:B------:R-:W-:Y:S05]  /*1260*/  BSYNC.RECONVERGENT B1 ;  /* 0x0000000000017941 */ /* 0x000fea0003800200 */
.L_x_30:
[----:B------:R-:W-:Y:S04]  /*1270*/  BSSY.RECONVERGENT B1, `(.L_x_32) ;  /* 0x000000c000017945 */ /* 0x000fe80003800200 */
[----:B------:R-:W-:Y:S05]  /*1280*/  @P2 BRA `(.L_x_33) ;  /* 0x0000000000282947 */ /* 0x000fea0003800000 */
[----:B0-----:R-:W0:Y:S01]  /*1290*/  S2R R4, SR_CgaCtaId ;  /* 0x0000000000047919 */ /* 0x001e220000008800 */
[----:B--2---:R-:W-:Y:S02]  /*12a0*/  MOV R3, 0x400 ;  /* 0x0000040000037802 */ /* 0x004fe40000000f00 */
[----:B------:R-:W-:-:S04]  /*12b0*/  SHF.R.U32.HI R2, RZ, 0x1, R0 ;  /* 0x00000001ff027819 */ /* 0x000fc80000011600 */
[----:B------:R-:W-:Y:S02]  /*12c0*/  LOP3.LUT R2, R2, 0x1f0, RZ, 0xc0, !PT ;  /* 0x000001f002027812 */ /* 0x000fe400078ec0ff */
[----:B0-----:R-:W-:-:S05]  /*12d0*/  LEA R3, R4, R3, 0x18 ;  /* 0x0000000304037211 */ /* 0x001fca00078ec0ff */
[----:B------:R-:W-:Y:S02]  /*12e0*/  IMAD.IADD R5, R2, 0x1, R3 ;  /* 0x0000000102057824 */ /* 0x000fe400078e0203 */
[----:B------:R-:W-:Y:S02]  /*12f0*/  IMAD.MOV.U32 R2, RZ, RZ, R7 ;  /* 0x000000ffff027224 */ /* 0x000fe400078e0007 */
[----:B------:R-:W-:Y:S01]  /*1300*/  IMAD.MOV.U32 R3, RZ, RZ, R6 ;  /* 0x000000ffff037224 */ /* 0x000fe200078e0006 */
[----:B------:R0:W-:Y:S04]  /*1310*/  STS [R5+0x8], R8 ;  /* 0x0000080805007388 */ /* 0x0001e80000000800 */
[----:B------:R0:W-:Y:S02]  /*1320*/  STS.64 [R5+0x10], R2 ;  /* 0x0000100205007388 */ /* 0x0001e40000000a00 */
.L_x_33:
[----:B------:R-:W-:Y:S05]  /*1330*/  BSYNC.RECONVERGENT B1 ;  /* 0x0000000000017941 */ /* 0x000fea0003800200 */
.L_x_32:
[----:B------:R-:W-:Y:S01]  /*1340*/  BAR.SYNC.DEFER_BLOCKING 0x0 ;  /* 0x0000000000007b1d */ /* 0x000fe20000010000 */
[----:B------:R-:W-:-:S13]  /*1350*/  ISETP.NE.AND P1, PT, R0, RZ, PT ;  /* 0x000000ff0000720c */ /* 0x000fda0003f25270 */
[----:B------:R-:W-:Y:S05]  /*1360*/  @P1 BRA `(.L_x_34) ;  /* 0x0000004800341947 */ /* 0x000fea0003800000 */
[----:B0-2---:R-:W0:Y:S01]  /*1370*/  S2R R3, SR_CgaCtaId ;  /* 0x0000000000037919 */ /* 0x005e220000008800 */
[----:B------:R-:W-:Y:S01]  /*1380*/  MOV R0, 0x400 ;  /* 0x0000040000007802 */ /* 0x000fe20000000f00 */
[----:B------:R-:W-:Y:S03]  /*1390*/  BSSY.RECONVERGENT B1, `(.L_x_35) ;  /* 0x0000016000017945 */ /* 0x000fe60003800200 */
[----:B0-----:R-:W-:-:S05]  /*13a0*/  LEA R24, R3, R0, 0x18 ;  /* 0x0000000003187211 */ /* 0x001fca00078ec0ff */
[----:B------:R-:W0:Y:S04]  /*13b0*/  LDS R5, [R24+0x18] ;  /* 0x0000180018057984 */ /* 0x000e280000000800 */
[----:B------:R2:W1:Y:S04]  /*13c0*/  LDS.64 R2, [R24+0x20] ;  /* 0x0000200018027984 */ /* 0x0004680000000a00 */
[----:B------:R2:W1:Y:S04]  /*13d0*/  LDS R21, [R24+0x28] ;  /* 0x0000280018157984 */ /* 0x0004680000000800 */
[----:B------:R2:W1:Y:S01]  /*13e0*/  LDS R18, [R24+0x38] ;  /* 0x0000380018127984 */ /* 0x0004620000000800 */
[----:B0-----:R-:W-:Y:S01]  /*13f0*/  ISETP.GE.AND P0, PT, R8, R5, PT ;  /* 0x000000050800720c */ /* 0x001fe20003f06270 */
[----:B------:R-:W-:-:S12]  /*1400*/  IMAD.MOV.U32 R20, RZ, RZ, R5 ;  /* 0x000000ffff147224 */ /* 0x000fd800078e0005 */
[----:B-12---:R-:W-:Y:S05]  /*1410*/  @!P0 BRA `(.L_x_36) ;  /* 0x0000000000348947 */ /* 0x006fea0003800000 */
[----:B------:R-:W-:Y:S01]  /*1420*/  ISETP.GE.AND P3, PT, R5, R8, PT ;  /* 0x000000080500720c */ /* 0x000fe20003f66270 */
[----:B------:R-:W-:-:S12]  /*1430*/  IMAD.MOV.U32 R20, RZ, RZ, R8 ;  /* 0x000000ffff147224 */ /* 0x000fd800078e0008 */
[CC--:B------:R-:W-:Y:S02]  /*1440*/  @P3 ISETP.GE.U32.AND P0, PT, R7.reuse, R2.reuse, PT ;  /* 0x000000020700320c */ /* 0x0c0fe40003f06070 */
[CC--:B------:R-:W-:Y:S02]  /*1450*/  @P3 ISETP.LT.U32.AND P2, PT, R7.reuse, R2.reuse, PT ;  /* 0x000000020700320c */ /* 0x0c0fe40003f41070 */
[CC--:B------:R-:W-:Y:S02]  /*1460*/  @P3 ISETP.GE.AND.EX P0, PT, R6.reuse, R3.reuse, PT, P0 ;  /* 0x000000030600320c */ /* 0x0c0fe40003f06300 */
[----:B------:R-:W-:Y:S02]  /*1470*/  @P3 ISETP.LT.AND.EX P2, PT, R6, R3, PT, P2 ;  /* 0x000000030600320c */ /* 0x000fe40003f41320 */
[----:B------:R-:W-:Y:S02]  /*1480*/  @P3 SEL R20, R8, R5, !P0 ;  /* 0x0000000508143207 */ /* 0x000fe40004000000 */
[----:B------:R-:W-:Y:S01]  /*1490*/  @P3 SEL R0, R7, R2, P2 ;  /* 0x0000000207003207 */ /* 0x000fe20001000000 */
[----:B------:R-:W-:Y:S01]  /*14a0*/  IMAD.MOV.U32 R2, RZ, RZ, R7 ;  /* 0x000000ffff027224 */ /* 0x000fe200078e0007 */
[----:B------:R-:W-:Y:S01]  /*14b0*/  @P3 SEL R5, R6, R3, P2 ;  /* 0x0000000306053207 */ /* 0x000fe20001000000 */
[----:B------:R-:W-:-:S02]  /*14c0*/  IMAD.MOV.U32 R3, RZ, RZ, R6 ;  /* 0x000000ffff037224 */ /* 0x000fc400078e0006 */
[----:B------:R-:W-:Y:S02]  /*14d0*/  @P3 IMAD.MOV.U32 R2, RZ, RZ, R0 ;  /* 0x000000ffff023224 */ /* 0x000fe400078e0000 */
[----:B------:R-:W-:-:S07]  /*14e0*/  @P3 IMAD.MOV.U32 R3, RZ, RZ, R5 ;  /* 0x000000ffff033224 */ /* 0x000fce00078e0005 */
.L_x_36:
[----:B------:R-:W-:Y:S05]  /*14f0*/  BSYNC.RECONVERGENT B1 ;  /* 0x0000000000017941 */ /* 0x000fea0003800200 */
.L_x_35:
[----:B------:R-:W0:Y:S01]  /*1500*/  LDS.64 R14, [R24+0x30] ;  /* 0x00003000180e7984 */ /* 0x000e220000000a00 */
[----:B------:R-:W-:Y:S01]  /*1510*/  ISETP.GE.AND P0, PT, R20, R21, PT ;  /* 0x000000151400720c */ /* 0x000fe20003f06270 */
[----:B------:R-:W-:Y:S01]  /*1520*/  BSSY.RECONVERGENT B1, `(.L_x_37) ;  /* 0x0000019000017945 */ /* 0x000fe20003800200 */
[----:B------:R-:W-:Y:S01]  /*1530*/  IMAD.MOV.U32 R23, RZ, RZ, R21 ;  /* 0x000000ffff177224 */ /* 0x000fe200078e0015 */
[----:B------:R1:W2:Y:S04]  /*1540*/  LDS R19, [R24+0x48] ;  /* 0x0000480018137984 */ /* 0x0002a80000000800 */
[----:B------:R1:W1:Y:S04]  /*1550*/  LDS R17, [R24+0x58] ;  /* 0x0000580018117984 */ /* 0x0002680000000800 */
[----:B------:R0:W1:Y:S04]  /*1560*/  LDS R16, [R24+0x68] ;  /* 0x0000680018107984 */ /* 0x0000680000000800 */
[----:B------:R0:W1:Y:S04]  /*1570*/  LDS R0, [R24+0x78] ;  /* 0x0000780018007984 */ /* 0x0000680000000800 */
[----:B---3--:R3:W1:Y:S04]  /*1580*/  LDS.64 R12, [R24+0x40] ;  /* 0x00004000180c7984 */ /* 0x0086680000000a00 */
[----:B----4-:R3:W4:Y:S04]  /*1590*/  LDS.64 R10, [R24+0x50] ;  /* 0x00005000180a7984 */ /* 0x0107280000000a00 */
[----:B------:R3:W1:Y:S04]  /*15a0*/  LDS.64 R8, [R24+0x60] ;  /* 0x0000600018087984 */ /* 0x0006680000000a00 */
[----:B------:R3:W1:Y:S04]  /*15b0*/  LDS.64 R6, [R24+0x70] ;  /* 0x0000700018067984 */ /* 0x0006680000000a00 */
[----:B------:R3:W1:Y:S01]  /*15c0*/  LDS.64 R4, [R24+0x80] ;  /* 0x0000800018047984 */ /* 0x0006620000000a00 */
[----:B0-----:R-:W-:-:S02]  /*15d0*/  IMAD.MOV.U32 R25, RZ, RZ, R14 ;  /* 0x000000ffff197224 */ /* 0x001fc400078e000e */
[----:B------:R-:W-:Y:S01]  /*15e0*/  IMAD.MOV.U32 R22, RZ, RZ, R15 ;  /* 0x000000ffff167224 */ /* 0x000fe200078e000f */
[----:B------:R-:W-:Y:S06]  /*15f0*/  @!P0 BRA `(.L_x_38) ;  /* 0x00000000002c8947 */ /* 0x000fec0003800000 */
        /* <DEDUP_REMOVED lines=11> */
.L_x_38:
[----:B------:R-:W-:Y:S05]  /*16b0*/  BSYNC.RECONVERGENT B1 ;  /* 0x0000000000017941 */ /* 0x000fea0003800200 */
.L_x_37:
[----:B------:R-:W-:Y:S01]  /*16c0*/  ISETP.GE.AND P0, PT, R23, R18, PT ;  /* 0x000000121700720c */ /* 0x000fe20003f06270 */
[----:B------:R-:W-:Y:S01]  /*16d0*/  BSSY.RECONVERGENT B1, `(.L_x_39) ;  /* 0x0000010000017945 */ /* 0x000fe20003800200 */
[----:B------:R-:W-:Y:S02]  /*16e0*/  IMAD.MOV.U32 R2, RZ, RZ, R18 ;  /* 0x000000ffff027224 */ /* 0x000fe400078e0012 */
[----:B-1----:R-:W-:Y:S02]  /*16f0*/  IMAD.MOV.U32 R3, RZ, RZ, R12 ;  /* 0x000000ffff037224 */ /* 0x002fe400078e000c */
        /* <DEDUP_REMOVED lines=13> */
.L_x_40:
[----:B------:R-:W-:Y:S05]  /*17d0*/  BSYNC.RECONVERGENT B1 ;  /* 0x0000000000017941 */ /* 0x000fea0003800200 */
.L_x_39:
[----:B--2---:R-:W-:Y:S01]  /*17e0*/  ISETP.GE.AND P0, PT, R2, R19, PT ;  /* 0x000000130200720c */ /* 0x004fe20003f06270 */
[----:B------:R-:W-:Y:S01]  /*17f0*/  BSSY.RECONVERGENT B1, `(.L_x_41) ;  /* 0x0000010000017945 */ /* 0x000fe20003800200 */
[----:B------:R-:W-:Y:S02]  /*1800*/  IMAD.MOV.U32 R12, RZ, RZ, R19 ;  /* 0x000000ffff0c7224 */ /* 0x000fe400078e0013 */
[----:B----4-:R-:W-:Y:S02]  /*1810*/  IMAD.MOV.U32 R15, RZ, RZ, R10 ;  /* 0x000000ffff0f7224 */ /* 0x010fe400078e000a */
[----:B------:R-:W-:-:S07]  /*1820*/  IMAD.MOV.U32 R14, RZ, RZ, R11 ;  /* 0x000000ffff0e7224 */ /* 0x000fce00078e000b */
        /* <DEDUP_REMOVED lines=12> */
.L_x_42:
[----:B------:R-:W-:Y:S05]  /*18f0*/  BSYNC.RECONVERGENT B1 ;  /* 0x0000000000017941 */ /* 0x000fea0003800200 */
.L_x_41:
        /* <DEDUP_REMOVED lines=17> */
.L_x_44:
[----:B------:R-:W-:Y:S05]  /*1a10*/  BSYNC.RECONVERGENT B1 ;  /* 0x0000000000017941 */ /* 0x000fea0003800200 */
.L_x_43:
        /* <DEDUP_REMOVED lines=17> */
.L_x_46:
[----:B------:R-:W-:Y:S05]  /*1b30*/  BSYNC.RECONVERGENT B1 ;  /* 0x0000000000017941 */ /* 0x000fea0003800200 */
.L_x_45:
        /* <DEDUP_REMOVED lines=9> */
[----:B------:R-:W-:Y:S05]  /*1bd0*/  @!P0 BRA `(.L_x_34) ;  /* 0x0000004000188947 */ /* 0x000fea0003800000 */
[CC--:B------:R-:W-:Y:S02]  /*1be0*/  ISETP.GE.U32.AND P0, PT, R11.reuse, R4.reuse, PT ;  /* 0x000000040b00720c */ /* 0x0c0fe40003f06070 */
[----:B------:R-:W-:Y:S02]  /*1bf0*/  ISETP.LT.U32.AND P2, PT, R11, R4, PT ;  /* 0x000000040b00720c */ /* 0x000fe40003f41070 */
[CC--:B------:R-:W-:Y:S02]  /*1c00*/  ISETP.GE.AND.EX P0, PT, R2.reuse, R5.reuse, PT, P0 ;  /* 0x000000050200720c */ /* 0x0c0fe40003f06300 */
[----:B------:R-:W-:Y:S02]  /*1c10*/  ISETP.LT.AND.EX P2, PT, R2, R5, PT, P2 ;  /* 0x000000050200720c */ /* 0x000fe40003f41320 */
[----:B------:R-:W-:Y:S02]  /*1c20*/  SEL R8, R9, R0, !P0 ;  /* 0x0000000009087207 */ /* 0x000fe40004000000 */
[----:B------:R-:W-:-:S02]  /*1c30*/  SEL R7, R11, R4, P2 ;  /* 0x000000040b077207 */ /* 0x000fc40001000000 */
[----:B------:R-:W-:Y:S01]  /*1c40*/  SEL R6, R2, R5, P2 ;  /* 0x0000000502067207 */ /* 0x000fe20001000000 */
[----:B------:R-:W-:Y:S06]  /*1c50*/  BRA `(.L_x_34) ;  /* 0x0000003c00f87947 */ /* 0x000fec0003800000 */
.L_x_21:
[----:B------:R-:W2:Y:S01]  /*1c60*/  S2R R12, SR_LANEID ;  /* 0x00000000000c7919 */ /* 0x000ea20000000000 */
[----:B------:R-:W-:Y:S01]  /*1c70*/  LOP3.LUT R5, R0, 0x3e0, RZ, 0xc0, !PT ;  /* 0x000003e000057812 */ /* 0x000fe200078ec0ff */
[----:B------:R-:W-:Y:S01]  /*1c80*/  BSSY.RECONVERGENT B1, `(.L_x_47) ;  /* 0x0000026000017945 */ /* 0x000fe20003800200 */
[----:B-----5:R-:W-:Y:S02]  /*1c90*/  IMAD.MOV.U32 R14, RZ, RZ, R2 ;  /* 0x000000ffff0e7224 */ /* 0x020fe400078e0002 */
[----:B------:R-:W-:Y:S02]  /*1ca0*/  IMAD.MOV.U32 R16, RZ, RZ, R3 ;  /* 0x000000ffff107224 */ /* 0x000fe400078e0003 */
[----:B-1----:R-:W-:Y:S01]  /*1cb0*/  VIADD R6, R5, 0x20 ;  /* 0x0000002005067836 */ /* 0x002fe20000000000 */
[----:B------:R-:W-:-:S04]  /*1cc0*/  LOP3.LUT R5, RZ, R5, RZ, 0x33, !PT ;  /* 0x00000005ff057212 */ /* 0x000fc800078e33ff */
[----:B------:R-:W-:Y:S01]  /*1cd0*/  ISETP.GT.AND P0, PT, R6, UR6, PT ;  /* 0x0000000606007c0c */ /* 0x000fe2000bf04270 */
[----:B------:R-:W-:-:S05]  /*1ce0*/  VIADD R5, R5, UR6 ;  /* 0x0000000605057c36 */ /* 0x000fca0008000000 */
[----:B------:R-:W-:-:S05]  /*1cf0*/  SEL R5, R5, 0x1f, P0 ;  /* 0x0000001f05057807 */ /* 0x000fca0000000000 */
[----:B------:R1:W3:Y:S04]  /*1d00*/  SHFL.DOWN PT, R7, R4, 0x1, R5 ;  /* 0x0820000004077989 */ /* 0x0002e800000e0005 */
[----:B0-----:R1:W0:Y:S04]  /*1d10*/  SHFL.DOWN PT, R9, R2, 0x1, R5 ;  /* 0x0820000002097989 */ /* 0x00122800000e0005 */
[----:B------:R1:W4:Y:S01]  /*1d20*/  SHFL.DOWN PT, R11, R3, 0x1, R5 ;  /* 0x08200000030b7989 */ /* 0x00032200000e0005 */
[C---:B--2---:R-:W-:Y:S01]  /*1d30*/  ISETP.GE.AND P0, PT, R12.reuse, R5, PT ;  /* 0x000000050c00720c */ /* 0x044fe20003f06270 */
[C---:B------:R-:W-:Y:S01]  /*1d40*/  VIADD R6, R12.reuse, 0x2 ;  /* 0x000000020c067836 */ /* 0x040fe20000000000 */
[C---:B------:R-:W-:Y:S01]  /*1d50*/  ISETP.NE.AND P3, PT, R12.reuse, RZ, PT ;  /* 0x000000ff0c00720c */ /* 0x040fe20003f65270 */
[----:B------:R-:W-:-:S02]  /*1d60*/  VIADD R8, R12, 0x4 ;  /* 0x000000040c087836 */ /* 0x000fc40000000000 */
[----:B------:R-:W-:Y:S01]  /*1d70*/  VIADD R10, R12, 0x8 ;  /* 0x000000080c0a7836 */ /* 0x000fe20000000000 */
[-C--:B------:R-:W-:Y:S01]  /*1d80*/  ISETP.GT.AND P6, PT, R6, R5.reuse, PT ;  /* 0x000000050600720c */ /* 0x080fe20003fc4270 */
[----:B------:R-:W-:Y:S01]  /*1d90*/  IMAD.MOV.U32 R6, RZ, RZ, R4 ;  /* 0x000000ffff067224 */ /* 0x000fe200078e0004 */
[-C--:B------:R-:W-:Y:S01]  /*1da0*/  ISETP.GT.AND P4, PT, R8, R5.reuse, PT ;  /* 0x000000050800720c */ /* 0x080fe20003f84270 */
[----:B------:R-:W-:Y:S01]  /*1db0*/  VIADD R8, R12, 0x10 ;  /* 0x000000100c087836 */ /* 0x000fe20000000000 */
[----:B------:R-:W-:-:S03]  /*1dc0*/  ISETP.GT.AND P2, PT, R10, R5, PT ;  /* 0x000000050a00720c */ /* 0x000fc60003f44270 */
[----:B-1----:R-:W-:Y:S10]  /*1dd0*/  @P0 BRA `(.L_x_48) ;  /* 0x0000000000400947 */ /* 0x002ff40003800000 */
[----:B---3--:R-:W-:Y:S01]  /*1de0*/  ISETP.GE.AND P0, PT, R4, R7, PT ;  /* 0x000000070400720c */ /* 0x008fe20003f06270 */
        /* <DEDUP_REMOVED lines=15> */
.L_x_48:
[----:B------:R-:W-:Y:S05]  /*1ee0*/  BSYNC.RECONVERGENT B1 ;  /* 0x0000000000017941 */ /* 0x000fea0003800200 */
.L_x_47:
[----:B------:R1:W2:Y:S01]  /*1ef0*/  SHFL.DOWN PT, R3, R6, 0x2, R5 ;  /* 0x0840000006037989 */ /* 0x0002a200000e0005 */
[----:B------:R-:W-:Y:S01]  /*1f00*/  BSSY.RECONVERGENT B1, `(.L_x_49) ;  /* 0x0000018000017945 */ /* 0x000fe20003800200 */
[----:B------:R-:W-:Y:S01]  /*1f10*/  ISETP.GT.AND P5, PT, R8, R5, PT ;  /* 0x000000050800720c */ /* 0x000fe20003fa4270 */
[----:B------:R-:W-:Y:S01]  /*1f20*/  IMAD.MOV.U32 R10, RZ, RZ, R14 ;  /* 0x000000ffff0a7224 */ /* 0x000fe200078e000e */
[----:B---3--:R1:W3:Y:S01]  /*1f30*/  SHFL.DOWN PT, R7, R14, 0x2, R5 ;  /* 0x084000000e077989 */ /* 0x0082e200000e0005 */
[----:B------:R-:W-:Y:S02]  /*1f40*/  IMAD.MOV.U32 R12, RZ, RZ, R16 ;  /* 0x000000ffff0c7224 */ /* 0x000fe400078e0010 */
[----:B------:R-:W-:Y:S01]  /*1f50*/  IMAD.MOV.U32 R2, RZ, RZ, R6 ;  /* 0x000000ffff027224 */ /* 0x000fe200078e0006 */
[----:B0-----:R1:W0:Y:S01]  /*1f60*/  SHFL.DOWN PT, R9, R16, 0x2, R5 ;  /* 0x0840000010097989 */ /* 0x00122200000e0005 */
[----:B------:R-:W-:Y:S06]  /*1f70*/  @P6 BRA `(.L_x_50) ;  /* 0x0000000000406947 */ /* 0x000fec0003800000 */
[----:B--2---:R-:W-:Y:S01]  /*1f80*/  ISETP.GE.AND P0, PT, R6, R3, PT ;  /* 0x000000030600720c */ /* 0x004fe20003f06270 */
[----:B---3--:R-:W-:Y:S02]  /*1f90*/  IMAD.MOV.U32 R10, RZ, RZ, R7 ;  /* 0x000000ffff0a7224 */ /* 0x008fe400078e0007 */
[----:B0-----:R-:W-:Y:S02]  /*1fa0*/  IMAD.MOV.U32 R12, RZ, RZ, R9 ;  /* 0x000000ffff0c7224 */ /* 0x001fe400078e0009 */
        /* <DEDUP_REMOVED lines=13> */
.L_x_50:
[----:B------:R-:W-:Y:S05]  /*2080*/  BSYNC.RECONVERGENT B1 ;  /* 0x0000000000017941 */ /* 0x000fea0003800200 */
.L_x_49:
[----:B--2---:R2:W2:Y:S01]  /*2090*/  SHFL.DOWN PT, R3, R2, 0x4, R5 ;  /* 0x0880000002037989 */ /* 0x0044a200000e0005 */
[----:B------:R-:W-:Y:S01]  /*20a0*/  BSSY.RECONVERGENT B1, `(.L_x_51) ;  /* 0x0000017000017945 */ /* 0x000fe20003800200 */
[----:B------:R-:W-:Y:S02]  /*20b0*/  IMAD.MOV.U32 R4, RZ, RZ, R2 ;  /* 0x000000ffff047224 */ /* 0x000fe400078e0002 */
[----:B---3--:R3:W2:Y:S01]  /*20c0*/  SHFL.DOWN PT, R7, R10, 0x4, R5 ;  /* 0x088000000a077989 */ /* 0x0086a200000e0005 */
[----:B-1----:R-:W-:Y:S02]  /*20d0*/  IMAD.MOV.U32 R6, RZ, RZ, R10 ;  /* 0x000000ffff067224 */ /* 0x002fe400078e000a */
[----:B------:R-:W-:Y:S01]  /*20e0*/  IMAD.MOV.U32 R8, RZ, RZ, R12 ;  /* 0x000000ffff087224 */ /* 0x000fe200078e000c */
[----:B0-----:R3:W0:Y:S01]  /*20f0*/  SHFL.DOWN PT, R9, R12, 0x4, R5 ;  /* 0x088000000c097989 */ /* 0x00162200000e0005 */
[----:B------:R-:W-:Y:S05]  /*2100*/  @P4 BRA `(.L_x_52) ;  /* 0x0000000000404947 */ /* 0x000fea0003800000 */
[----:B--2---:R-:W-:Y:S01]  /*2110*/  ISETP.GE.AND P0, PT, R2, R3, PT ;  /* 0x000000030200720c */ /* 0x004fe20003f06270 */
[----:B------:R-:W-:Y:S02]  /*2120*/  IMAD.MOV.U32 R4, RZ, RZ, R3 ;  /* 0x000000ffff047224 */ /* 0x000fe400078e0003 */
[----:B------:R-:W-:Y:S02]  /*2130*/  IMAD.MOV.U32 R6, RZ, RZ, R7 ;  /* 0x000000ffff067224 */ /* 0x000fe400078e0007 */
[----:B0-----:R-:W-:-:S08]  /*2140*/  IMAD.MOV.U32 R8, RZ, RZ, R9 ;  /* 0x000000ffff087224 */ /* 0x001fd000078e0009 */
        /* <DEDUP_REMOVED lines=12> */
.L_x_52:
[----:B------:R-:W-:Y:S05]  /*2210*/  BSYNC.RECONVERGENT B1 ;  /* 0x0000000000017941 */ /* 0x000fea0003800200 */
.L_x_51:
[----:B--2---:R1:W2:Y:S01]  /*2220*/  SHFL.DOWN PT, R3, R4, 0x8, R5 ;  /* 0x0900000004037989 */ /* 0x0042a200000e0005 */
[----:B------:R-:W-:Y:S01]  /*2230*/  BSSY.RECONVERGENT B1, `(.L_x_53) ;  /* 0x0000017000017945 */ /* 0x000fe20003800200 */
[----:B------:R-:W-:Y:S02]  /*2240*/  IMAD.MOV.U32 R2, RZ, RZ, R4 ;  /* 0x000000ffff027224 */ /* 0x000fe400078e0004 */
[----:B------:R1:W1:Y:S01]  /*2250*/  SHFL.DOWN PT, R7, R6, 0x8, R5 ;  /* 0x0900000006077989 */ /* 0x00026200000e0005 */
[----:B---3--:R-:W-:Y:S02]  /*2260*/  IMAD.MOV.U32 R10, RZ, RZ, R6 ;  /* 0x000000ffff0a7224 */ /* 0x008fe400078e0006 */
[----:B------:R-:W-:Y:S01]  /*2270*/  IMAD.MOV.U32 R12, RZ, RZ, R8 ;  /* 0x000000ffff0c7224 */ /* 0x000fe200078e0008 */
[----:B0-----:R0:W3:Y:S01]  /*2280*/  SHFL.DOWN PT, R9, R8, 0x8, R5 ;  /* 0x0900000008097989 */ /* 0x0010e200000e0005 */
[----:B------:R-:W-:Y:S05]  /*2290*/  @P2 BRA `(.L_x_54) ;  /* 0x0000000000402947 */ /* 0x000fea0003800000 */
[----:B--2---:R-:W-:Y:S01]  /*22a0*/  ISETP.GE.AND P0, PT, R4, R3, PT ;  /* 0x000000030400720c */ /* 0x004fe20003f06270 */
[----:B------:R-:W-:Y:S02]  /*22b0*/  IMAD.MOV.U32 R2, RZ, RZ, R3 ;  /* 0x000000ffff027224 */ /* 0x000fe400078e0003 */
[----:B-1----:R-:W-:Y:S02]  /*22c0*/  IMAD.MOV.U32 R10, RZ, RZ, R7 ;  /* 0x000000ffff0a7224 */ /* 0x002fe400078e0007 */
[----:B---3--:R-:W-:-:S08]  /*22d0*/  IMAD.MOV.U32 R12, RZ, RZ, R9 ;  /* 0x000000ffff0c7224 */ /* 0x008fd000078e0009 */
        /* <DEDUP_REMOVED lines=12> */
.L_x_54:
[----:B------:R-:W-:Y:S05]  /*23a0*/  BSYNC.RECONVERGENT B1 ;  /* 0x0000000000017941 */ /* 0x000fea0003800200 */
.L_x_53:
[----:B--2---:R2:W2:Y:S01]  /*23b0*/  SHFL.DOWN PT, R3, R2, 0x10, R5 ;  /* 0x0a00000002037989 */ /* 0x0044a200000e0005 */
[----:B------:R-:W-:Y:S01]  /*23c0*/  BSSY.RECONVERGENT B1, `(.L_x_55) ;  /* 0x0000017000017945 */ /* 0x000fe20003800200 */
[----:B0-----:R-:W-:Y:S02]  /*23d0*/  IMAD.MOV.U32 R8, RZ, RZ, R2 ;  /* 0x000000ffff087224 */ /* 0x001fe400078e0002 */
[----:B---3--:R0:W3:Y:S01]  /*23e0*/  SHFL.DOWN PT, R9, R10, 0x10, R5 ;  /* 0x0a0000000a097989 */ /* 0x0080e200000e0005 */
[----:B-1----:R-:W-:Y:S02]  /*23f0*/  IMAD.MOV.U32 R7, RZ, RZ, R10 ;  /* 0x000000ffff077224 */ /* 0x002fe400078e000a */
[----:B------:R-:W-:Y:S01]  /*2400*/  IMAD.MOV.U32 R6, RZ, RZ, R12 ;  /* 0x000000ffff067224 */ /* 0x000fe200078e000c */
[----:B----4-:R0:W1:Y:S01]  /*2410*/  SHFL.DOWN PT, R11, R12, 0x10, R5 ;  /* 0x0a0000000c0b7989 */ /* 0x01006200000e0005 */
[----:B------:R-:W-:Y:S05]  /*2420*/  @P5 BRA `(.L_x_56) ;  /* 0x0000000000405947 */ /* 0x000fea0003800000 */
[----:B--2---:R-:W-:Y:S01]  /*2430*/  ISETP.GE.AND P0, PT, R2, R3, PT ;  /* 0x000000030200720c */ /* 0x004fe20003f06270 */
[----:B------:R-:W-:Y:S02]  /*2440*/  IMAD.MOV.U32 R8, RZ, RZ, R3 ;  /* 0x000000ffff087224 */ /* 0x000fe400078e0003 */
[----:B---3--:R-:W-:Y:S02]  /*2450*/  IMAD.MOV.U32 R7, RZ, RZ, R9 ;  /* 0x000000ffff077224 */ /* 0x008fe400078e0009 */
[----:B-1----:R-:W-:-:S08]  /*2460*/  IMAD.MOV.U32 R6, RZ, RZ, R11 ;  /* 0x000000ffff067224 */ /* 0x002fd000078e000b */
        /* <DEDUP_REMOVED lines=12> */
.L_x_56:
[----:B------:R-:W-:Y:S05]  /*2530*/  BSYNC.RECONVERGENT B1 ;  /* 0x0000000000017941 */ /* 0x000fea0003800200 */
.L_x_55:
[----:B------:R-:W-:Y:S04]  /*2540*/  BSSY.RECONVERGENT B1, `(.L_x_57) ;  /* 0x000000c000017945 */ /* 0x000fe80003800200 */
[----:B------:R-:W-:Y:S05]  /*2550*/  @P3 BRA `(.L_x_58) ;  /* 0x0000000000283947 */ /* 0x000fea0003800000 */
[----:B------:R-:W4:Y:S01]  /*2560*/  S2R R4, SR_CgaCtaId ;  /* 0x0000000000047919 */ /* 0x000f220000008800 */
[----:B--2---:R-:W-:Y:S02]  /*2570*/  MOV R3, 0x400 ;  /* 0x0000040000037802 */ /* 0x004fe40000000f00 */
[----:B------:R-:W-:-:S04]  /*2580*/  SHF.R.U32.HI R2, RZ, 0x1, R0 ;  /* 0x00000001ff027819 */ /* 0x000fc80000011600 */
[----:B------:R-:W-:Y:S02]  /*2590*/  LOP3.LUT R2, R2, 0x1f0, RZ, 0xc0, !PT ;  /* 0x000001f002027812 */ /* 0x000fe400078ec0ff */
[----:B----4-:R-:W-:-:S05]  /*25a0*/  LEA R3, R4, R3, 0x18 ;  /* 0x0000000304037211 */ /* 0x010fca00078ec0ff */
[----:B0-----:R-:W-:Y:S02]  /*25b0*/  IMAD.IADD R5, R2, 0x1, R3 ;  /* 0x0000000102057824 */ /* 0x001fe400078e0203 */
[----:B------:R-:W-:Y:S02]  /*25c0*/  IMAD.MOV.U32 R2, RZ, RZ, R7 ;  /* 0x000000ffff027224 */ /* 0x000fe400078e0007 */
[----:B------:R-:W-:Y:S01]  /*25d0*/  IMAD.MOV.U32 R3, RZ, RZ, R6 ;  /* 0x000000ffff037224 */ /* 0x000fe200078e0006 */
[----:B------:R4:W-:Y:S04]  /*25e0*/  STS [R5+0x8], R8 ;  /* 0x0000080805007388 */ /* 0x0009e80000000800 */
[----:B------:R4:W-:Y:S02]  /*25f0*/  STS.64 [R5+0x10], R2 ;  /* 0x0000100205007388 */ /* 0x0009e40000000a00 */
.L_x_58:
[----:B------:R-:W-:Y:S05]  /*2600*/  BSYNC.RECONVERGENT B1 ;  /* 0x0000000000017941 */ /* 0x000fea0003800200 */
.L_x_57:
[----:B------:R-:W-:Y:S01]  /*2610*/  BAR.SYNC.DEFER_BLOCKING 0x0 ;  /* 0x0000000000007b1d */ /* 0x000fe20000010000 */
[----:B------:R-:W-:-:S13]  /*2620*/  ISETP.NE.AND P1, PT, R0, RZ, PT ;  /* 0x000000ff0000720c */ /* 0x000fda0003f25270 */
[----:B------:R-:W-:Y:S05]  /*2630*/  @P1 BRA `(.L_x_34) ;  /* 0x0000003400801947 */ /* 0x000fea0003800000 */
[----:B------:R-:W-:Y:S01]  /*2640*/  UISETP.GE.AND UP0, UPT, UR6, 0x21, UPT ;  /* 0x000000210600788c */ /* 0x000fe2000bf06270 */
[----:B------:R-:W-:Y:S02]  /*2650*/  IMAD.MOV.U32 R0, RZ, RZ, R8 ;  /* 0x000000ffff007224 */ /* 0x000fe400078e0008 */
[----:B---3--:R-:W-:Y:S02]  /*2660*/  IMAD.MOV.U32 R9, RZ, RZ, R7 ;  /* 0x000000ffff097224 */ /* 0x008fe400078e0007 */
[----:B0-----:R-:W-:-:S04]  /*2670*/  IMAD.MOV.U32 R10, RZ, RZ, R6 ;  /* 0x000000ffff0a7224 */ /* 0x001fc800078e0006 */
[----:B------:R-:W-:Y:S05]  /*2680*/  BRA.U !UP0, `(.L_x_59) ;  /* 0x00000001085c7547 */ /* 0x000fea000b800000 */
[----:B------:R-:W0:Y:S01]  /*2690*/  S2UR UR5, SR_CgaCtaId ;  /* 0x00000000000579c3 */ /* 0x000e220000008800 */
[----:B------:R-:W-:Y:S01]  /*26a0*/  UMOV UR4, 0x400 ;  /* 0x0000040000047882 */ /* 0x000fe20000000000 */
[----:B------:R-:W-:Y:S01]  /*26b0*/  BSSY.RECONVERGENT B1, `(.L_x_59) ;  /* 0x0000014000017945 */ /* 0x000fe20003800200 */
[----:B0-----:R-:W-:-:S09]  /*26c0*/  ULEA UR4, UR5, UR4, 0x18 ;  /* 0x0000000405047291 */ /* 0x001fd2000f8ec0ff */
[----:B--2-4-:R-:W0:Y:S04]  /*26d0*/  LDS R3, [UR4+0x18] ;  /* 0x00001804ff037984 */ /* 0x014e280008000800 */
[----:B------:R-:W2:Y:S01]  /*26e0*/  LDS.64 R4, [UR4+0x20] ;  /* 0x00002004ff047984 */ /* 0x000ea20008000a00 */
[----:B0-----:R-:W-:Y:S01]  /*26f0*/  ISETP.GE.AND P0, PT, R8, R3, PT ;  /* 0x000000030800720c */ /* 0x001fe20003f06270 */
[----:B------:R-:W-:Y:S02]  /*2700*/  IMAD.MOV.U32 R0, RZ, RZ, R3 ;  /* 0x000000ffff007224 */ /* 0x000fe400078e0003 */
[----:B--2---:R-:W-:Y:S02]  /*2710*/  IMAD.MOV.U32 R9, RZ, RZ, R4 ;  /* 0x000000ffff097224 */ /* 0x004fe400078e0004 */
        /* <DEDUP_REMOVED lines=13> */
.L_x_60:
[----:B------:R-:W-:Y:S05]  /*27f0*/  BSYNC.RECONVERGENT B1 ;  /* 0x0000000000017941 */ /* 0x000fea0003800200 */
.L_x_59:
[----:B------:R-:W-:Y:S01]  /*2800*/  UISETP.GE.AND UP0, UPT, UR6, 0x41, UPT ;  /* 0x000000410600788c */ /* 0x000fe2000bf06270 */
[----:B--2-4-:R-:W-:Y:S02]  /*2810*/  IMAD.MOV.U32 R2, RZ, RZ, R0 ;  /* 0x000000ffff027224 */ /* 0x014fe400078e0000 */
[----:B------:R-:W-:Y:S02]  /*2820*/  IMAD.MOV.U32 R5, RZ, RZ, R9 ;  /* 0x000000ffff057224 */ /* 0x000fe400078e0009 */
[----:B------:R-:W-:-:S04]  /*2830*/  IMAD.MOV.U32 R4, RZ, RZ, R10 ;  /* 0x000000ffff047224 */ /* 0x000fc800078e000a */
[----:B------:R-:W-:Y:S05]  /*2840*/  BRA.U !UP0, `(.L_x_61) ;  /* 0x00000001085c7547 */ /* 0x000fea000b800000 */
[----:B------:R-:W0:Y:S01]  /*2850*/  S2UR UR5, SR_CgaCtaId ;  /* 0x00000000000579c3 */ /* 0x000e220000008800 */
[----:B------:R-:W-:Y:S01]  /*2860*/  UMOV UR4, 0x400 ;  /* 0x0000040000047882 */ /* 0x000fe20000000000 */
[----:B------:R-:W-:Y:S01]  /*2870*/  BSSY.RECONVERGENT B1, `(.L_x_61) ;  /* 0x0000014000017945 */ /* 0x000fe20003800200 */
[----:B0-----:R-:W-:-:S09]  /*2880*/  ULEA UR4, UR5, UR4, 0x18 ;  /* 0x0000000405047291 */ /* 0x001fd2000f8ec0ff */
[----:B------:R-:W0:Y:S04]  /*2890*/  LDS R3, [UR4+0x28] ;  /* 0x00002804ff037984 */ /* 0x000e280008000800 */
        /* <DEDUP_REMOVED lines=17> */
.L_x_62:
[----:B------:R-:W-:Y:S05]  /*29b0*/  BSYNC.RECONVERGENT B1 ;  /* 0x0000000000017941 */ /* 0x000fea0003800200 */
.L_x_61:
[----:B------:R-:W-:Y:S01]  /*29c0*/  UISETP.GE.AND UP0, UPT, UR6, 0x61, UPT ;  /* 0x000000610600788c */ /* 0x000fe2000bf06270 */
[----:B------:R-:W-:Y:S02]  /*29d0*/  IMAD.MOV.U32 R0, RZ, RZ, R2 ;  /* 0x000000ffff007224 */ /* 0x000fe400078e0002 */
        /* <DEDUP_REMOVED lines=25> */
.L_x_64:
[----:B------:R-:W-:Y:S05]  /*2b70*/  BSYNC.RECONVERGENT B1 ;  /* 0x0000000000017941 */ /* 0x000fea0003800200 */
.L_x_63:
        /* <DEDUP_REMOVED lines=27> */
.L_x_66:
[----:B------:R-:W-:Y:S05]  /*2d30*/  BSYNC.RECONVERGENT B1 ;  /* 0x0000000000017941 */ /* 0x000fea0003800200 */
.L_x_65:
        /* <DEDUP_REMOVED lines=27> */
.L_x_68:
[----:B------:R-:W-:Y:S05]  /*2ef0*/  BSYNC.RECONVERGENT B1 ;  /* 0x0000000000017941 */ /* 0x000fea0003800200 */
.L_x_67:
        /* <DEDUP_REMOVED lines=27> */
.L_x_70:
[----:B------:R-:W-:Y:S05]  /*30b0*/  BSYNC.RECONVERGENT B1 ;  /* 0x0000000000017941 */ /* 0x000fea0003800200 */
.L_x_69:
[----:B------:R-:W-:Y:S01]  /*30c0*/  UISETP.GE.AND UP0, UPT, UR6, 0xe1, UPT ;  /* 0x000000e10600788c */ /* 0x000fe2000bf06270 */
[----:B------:R-:W-:Y:S02]  /*30d0*/  IMAD.MOV.U32 R8, RZ, RZ, R2 ;  /* 0x000000ffff087224 */ /* 0x000fe400078e0002 */
[----:B------:R-:W-:Y:S02]  /*30e0*/  IMAD.MOV.U32 R7, RZ, RZ, R5 ;  /* 0x000000ffff077224 */ /* 0x000fe400078e0005 */
[----:B------:R-:W-:-:S04]  /*30f0*/  IMAD.MOV.U32 R6, RZ, RZ, R4 ;  /* 0x000000ffff067224 */ /* 0x000fc800078e0004 */
[----:B------:R-:W-:Y:S05]  /*3100*/  BRA.U !UP0, `(.L_x_34) ;  /* 0x0000002908cc7547 */ /* 0x000fea000b800000 */
[----:B------:R-:W0:Y:S01]  /*3110*/  S2UR UR5, SR_CgaCtaId ;  /* 0x00000000000579c3 */ /* 0x000e220000008800 */
[----:B------:R-:W-:Y:S02]  /*3120*/  UMOV UR4, 0x400 ;  /* 0x0000040000047882 */ /* 0x000fe40000000000 */
[----:B0-----:R-:W-:-:S09]  /*3130*/  ULEA UR4, UR5, UR4, 0x18 ;  /* 0x0000000405047291 */ /* 0x001fd2000f8ec0ff */
[----:B------:R-:W0:Y:S04]  /*3140*/  LDS R3, [UR4+0x78] ;  /* 0x00007804ff037984 */ /* 0x000e280008000800 */
[----:B-1----:R-:W1:Y:S01]  /*3150*/  LDS.64 R10, [UR4+0x80] ;  /* 0x00008004ff0a7984 */ /* 0x002e620008000a00 */
[----:B0-----:R-:W-:Y:S01]  /*3160*/  ISETP.GE.AND P0, PT, R2, R3, PT ;  /* 0x000000030200720c */ /* 0x001fe20003f06270 */
[----:B------:R-:W-:Y:S02]  /*3170*/  IMAD.MOV.U32 R8, RZ, RZ, R3 ;  /* 0x000000ffff087224 */ /* 0x000fe400078e0003 */
[----:B-1----:R-:W-:Y:S02]  /*3180*/  IMAD.MOV.U32 R7, RZ, RZ, R10 ;  /* 0x000000ffff077224 */ /* 0x002fe400078e000a */
        /* <DEDUP_REMOVED lines=8> */
[CC--:B------:R-:W-:Y:S02]  /*3210*/  ISETP.LT.U32.AND P2, PT, R5.reuse, R10.reuse, PT ;  /* 0x0000000a0500720c */ /* 0x0c0fe40003f41070 */
[CC--:B------:R-:W-:Y:S02]  /*3220*/  ISETP.GE.AND.EX P0, PT, R4.reuse, R11.reuse, PT, P0 ;  /* 0x0000000b0400720c */ /* 0x0c0fe40003f06300 */
[----:B------:R-:W-:Y:S02]  /*3230*/  ISETP.LT.AND.EX P2, PT, R4, R11, PT, P2 ;  /* 0x0000000b0400720c */ /* 0x000fe40003f41320 */
[----:B------:R-:W-:Y:S02]  /*3240*/  SEL R8, R2, R3, !P0 ;  /* 0x0000000302087207 */ /* 0x000fe40004000000 */
[----:B------:R-:W-:-:S02]  /*3250*/  SEL R7, R5, R10, P2 ;  /* 0x0000000a05077207 */ /* 0x000fc40001000000 */
[----:B------:R-:W-:Y:S01]  /*3260*/  SEL R6, R4, R11, P2 ;  /* 0x0000000b04067207 */ /* 0x000fe20001000000 */
[----:B------:R-:W-:Y:S06]  /*3270*/  BRA `(.L_x_34) ;  /* 0x0000002800707947 */ /* 0x000fec0003800000 */
.L_x_2:
[----:B------:R-:W1:Y:S01]  /*3280*/  S2R R0, SR_TID.X ;  /* 0x0000000000007919 */ /* 0x000e620000002100 */
[----:B------:R-:W1:Y:S02]  /*3290*/  LDC.64 R2, c[0x0][0x380] ;  /* 0x0000e000ff027b82 */ /* 0x000e640000000a00 */
[----:B-1----:R-:W-:-:S05]  /*32a0*/  IMAD.WIDE.U32 R2, R0, 0x10, R2 ;  /* 0x0000001000027825 */ /* 0x002fca00078e0002 */
[----:B0-----:R-:W2:Y:S04]  /*32b0*/  LDG.E.CONSTANT R11, desc[UR10][R2.64] ;  /* 0x0000000a020b7981 */ /* 0x001ea8000c1e9900 */
[----:B------:R-:W2:Y:S04]  /*32c0*/  LDG.E.CONSTANT R6, desc[UR10][R2.64+0x1000] ;  /* 0x0010000a02067981 */ /* 0x000ea8000c1e9900 */
[----:B------:R-:W3:Y:S04]  /*32d0*/  LDG.E.64.CONSTANT R4, desc[UR10][R2.64+0x8] ;  /* 0x0000080a02047981 */ /* 0x000ee8000c1e9b00 */
[----:B------:R-:W3:Y:S04]  /*32e0*/  LDG.E.64.CONSTANT R16, desc[UR10][R2.64+0x1008] ;  /* 0x0010080a02107981 */ /* 0x000ee8000c1e9b00 */
[----:B------:R-:W4:Y:S04]  /*32f0*/  LDG.E.CONSTANT R7, desc[UR10][R2.64+0x2000] ;  /* 0x0020000a02077981 */ /* 0x000f28000c1e9900 */
[----:B------:R-:W5:Y:S04]  /*3300*/  LDG.E.64.CONSTANT R14, desc[UR10][R2.64+0x2008] ;  /* 0x0020080a020e7981 */ /* 0x000f68000c1e9b00 */
[----:B------:R-:W5:Y:S04]  /*3310*/  LDG.E.CONSTANT R10, desc[UR10][R2.64+0x3000] ;  /* 0x0030000a020a7981 */ /* 0x000f68000c1e9900 */
[----:B------:R-:W5:Y:S04]  /*3320*/  LDG.E.64.CONSTANT R12, desc[UR10][R2.64+0x3008] ;  /* 0x0030080a020c7981 */ /* 0x000f68000c1e9b00 */
[----:B------:R-:W5:Y:S04]  /*3330*/  LDG.E.CONSTANT R26, desc[UR10][R2.64+0x4000] ;  /* 0x0040000a021a7981 */ /* 0x000f68000c1e9900 */
[----:B------:R0:W5:Y:S01]  /*3340*/  LDG.E.64.CONSTANT R8, desc[UR10][R2.64+0x4008] ;  /* 0x0040080a02087981 */ /* 0x000162000c1e9b00 */
[----:B------:R-:W-:Y:S01]  /*3350*/  UISETP.GE.U32.AND UP0, UPT, UR8, 0xa00, UPT ;  /* 0x00000a000800788c */ /* 0x000fe2000bf06070 */
[----:B0-----:R-:W-:-:S02]  /*3360*/  IMAD.MOV.U32 R3, RZ, RZ, 0x500 ;  /* 0x00000500ff037424 */ /* 0x001fc400078e00ff */
[----:B------:R-:W-:Y:S01]  /*3370*/  IMAD.MOV.U32 R2, RZ, RZ, RZ ;  /* 0x000000ffff027224 */ /* 0x000fe200078e00ff */
[----:B--2---:R-:W-:-:S13]  /*3380*/  ISETP.GE.AND P1, PT, R11, R6, PT ;  /* 0x000000060b00720c */ /* 0x004fda0003f26270 */
[----:B---3--:R-:W-:-:S04]  /*3390*/  @P1 ISETP.GE.U32.AND P0, PT, R4, R16, PT ;  /* 0x000000100400120c */ /* 0x008fc80003f06070 */
[----:B------:R-:W-:-:S04]  /*33a0*/  @P1 ISETP.GE.AND.EX P0, PT, R5, R17, PT, P0 ;  /* 0x000000110500120c */ /* 0x000fc80003f06300 */
[----:B------:R-:W-:-:S04]  /*33b0*/  @P1 ISETP.LT.OR P0, PT, R6, R11, !P0 ;  /* 0x0000000b0600120c */ /* 0x000fc80004701670 */
[----:B------:R-:W-:Y:S02]  /*33c0*/  @P1 SEL R6, R11, R6, P0 ;  /* 0x000000060b061207 */ /* 0x000fe40000000000 */
[----:B------:R-:W-:Y:S02]  /*33d0*/  @P1 SEL R16, R4, R16, P0 ;  /* 0x0000001004101207 */ /* 0x000fe40000000000 */
[----:B----4-:R-:W-:Y:S02]  /*33e0*/  ISETP.GE.AND P2, PT, R6, R7, PT ;  /* 0x000000070600720c */ /* 0x010fe40003f46270 */
[----:B------:R-:W-:-:S11]  /*33f0*/  @P1 SEL R17, R5, R17, P0 ;  /* 0x0000001105111207 */ /* 0x000fd60000000000 */
[----:B-----5:R-:W-:-:S04]  /*3400*/  @P2 ISETP.GE.U32.AND P0, PT, R16, R14, PT ;  /* 0x0000000e1000220c */ /* 0x020fc80003f06070 */
[----:B------:R-:W-:-:S04]  /*3410*/  @P2 ISETP.GE.AND.EX P0, PT, R17, R15, PT, P0 ;  /* 0x0000000f1100220c */ /* 0x000fc80003f06300 */
[----:B------:R-:W-:-:S04]  /*3420*/  @P2 ISETP.LT.OR P0, PT, R7, R6, !P0 ;  /* 0x000000060700220c */ /* 0x000fc80004701670 */
[----:B------:R-:W-:Y:S02]  /*3430*/  @P2 SEL R7, R6, R7, P0 ;  /* 0x0000000706072207 */ /* 0x000fe40000000000 */
[----:B------:R-:W-:Y:S02]  /*3440*/  @P2 SEL R14, R16, R14, P0 ;  /* 0x0000000e100e2207 */ /* 0x000fe40000000000 */
[----:B------:R-:W-:Y:S02]  /*3450*/  ISETP.GE.AND P1, PT, R7, R10, PT ;  /* 0x0000000a0700720c */ /* 0x000fe40003f26270 */
[----:B------:R-:W-:-:S11]  /*3460*/  @P2 SEL R15, R17, R15, P0 ;  /* 0x0000000f110f2207 */ /* 0x000fd60000000000 */
[----:B------:R-:W-:-:S04]  /*3470*/  @P1 ISETP.GE.U32.AND P0, PT, R14, R12, PT ;  /* 0x0000000c0e00120c */ /* 0x000fc80003f06070 */
        /* <DEDUP_REMOVED lines=11> */
[----:B------:R-:W-:Y:S01]  /*3530*/  @P2 SEL R9, R13, R9, P0 ;  /* 0x000000090d092207 */ /* 0x000fe20000000000 */
[----:B------:R-:W-:Y:S06]  /*3540*/  BRA.U !UP0, `(.L_x_71) ;  /* 0x0000000908dc7547 */ /* 0x000fec000b800000 */
[----:B------:R-:W-:Y:S01]  /*3550*/  UIADD3 UR9, UP0, UPT, UR8, -0xa00, URZ ;  /* 0xfffff60008097890 */ /* 0x000fe2000ff1e0ff */
[----:B------:R-:W-:Y:S02]  /*3560*/  IMAD.MOV.U32 R3, RZ, RZ, 0x500 ;  /* 0x00000500ff037424 */ /* 0x000fe400078e00ff */
[----:B------:R-:W-:Y:S01]  /*3570*/  IMAD.MOV.U32 R2, RZ, RZ, RZ ;  /* 0x000000ffff027224 */ /* 0x000fe200078e00ff */
[----:B------:R-:W-:Y:S02]  /*3580*/  ULEA.HI.X.SX32 UR8, UR8, 0xffffffff, 0x1, UP0 ;  /* 0xffffffff08087891 */ /* 0x000fe400080f0eff */
[----:B------:R-:W-:Y:S02]  /*3590*/  UIMAD.WIDE.U32 UR12, UR9, -0x33333333, URZ ;  /* 0xcccccccd090c78a5 */ /* 0x000fe4000f8e00ff */
[----:B------:R-:W-:Y:S02]  /*35a0*/  UIMAD.WIDE.U32 UR4, UR8, -0x33333333, URZ ;  /* 0xcccccccd080478a5 */ /* 0x000fe4000f8e00ff */
[----:B------:R-:W-:-:S02]  /*35b0*/  UISETP.GE.U32.AND UP1, UPT, UR9, 0x500, UPT ;  /* 0x000005000900788c */ /* 0x000fc4000bf26070 */
[----:B------:R-:W-:Y:S02]  /*35c0*/  UIMAD.WIDE.U32 UR4, UP0, UR9, -0x33333334, UR4 ;  /* 0xcccccccc090478a5 */ /* 0x000fe4000f800004 */
[----:B------:R-:W-:Y:S02]  /*35d0*/  UISETP.GE.U32.AND.EX UP1, UPT, UR8, URZ, UPT, UP1 ;  /* 0x000000ff0800728c */ /* 0x000fe4000bf26110 */
[----:B------:R-:W-:Y:S02]  /*35e0*/  UIADD3.X UR7, UPT, UPT, URZ, URZ, URZ, UP0, !UPT ;  /* 0x000000ffff077290 */ /* 0x000fe400087fe4ff */
[----:B------:R-:W-:Y:S01]  /*35f0*/  UIADD3 URZ, UP0, UPT, UR13, UR4, URZ ;  /* 0x000000040dff7290 */ /* 0x000fe2000ff1e0ff */
[----:B------:R-:W-:-:S03]  /*3600*/  UMOV UR6, UR5 ;  /* 0x0000000500067c82 */ /* 0x000fc60008000000 */
[----:B------:R-:W-:-:S04]  /*3610*/  UIMAD.WIDE.U32.X UR4, UR8, -0x33333334, UR6, UP0 ;  /* 0xcccccccc080478a5 */ /* 0x000fc800080e0406 */
[----:B------:R-:W-:-:S04]  /*3620*/  USHF.R.U64 UR6, UR4, 0xa, UR5 ;  /* 0x0000000a04067899 */ /* 0x000fc80008001205 */
[----:B------:R-:W-:-:S04]  /*3630*/  ULOP3.LUT UR7, UR6, 0x1, URZ, 0xc0, !UPT ;  /* 0x0000000106077892 */ /* 0x000fc8000f8ec0ff */
[----:B------:R-:W-:-:S04]  /*3640*/  UISETP.NE.U32.AND UP0, UPT, UR7, 0x1, UPT ;  /* 0x000000010700788c */ /* 0x000fc8000bf05070 */
[----:B------:R-:W-:Y:S01]  /*3650*/  UISETP.NE.U32.AND.EX UP0, UPT, URZ, URZ, UPT, UP0 ;  /* 0x000000ffff00728c */ /* 0x000fe2000bf05100 */
[----:B------:R-:W-:Y:S10]  /*3660*/  BRA.U !UP1, `(.L_x_72) ;  /* 0x0000000509b87547 */ /* 0x000ff4000b800000 */
[----:B------:R-:W0:Y:S01]  /*3670*/  LDCU.64 UR8, c[0x0][0x380] ;  /* 0x00007000ff0877ac */ /* 0x000e220008000a00 */
[----:B------:R-:W-:Y:S02]  /*3680*/  IMAD.MOV.U32 R3, RZ, RZ, 0x500 ;  /* 0x00000500ff037424 */ /* 0x000fe400078e00ff */
[----:B------:R-:W-:Y:S01]  /*3690*/  IMAD.MOV.U32 R2, RZ, RZ, RZ ;  /* 0x000000ffff027224 */ /* 0x000fe200078e00ff */
[----:B------:R-:W-:-:S04]  /*36a0*/  UIADD3 UR4, UP1, UPT, UR6, 0x1, URZ ;  /* 0x0000000106047890 */ /* 0x000fc8000ff3e0ff */
[----:B------:R-:W-:Y:S02]  /*36b0*/  ULEA.HI.X UR5, UR5, URZ, URZ, 0x16, UP1 ;  /* 0x000000ff05057291 */ /* 0x000fe400088fb4ff */
[----:B------:R-:W-:Y:S02]  /*36c0*/  ULOP3.LUT UR4, UR4, 0xfffffffe, URZ, 0xc0, !UPT ;  /* 0xfffffffe04047892 */ /* 0x000fe4000f8ec0ff */
[----:B------:R-:W-:Y:S01]  /*36d0*/  ULOP3.LUT UR5, UR5, 0x7fffff, URZ, 0xc0, !UPT ;  /* 0x007fffff05057892 */ /* 0x000fe2000f8ec0ff */
[----:B0-----:R-:W-:-:S04]  /*36e0*/  LEA R28, P0, R0, UR8, 0x4 ;  /* 0x00000008001c7c11 */ /* 0x001fc8000f8020ff */
[----:B------:R-:W-:Y:S02]  /*36f0*/  IADD3 R28, P1, PT, R28, 0xe008, RZ ;  /* 0x0000e0081c1c7810 */ /* 0x000fe40007f3e0ff */
[----:B------:R-:W-:-:S05]  /*3700*/  LEA.HI.X R29, R0, UR9, RZ, 0x4, P0 ;  /* 0x00000009001d7c11 */ /* 0x000fca00080f24ff */
[----:B------:R-:W-:-:S07]  /*3710*/  IMAD.X R29, RZ, RZ, R29, P1 ;  /* 0x000000ffff1d7224 */ /* 0x000fce00008e061d */
.L_x_73:
[----:B------:R-:W2:Y:S04]  /*3720*/  LDG.E.CONSTANT R25, desc[UR10][R28.64+-0x9008] ;  /* 0xff6ff80a1c197981 */ /* 0x000ea8000c1e9900 */
[----:B------:R-:W3:Y:S04]  /*3730*/  LDG.E.64.CONSTANT R22, desc[UR10][R28.64+-0x9000] ;  /* 0xff70000a1c167981 */ /* 0x000ee8000c1e9b00 */
[----:B------:R-:W4:Y:S04]  /*3740*/  LDG.E.CONSTANT R27, desc[UR10][R28.64+-0x8008] ;  /* 0xff7ff80a1c1b7981 */ /* 0x000f28000c1e9900 */
[----:B------:R-:W5:Y:S04]  /*3750*/  LDG.E.64.CONSTANT R10, desc[UR10][R28.64+-0x8000] ;  /* 0xff80000a1c0a7981 */ /* 0x000f68000c1e9b00 */
[----:B------:R-:W5:Y:S04]  /*3760*/  LDG.E.CONSTANT R4, desc[UR10][R28.64+-0x7008] ;  /* 0xff8ff80a1c047981 */ /* 0x000f68000c1e9900 */
        /* <DEDUP_REMOVED lines=8> */
[----:B------:R-:W5:Y:S01]  /*37f0*/  LDG.E.64.CONSTANT R20, desc[UR10][R28.64+-0x3000] ;  /* 0xffd0000a1c147981 */ /* 0x000f62000c1e9b00 */
[----:B--2---:R-:W-:-:S13]  /*3800*/  ISETP.GE.AND P1, PT, R26, R25, PT ;  /* 0x000000191a00720c */ /* 0x004fda0003f26270 */
[----:B---3--:R-:W-:-:S04]  /*3810*/  @P1 ISETP.GE.U32.AND P0, PT, R8, R22, PT ;  /* 0x000000160800120c */ /* 0x008fc80003f06070 */
[----:B------:R-:W-:-:S04]  /*3820*/  @P1 ISETP.GE.AND.EX P0, PT, R9, R23, PT, P0 ;  /* 0x000000170900120c */ /* 0x000fc80003f06300 */
[----:B------:R-:W-:-:S04]  /*3830*/  @P1 ISETP.LT.OR P0, PT, R25, R26, !P0 ;  /* 0x0000001a1900120c */ /* 0x000fc80004701670 */
[----:B------:R-:W-:Y:S02]  /*3840*/  @P1 SEL R25, R26, R25, P0 ;  /* 0x000000191a191207 */ /* 0x000fe40000000000 */
[----:B------:R-:W-:Y:S01]  /*3850*/  @P1 SEL R22, R8, R22, P0 ;  /* 0x0000001608161207 */ /* 0x000fe20000000000 */
[----:B------:R-:W2:Y:S01]  /*3860*/  LDG.E.CONSTANT R26, desc[UR10][R28.64+-0x8] ;  /* 0xfffff80a1c1a7981 */ /* 0x000ea2000c1e9900 */
[----:B----4-:R-:W-:Y:S02]  /*3870*/  ISETP.GE.AND P2, PT, R25, R27, PT ;  /* 0x0000001b1900720c */ /* 0x010fe40003f46270 */
[----:B------:R-:W-:Y:S02]  /*3880*/  @P1 SEL R23, R9, R23, P0 ;  /* 0x0000001709171207 */ /* 0x000fe40000000000 */
[----:B------:R0:W3:Y:S09]  /*3890*/  LDG.E.64.CONSTANT R8, desc[UR10][R28.64] ;  /* 0x0000000a1c087981 */ /* 0x0000f2000c1e9b00 */
[----:B-----5:R-:W-:-:S04]  /*38a0*/  @P2 ISETP.GE.U32.AND P0, PT, R22, R10, PT ;  /* 0x0000000a1600220c */ /* 0x020fc80003f06070 */
[----:B------:R-:W-:-:S04]  /*38b0*/  @P2 ISETP.GE.AND.EX P0, PT, R23, R11, PT, P0 ;  /* 0x0000000b1700220c */ /* 0x000fc80003f06300 */
[----:B------:R-:W-:-:S04]  /*38c0*/  @P2 ISETP.LT.OR P0, PT, R27, R25, !P0 ;  /* 0x000000191b00220c */ /* 0x000fc80004701670 */
[----:B------:R-:W-:Y:S02]  /*38d0*/  @P2 SEL R27, R25, R27, P0 ;  /* 0x0000001b191b2207 */ /* 0x000fe40000000000 */
[----:B------:R-:W4:Y:S02]  /*38e0*/  LDG.E.CONSTANT R25, desc[UR10][R28.64+-0x2008] ;  /* 0xffdff80a1c197981 */ /* 0x000f24000c1e9900 */
[----:B------:R-:W-:Y:S02]  /*38f0*/  ISETP.GE.AND P1, PT, R27, R4, PT ;  /* 0x000000041b00720c */ /* 0x000fe40003f26270 */
[----:B------:R-:W-:Y:S02]  /*3900*/  @P2 SEL R10, R22, R10, P0 ;  /* 0x0000000a160a2207 */ /* 0x000fe40000000000 */
[----:B------:R-:W-:Y:S02]  /*3910*/  @P2 SEL R11, R23, R11, P0 ;  /* 0x0000000b170b2207 */ /* 0x000fe40000000000 */
[----:B------:R-:W5:Y:S07]  /*3920*/  LDG.E.64.CONSTANT R22, desc[UR10][R28.64+-0x2000] ;  /* 0xffe0000a1c167981 */ /* 0x000f6e000c1e9b00 */
[----:B------:R-:W-:-:S04]  /*3930*/  @P1 ISETP.GE.U32.AND P0, PT, R10, R12, PT ;  /* 0x0000000c0a00120c */ /* 0x000fc80003f06070 */
[----:B------:R-:W-:-:S04]  /*3940*/  @P1 ISETP.GE.AND.EX P0, PT, R11, R13, PT, P0 ;  /* 0x0000000d0b00120c */ /* 0x000fc80003f06300 */
[----:B------:R-:W-:-:S04]  /*3950*/  @P1 ISETP.LT.OR P0, PT, R4, R27, !P0 ;  /* 0x0000001b0400120c */ /* 0x000fc80004701670 */
[----:B------:R-:W-:Y:S02]  /*3960*/  @P1 SEL R4, R27, R4, P0 ;  /* 0x000000041b041207 */ /* 0x000fe40000000000 */
[----:B------:R-:W2:Y:S01]  /*3970*/  LDG.E.CONSTANT R27, desc[UR10][R28.64+-0x1008] ;  /* 0xffeff80a1c1b7981 */ /* 0x000ea2000c1e9900 */
[----:B------:R-:W-:Y:S02]  /*3980*/  @P1 SEL R12, R10, R12, P0 ;  /* 0x0000000c0a0c1207 */ /* 0x000fe40000000000 */
[----:B------:R-:W-:Y:S02]  /*3990*/  @P1 SEL R13, R11, R13, P0 ;  /* 0x0000000d0b0d1207 */ /* 0x000fe40000000000 */
[----:B------:R-:W3:Y:S01]  /*39a0*/  LDG.E.64.CONSTANT R10, desc[UR10][R28.64+-0x1000] ;  /* 0xfff0000a1c0a7981 */ /* 0x000ee2000c1e9b00 */
[----:B------:R-:W-:-:S13]  /*39b0*/  ISETP.GE.AND P2, PT, R4, R5, PT ;  /* 0x000000050400720c */ /* 0x000fda0003f46270 */
[----:B------:R-:W-:-:S04]  /*39c0*/  @P2 ISETP.GE.U32.AND P0, PT, R12, R14, PT ;  /* 0x0000000e0c00220c */ /* 0x000fc80003f06070 */
[----:B------:R-:W-:-:S04]  /*39d0*/  @P2 ISETP.GE.AND.EX P0, PT, R13, R15, PT, P0 ;  /* 0x0000000f0d00220c */ /* 0x000fc80003f06300 */
[----:B------:R-:W-:-:S04]  /*39e0*/  @P2 ISETP.LT.OR P0, PT, R5, R4, !P0 ;  /* 0x000000040500220c */ /* 0x000fc80004701670 */
[----:B------:R-:W-:-:S04]  /*39f0*/  @P2 SEL R5, R4, R5, P0 ;  /* 0x0000000504052207 */ /* 0x000fc80000000000 */
[----:B------:R-:W-:Y:S02]  /*3a00*/  ISETP.GE.AND P1, PT, R5, R6, PT ;  /* 0x000000060500720c */ /* 0x000fe40003f26270 */
[----:B------:R-:W-:Y:S02]  /*3a10*/  @P2 SEL R14, R12, R14, P0 ;  /* 0x0000000e0c0e2207 */ /* 0x000fe40000000000 */
[----:B------:R-:W-:-:S09]  /*3a20*/  @P2 SEL R15, R13, R15, P0 ;  /* 0x0000000f0d0f2207 */ /* 0x000fd20000000000 */
        /* <DEDUP_REMOVED lines=17> */
[----:B------:R-:W-:Y:S02]  /*3b40*/  @P1 SEL R24, R7, R24, P0 ;  /* 0x0000001807181207 */ /* 0x000fe40000000000 */
[----:B------:R-:W-:Y:S02]  /*3b50*/  @P1 SEL R20, R18, R20, P0 ;  /* 0x0000001412141207 */ /* 0x000fe40000000000 */
[----:B------:R-:W-:Y:S01]  /*3b60*/  @P1 SEL R21, R19, R21, P0 ;  /* 0x0000001513151207 */ /* 0x000fe20000000000 */
[----:B------:R-:W-:-:S04]  /*3b70*/  UIADD3 UR4, UP1, UPT, UR4, -0x2, URZ ;  /* 0xfffffffe04047890 */ /* 0x000fc8000ff3e0ff */
[----:B------:R-:W-:Y:S02]  /*3b80*/  UIADD3.X UR5, UPT, UPT, UR5, -0x1, URZ, UP1, !UPT ;  /* 0xffffffff05057890 */ /* 0x000fe40008ffe4ff */
[----:B------:R-:W-:-:S04]  /*3b90*/  UISETP.NE.U32.AND UP1, UPT, UR4, URZ, UPT ;  /* 0x000000ff0400728c */ /* 0x000fc8000bf25070 */
[----:B------:R-:W-:Y:S01]  /*3ba0*/  UISETP.NE.AND.EX UP1, UPT, UR5, URZ, UPT, UP1 ;  /* 0x000000ff0500728c */ /* 0x000fe2000bf25310 */
[----:B----4-:R-:W-:-:S13]  /*3bb0*/  ISETP.GE.AND P2, PT, R24, R25, PT ;  /* 0x000000191800720c */ /* 0x010fda0003f46270 */
[----:B-----5:R-:W-:-:S04]  /*3bc0*/  @P2 ISETP.GE.U32.AND P0, PT, R20, R22, PT ;  /* 0x000000161400220c */ /* 0x020fc80003f06070 */
[----:B------:R-:W-:-:S04]  /*3bd0*/  @P2 ISETP.GE.AND.EX P0, PT, R21, R23, PT, P0 ;  /* 0x000000171500220c */ /* 0x000fc80003f06300 */
[----:B------:R-:W-:-:S04]  /*3be0*/  @P2 ISETP.LT.OR P0, PT, R25, R24, !P0 ;  /* 0x000000181900220c */ /* 0x000fc80004701670 */
[----:B------:R-:W-:-:S04]  /*3bf0*/  @P2 SEL R25, R24, R25, P0 ;  /* 0x0000001918192207 */ /* 0x000fc80000000000 */
[----:B--2---:R-:W-:Y:S02]  /*3c00*/  ISETP.GE.AND P3, PT, R25, R27, PT ;  /* 0x0000001b1900720c */ /* 0x004fe40003f66270 */
[----:B------:R-:W-:Y:S02]  /*3c10*/  @P2 SEL R22, R20, R22, P0 ;  /* 0x0000001614162207 */ /* 0x000fe40000000000 */
[----:B------:R-:W-:-:S09]  /*3c20*/  @P2 SEL R23, R21, R23, P0 ;  /* 0x0000001715172207 */ /* 0x000fd20000000000 */
[----:B---3--:R-:W-:-:S04]  /*3c30*/  @P3 ISETP.GE.U32.AND P0, PT, R22, R10, PT ;  /* 0x0000000a1600320c */ /* 0x008fc80003f06070 */
[----:B------:R-:W-:-:S04]  /*3c40*/  @P3 ISETP.GE.AND.EX P0, PT, R23, R11, PT, P0 ;  /* 0x0000000b1700320c */ /* 0x000fc80003f06300 */
[----:B------:R-:W-:-:S04]  /*3c50*/  @P3 ISETP.LT.OR P0, PT, R27, R25, !P0 ;  /* 0x000000191b00320c */ /* 0x000fc80004701670 */
[----:B------:R-:W-:-:S04]  /*3c60*/  @P3 SEL R27, R25, R27, P0 ;  /* 0x0000001b191b3207 */ /* 0x000fc80000000000 */
[----:B------:R-:W-:Y:S02]  /*3c70*/  ISETP.GE.AND P1, PT, R27, R26, PT ;  /* 0x0000001a1b00720c */ /* 0x000fe40003f26270 */
[----:B------:R-:W-:Y:S02]  /*3c80*/  @P3 SEL R10, R22, R10, P0 ;  /* 0x0000000a160a3207 */ /* 0x000fe40000000000 */
[----:B------:R-:W-:Y:S02]  /*3c90*/  @P3 SEL R11, R23, R11, P0 ;  /* 0x0000000b170b3207 */ /* 0x000fe40000000000 */
[----:B0-----:R-:W-:-:S07]  /*3ca0*/  IADD3 R28, P3, PT, R28, 0xa000, RZ ;  /* 0x0000a0001c1c7810 */ /* 0x001fce0007f7e0ff */
[----:B------:R-:W-:-:S04]  /*3cb0*/  @P1 ISETP.GE.U32.AND P0, PT, R10, R8, PT ;  /* 0x000000080a00120c */ /* 0x000fc80003f06070 */
[----:B------:R-:W-:Y:S02]  /*3cc0*/  @P1 ISETP.GE.AND.EX P0, PT, R11, R9, PT, P0 ;  /* 0x000000090b00120c */ /* 0x000fe40003f06300 */
[----:B------:R-:W-:Y:S02]  /*3cd0*/  IADD3 R3, P2, PT, R3, 0xa00, RZ ;  /* 0x00000a0003037810 */ /* 0x000fe40007f5e0ff */
[----:B------:R-:W-:Y:S01]  /*3ce0*/  @P1 ISETP.LT.OR P0, PT, R26, R27, !P0 ;  /* 0x0000001b1a00120c */ /* 0x000fe20004701670 */
[----:B------:R-:W-:Y:S02]  /*3cf0*/  IMAD.X R29, RZ, RZ, R29, P3 ;  /* 0x000000ffff1d7224 */ /* 0x000fe400018e061d */
[----:B------:R-:W-:Y:S01]  /*3d00*/  IMAD.X R2, RZ, RZ, R2, P2 ;  /* 0x000000ffff027224 */ /* 0x000fe200010e0602 */
[----:B------:R-:W-:Y:S02]  /*3d10*/  @P1 SEL R26, R27, R26, P0 ;  /* 0x0000001a1b1a1207 */ /* 0x000fe40000000000 */
[----:B------:R-:W-:-:S02]  /*3d20*/  @P1 SEL R8, R10, R8, P0 ;  /* 0x000000080a081207 */ /* 0x000fc40000000000 */
[----:B------:R-:W-:Y:S01]  /*3d30*/  @P1 SEL R9, R11, R9, P0 ;  /* 0x000000090b091207 */ /* 0x000fe20000000000 */
[----:B------:R-:W-:Y:S06]  /*3d40*/  BRA.U UP1, `(.L_x_73) ;  /* 0xfffffff901747547 */ /* 0x000fec000b83ffff */
.L_x_72:
[----:B------:R-:W-:Y:S05]  /*3d50*/  BRA.U !UP0, `(.L_x_71) ;  /* 0x0000000108d87547 */ /* 0x000fea000b800000 */
[----:B------:R-:W0:Y:S02]  /*3d60*/  LDC.64 R4, c[0x0][0x380] ;  /* 0x0000e000ff047b82 */ /* 0x000e240000000a00 */
[----:B0-----:R-:W-:-:S03]  /*3d70*/  IMAD.WIDE.U32 R4, R0, 0x10, R4 ;  /* 0x0000001000047825 */ /* 0x001fc600078e0004 */
[----:B------:R-:W-:-:S04]  /*3d80*/  LEA R14, P0, R3, R4, 0x4 ;  /* 0x00000004030e7211 */ /* 0x000fc800078020ff */
[----:B------:R-:W-:-:S05]  /*3d90*/  LEA.HI.X R15, R3, R5, R2, 0x4, P0 ;  /* 0x00000005030f7211 */ /* 0x000fca00000f2402 */
        /* <DEDUP_REMOVED lines=38> */
[----:B------:R-:W-:Y:S02]  /*4000*/  @P2 SEL R13, R5, R13, P0 ;  /* 0x0000000d050d2207 */ /* 0x000fe40000000000 */
[----:B------:R-:W-:-:S05]  /*4010*/  IADD3 R3, P2, PT, R3, 0x500, RZ ;  /* 0x0000050003037810 */ /* 0x000fca0007f5e0ff */
[----:B------:R-:W-:-:S04]  /*4020*/  IMAD.X R2, RZ, RZ, R2, P2 ;  /* 0x000000ffff027224 */ /* 0x000fc800010e0602 */
[----:B------:R-:W-:-:S04]  /*4030*/  @P1 ISETP.GE.U32.AND P0, PT, R12, R16, PT ;  /* 0x000000100c00120c */ /* 0x000fc80003f06070 */
[----:B------:R-:W-:-:S04]  /*4040*/  @P1 ISETP.GE.AND.EX P0, PT, R13, R17, PT, P0 ;  /* 0x000000110d00120c */ /* 0x000fc80003f06300 */
[----:B------:R-:W-:-:S04]  /*4050*/  @P1 ISETP.LT.OR P0, PT, R23, R20, !P0 ;  /* 0x000000141700120c */ /* 0x000fc80004701670 */
[----:B------:R-:W-:Y:S02]  /*4060*/  @P1 SEL R16, R12, R16, P0 ;  /* 0x000000100c101207 */ /* 0x000fe40000000000 */
[----:B------:R-:W-:Y:S02]  /*4070*/  @P1 SEL R17, R13, R17, P0 ;  /* 0x000000110d111207 */ /* 0x000fe40000000000 */
[----:B------:R-:W-:Y:S01]  /*4080*/  @P1 SEL R23, R20, R23, P0 ;  /* 0x0000001714171207 */ /* 0x000fe20000000000 */
[----:B------:R-:W-:Y:S02]  /*4090*/  IMAD.MOV.U32 R8, RZ, RZ, R16 ;  /* 0x000000ffff087224 */ /* 0x000fe400078e0010 */
[----:B------:R-:W-:Y:S02]  /*40a0*/  IMAD.MOV.U32 R9, RZ, RZ, R17 ;  /* 0x000000ffff097224 */ /* 0x000fe400078e0011 */
[----:B------:R-:W-:-:S07]  /*40b0*/  IMAD.MOV.U32 R26, RZ, RZ, R23 ;  /* 0x000000ffff1a7224 */ /* 0x000fce00078e0017 */
.L_x_71:
[----:B------:R-:W0:Y:S02]  /*40c0*/  LDCU UR4, c[0x0][0x390] ;  /* 0x00007200ff0477ac */ /* 0x000e240008000800 */
[----:B0-----:R-:W-:Y:S02]  /*40d0*/  USHF.R.S32.HI UR5, URZ, 0x1f, UR4 ;  /* 0x0000001fff057899 */ /* 0x001fe40008011404 */
[----:B------:R-:W-:-:S04]  /*40e0*/  ISETP.GE.U32.AND P0, PT, R3, UR4, PT ;  /* 0x0000000403007c0c */ /* 0x000fc8000bf06070 */
[----:B------:R-:W-:-:S13]  /*40f0*/  ISETP.GE.AND.EX P0, PT, R2, UR5, PT, P0 ;  /* 0x0000000502007c0c */ /* 0x000fda000bf06300 */
[----:B------:R-:W-:Y:S05]  /*4100*/  @P0 BRA `(.L_x_74) ;  /* 0x0000000800480947 */ /* 0x000fea0003800000 */
[----:B------:R-:W-:Y:S01]  /*4110*/  IADD3 R5, PT, PT, -R3, UR4, RZ ;  /* 0x0000000403057c10 */ /* 0x000fe2000fffe1ff */
[----:B------:R-:W-:Y:S03]  /*4120*/  BSSY.RECONVERGENT B1, `(.L_x_74) ;  /* 0x0000090000017945 */ /* 0x000fe60003800200 */
[----:B------:R-:W-:-:S13]  /*4130*/  ISETP.GE.AND P0, PT, R0, R5, PT ;  /* 0x000000050000720c */ /* 0x000fda0003f06270 */
[----:B------:R-:W-:Y:S05]  /*4140*/  @P0 BRA `(.L_x_75) ;  /* 0x0000000800340947 */ /* 0x000fea0003800000 */
[----:B------:R-:W-:Y:S01]  /*4150*/  LOP3.LUT R4, RZ, R0, RZ, 0x33, !PT ;  /* 0x00000000ff047212 */ /* 0x000fe200078e33ff */
[----:B------:R-:W-:Y:S03]  /*4160*/  BSSY.RECONVERGENT B2, `(.L_x_76) ;  /* 0x000002d000027945 */ /* 0x000fe60003800200 */
[----:B------:R-:W-:-:S04]  /*4170*/  IADD3 R14, PT, PT, -R3, UR4, R4 ;  /* 0x00000004030e7c10 */ /* 0x000fc8000fffe104 */
[----:B------:R-:W-:-:S04]  /*4180*/  LOP3.LUT R4, R14, 0x300, RZ, 0xc0, !PT ;  /* 0x000003000e047812 */ /* 0x000fc800078ec0ff */
[----:B------:R-:W-:Y:S01]  /*4190*/  ISETP.NE.AND P0, PT, R4, 0x300, PT ;  /* 0x000003000400780c */ /* 0x000fe20003f05270 */
[----:B------:R-:W-:-:S12]  /*41a0*/  IMAD.MOV.U32 R4, RZ, RZ, R0 ;  /* 0x000000ffff047224 */ /* 0x000fd800078e0000 */
[----:B------:R-:W-:Y:S05]  /*41b0*/  @!P0 BRA `(.L_x_77) ;  /* 0x00000000009c8947 */ /* 0x000fea0003800000 */
[----:B------:R-:W0:Y:S01]  /*41c0*/  LDCU.64 UR6, c[0x0][0x380] ;  /* 0x00007000ff0677ac */ /* 0x000e220008000a00 */
[----:B------:R-:W-:Y:S02]  /*41d0*/  IADD3 R11, P0, PT, R0, R3, RZ ;  /* 0x00000003000b7210 */ /* 0x000fe40007f1e0ff */
[----:B------:R-:W-:-:S03]  /*41e0*/  LEA.HI R4, R14, 0x1, RZ, 0x18 ;  /* 0x000000010e047811 */ /* 0x000fc600078fc0ff */
[----:B------:R-:W-:Y:S01]  /*41f0*/  IMAD.X R10, RZ, RZ, R2, P0 ;  /* 0x000000ffff0a7224 */ /* 0x000fe200000e0602 */
[----:B------:R-:W-:Y:S01]  /*4200*/  LOP3.LUT R6, R4, 0x3, RZ, 0xc0, !PT ;  /* 0x0000000304067812 */ /* 0x000fe200078ec0ff */
[----:B------:R-:W-:-:S04]  /*4210*/  IMAD.MOV.U32 R4, RZ, RZ, R0 ;  /* 0x000000ffff047224 */ /* 0x000fc800078e0000 */
[----:B------:R-:W-:Y:S01]  /*4220*/  IMAD.MOV R12, RZ, RZ, -R6 ;  /* 0x000000ffff0c7224 */ /* 0x000fe200078e0a06 */
[----:B0-----:R-:W-:-:S04]  /*4230*/  LEA R13, P1, R11, UR6, 0x4 ;  /* 0x000000060b0d7c11 */ /* 0x001fc8000f8220ff */
[----:B------:R-:W-:-:S09]  /*4240*/  LEA.HI.X R11, R11, UR7, R10, 0x4, P1 ;  /* 0x000000070b0b7c11 */ /* 0x000fd200088f240a */
.L_x_80:
[----:B------:R-:W-:-:S05]  /*4250*/  IMAD.MOV.U32 R10, RZ, RZ, R13 ;  /* 0x000000ffff0a7224 */ /* 0x000fca00078e000d */
[----:B------:R-:W2:Y:S04]  /*4260*/  LDG.E.CONSTANT R19, desc[UR10][R10.64] ;  /* 0x0000000a0a137981 */ /* 0x000ea8000c1e9900 */
[----:B------:R-:W3:Y:S01]  /*4270*/  LDG.E.64.CONSTANT R6, desc[UR10][R10.64+0x8] ;  /* 0x0000080a0a067981 */ /* 0x000ee2000c1e9b00 */
[----:B------:R-:W-:Y:S01]  /*4280*/  VIADD R12, R12, 0x1 ;  /* 0x000000010c0c7836 */ /* 0x000fe20000000000 */
[----:B------:R-:W-:Y:S01]  /*4290*/  BSSY.RECONVERGENT B3, `(.L_x_78) ;  /* 0x0000016000037945 */ /* 0x000fe20003800200 */
[----:B------:R-:W-:Y:S01]  /*42a0*/  IMAD.MOV.U32 R15, RZ, RZ, R8 ;  /* 0x000000ffff0f7224 */ /* 0x000fe200078e0008 */
        /* <DEDUP_REMOVED lines=20> */
.L_x_79:
[----:B------:R-:W-:Y:S05]  /*43f0*/  BSYNC.RECONVERGENT B3 ;  /* 0x0000000000037941 */ /* 0x000fea0003800200 */
.L_x_78:
[----:B------:R-:W-:Y:S02]  /*4400*/  IMAD.X R11, RZ, RZ, R11, P3 ;  /* 0x000000ffff0b7224 */ /* 0x000fe400018e060b */
[----:B------:R-:W-:Y:S01]  /*4410*/  VIADD R4, R4, 0x100 ;  /* 0x0000010004047836 */ /* 0x000fe20000000000 */
[----:B------:R-:W-:Y:S06]  /*4420*/  @P2 BRA `(.L_x_80) ;  /* 0xfffffffc00882947 */ /* 0x000fec000383ffff */
.L_x_77:
[----:B------:R-:W-:Y:S05]  /*4430*/  BSYNC.RECONVERGENT B2 ;  /* 0x0000000000027941 */ /* 0x000fea0003800200 */
.L_x_76:
[----:B------:R-:W-:-:S13]  /*4440*/  ISETP.GE.U32.AND P0, PT, R14, 0x300, PT ;  /* 0x000003000e00780c */ /* 0x000fda0003f06070 */
[----:B------:R-:W-:Y:S05]  /*4450*/  @!P0 BRA `(.L_x_75) ;  /* 0x0000000400708947 */ /* 0x000fea0003800000 */
[----:B------:R-:W0:Y:S01]  /*4460*/  LDCU.64 UR6, c[0x0][0x380] ;  /* 0x00007000ff0677ac */ /* 0x000e220008000a00 */
[----:B------:R-:W-:-:S05]  /*4470*/  IADD3 R3, P0, PT, R4, R3, RZ ;  /* 0x0000000304037210 */ /* 0x000fca0007f1e0ff */
[----:B------:R-:W-:Y:S01]  /*4480*/  IMAD.X R2, RZ, RZ, R2, P0 ;  /* 0x000000ffff027224 */ /* 0x000fe200000e0602 */
[----:B0-----:R-:W-:-:S04]  /*4490*/  LEA R10, P1, R3, UR6, 0x4 ;  /* 0x00000006030a7c11 */ /* 0x001fc8000f8220ff */
[----:B------:R-:W-:Y:S02]  /*44a0*/  IADD3 R10, P0, PT, R10, 0x3008, RZ ;  /* 0x000030080a0a7810 */ /* 0x000fe40007f1e0ff */
[----:B------:R-:W-:-:S05]  /*44b0*/  LEA.HI.X R11, R3, UR7, R2, 0x4, P1 ;  /* 0x00000007030b7c11 */ /* 0x000fca00088f2402 */
[----:B------:R-:W-:-:S07]  /*44c0*/  IMAD.X R11, RZ, RZ, R11, P0 ;  /* 0x000000ffff0b7224 */ /* 0x000fce00000e060b */
.L_x_89:
[----:B------:R-:W2:Y:S04]  /*44d0*/  LDG.E.CONSTANT R17, desc[UR10][R10.64+-0x3008] ;  /* 0xffcff80a0a117981 */ /* 0x000ea8000c1e9900 */
[----:B------:R-:W3:Y:S04]  /*44e0*/  LDG.E.64.CONSTANT R14, desc[UR10][R10.64+-0x3000] ;  /* 0xffd0000a0a0e7981 */ /* 0x000ee8000c1e9b00 */
[----:B------:R0:W5:Y:S04]  /*44f0*/  LDG.E.CONSTANT R23, desc[UR10][R10.64+-0x2008] ;  /* 0xffdff80a0a177981 */ /* 0x000168000c1e9900 */
        /* <DEDUP_REMOVED lines=22> */
.L_x_82:
[----:B------:R-:W-:Y:S05]  /*4660*/  BSYNC.RECONVERGENT B2 ;  /* 0x0000000000027941 */ /* 0x000fea0003800200 */
.L_x_81:
        /* <DEDUP_REMOVED lines=17> */
.L_x_84:
[----:B------:R-:W-:Y:S05]  /*4780*/  BSYNC.RECONVERGENT B2 ;  /* 0x0000000000027941 */ /* 0x000fea0003800200 */
.L_x_83:
        /* <DEDUP_REMOVED lines=17> */
.L_x_86:
[----:B------:R-:W-:Y:S05]  /*48a0*/  BSYNC.RECONVERGENT B2 ;  /* 0x0000000000027941 */ /* 0x000fea0003800200 */
.L_x_85:
        /* <DEDUP_REMOVED lines=17> */
.L_x_88:
[----:B------:R-:W-:Y:S05]  /*49c0*/  BSYNC.RECONVERGENT B2 ;  /* 0x0000000000027941 */ /* 0x000fea0003800200 */
.L_x_87:
[----:B------:R-:W-:Y:S01]  /*49d0*/  VIADD R4, R4, 0x400 ;  /* 0x0000040004047836 */ /* 0x000fe20000000000 */
[----:B------:R-:W-:-:S04]  /*49e0*/  IADD3 R10, P1, PT, R10, 0x4000, RZ ;  /* 0x000040000a0a7810 */ /* 0x000fc80007f3e0ff */
[----:B------:R-:W-:Y:S01]  /*49f0*/  ISETP.GE.AND P0, PT, R4, R5, PT ;  /* 0x000000050400720c */ /* 0x000fe20003f06270 */
[----:B------:R-:W-:-:S12]  /*4a00*/  IMAD.X R11, RZ, RZ, R11, P1 ;  /* 0x000000ffff0b7224 */ /* 0x000fd800008e060b */
[----:B------:R-:W-:Y:S05]  /*4a10*/  @!P0 BRA `(.L_x_89) ;  /* 0xfffffff800ac8947 */ /* 0x000fea000383ffff */
.L_x_75:
[----:B------:R-:W-:Y:S05]  /*4a20*/  BSYNC.RECONVERGENT B1 ;  /* 0x0000000000017941 */ /* 0x000fea0003800200 */
.L_x_74:
[----:B------:R-:W0:Y:S01]  /*4a30*/  S2R R2, SR_LANEID ;  /* 0x0000000000027919 */ /* 0x000e220000000000 */
[----:B------:R-:W-:Y:S01]  /*4a40*/  BSSY.RECONVERGENT B1, `(.L_x_90) ;  /* 0x000001e000017945 */ /* 0x000fe20003800200 */
[----:B------:R-:W-:Y:S01]  /*4a50*/  IMAD.MOV.U32 R6, RZ, RZ, R8 ;  /* 0x000000ffff067224 */ /* 0x000fe200078e0008 */
[----:B------:R1:W2:Y:S01]  /*4a60*/  SHFL.DOWN PT, R3, R26, 0x1, 0x1f ;  /* 0x08201f001a037f89 */ /* 0x0002a200000e0000 */
[----:B------:R-:W-:-:S03]  /*4a70*/  IMAD.MOV.U32 R7, RZ, RZ, R9 ;  /* 0x000000ffff077224 */ /* 0x000fc600078e0009 */
[----:B------:R1:W3:Y:S04]  /*4a80*/  SHFL.DOWN PT, R5, R8, 0x1, 0x1f ;  /* 0x08201f0008057f89 */ /* 0x0002e800000e0000 */
[----:B------:R1:W4:Y:S01]  /*4a90*/  SHFL.DOWN PT, R4, R9, 0x1, 0x1f ;  /* 0x08201f0009047f89 */ /* 0x00032200000e0000 */
[C---:B0-----:R-:W-:Y:S02]  /*4aa0*/  ISETP.GT.AND P0, PT, R2.reuse, 0x1e, PT ;  /* 0x0000001e0200780c */ /* 0x041fe40003f04270 */
[C---:B------:R-:W-:Y:S02]  /*4ab0*/  ISETP.GT.AND P1, PT, R2.reuse, 0x1d, PT ;  /* 0x0000001d0200780c */ /* 0x040fe40003f24270 */
[C---:B------:R-:W-:Y:S02]  /*4ac0*/  ISETP.GT.AND P5, PT, R2.reuse, 0x1b, PT ;  /* 0x0000001b0200780c */ /* 0x040fe40003fa4270 */
[----:B------:R-:W-:-:S02]  /*4ad0*/  ISETP.GT.AND P4, PT, R2, 0x17, PT ;  /* 0x000000170200780c */ /* 0x000fc40003f84270 */
[C---:B------:R-:W-:Y:S02]  /*4ae0*/  ISETP.GT.AND P3, PT, R2.reuse, 0xf, PT ;  /* 0x0000000f0200780c */ /* 0x040fe40003f64270 */
[----:B------:R-:W-:Y:S01]  /*4af0*/  ISETP.NE.AND P2, PT, R2, RZ, PT ;  /* 0x000000ff0200720c */ /* 0x000fe20003f45270 */
[----:B------:R-:W-:Y:S02]  /*4b00*/  IMAD.MOV.U32 R2, RZ, RZ, R26 ;  /* 0x000000ffff027224 */ /* 0x000fe400078e001a */
[----:B-1234-:R-:W-:Y:S10]  /*4b10*/  @P0 BRA `(.L_x_91) ;  /* 0x0000000000400947 */ /* 0x01eff40003800000 */
        /* <DEDUP_REMOVED lines=9> */
[----:B------:R-:W-:-:S04]  /*4bb0*/  @P6 ISETP.GE.U32.AND P0, PT, R8, R5, PT ;  /* 0x000000050800620c */ /* 0x000fc80003f06070 */
[----:B------:R-:W-:-:S04]  /*4bc0*/  @P6 ISETP.GE.AND.EX P0, PT, R9, R4, PT, P0 ;  /* 0x000000040900620c */ /* 0x000fc80003f06300 */
[----:B------:R-:W-:Y:S02]  /*4bd0*/  @P6 SEL R2, R26, R3, !P0 ;  /* 0x000000031a026207 */ /* 0x000fe40004000000 */
[----:B------:R-:W-:-:S04]  /*4be0*/  @P6 ISETP.LT.U32.AND P0, PT, R8, R5, PT ;  /* 0x000000050800620c */ /* 0x000fc80003f01070 */
[----:B------:R-:W-:-:S04]  /*4bf0*/  @P6 ISETP.LT.AND.EX P0, PT, R9, R4, PT, P0 ;  /* 0x000000040900620c */ /* 0x000fc80003f01300 */
[----:B------:R-:W-:Y:S02]  /*4c00*/  @P6 SEL R6, R8, R5, P0 ;  /* 0x0000000508066207 */ /* 0x000fe40000000000 */
[----:B------:R-:W-:-:S07]  /*4c10*/  @P6 SEL R7, R9, R4, P0 ;  /* 0x0000000409076207 */ /* 0x000fce0000000000 */
.L_x_91:
[----:B------:R-:W-:Y:S05]  /*4c20*/  BSYNC.RECONVERGENT B1 ;  /* 0x0000000000017941 */ /* 0x000fea0003800200 */
.L_x_90:
[----:B------:R0:W1:Y:S01]  /*4c30*/  SHFL.DOWN PT, R9, R2, 0x2, 0x1f ;  /* 0x08401f0002097f89 */ /* 0x00006200000e0000 */
[----:B------:R-:W-:Y:S01]  /*4c40*/  BSSY.RECONVERGENT B1, `(.L_x_92) ;  /* 0x0000017000017945 */ /* 0x000fe20003800200 */
[----:B------:R-:W-:Y:S02]  /*4c50*/  IMAD.MOV.U32 R3, RZ, RZ, R2 ;  /* 0x000000ffff037224 */ /* 0x000fe400078e0002 */
[----:B------:R0:W2:Y:S01]  /*4c60*/  SHFL.DOWN PT, R11, R6, 0x2, 0x1f ;  /* 0x08401f00060b7f89 */ /* 0x0000a200000e0000 */
[----:B------:R-:W-:Y:S02]  /*4c70*/  IMAD.MOV.U32 R4, RZ, RZ, R6 ;  /* 0x000000ffff047224 */ /* 0x000fe400078e0006 */
[----:B------:R-:W-:Y:S01]  /*4c80*/  IMAD.MOV.U32 R5, RZ, RZ, R7 ;  /* 0x000000ffff057224 */ /* 0x000fe200078e0007 */
[----:B------:R0:W3:Y:S01]  /*4c90*/  SHFL.DOWN PT, R8, R7, 0x2, 0x1f ;  /* 0x08401f0007087f89 */ /* 0x0000e200000e0000 */
[----:B------:R-:W-:Y:S05]  /*4ca0*/  @P1 BRA `(.L_x_93) ;  /* 0x0000000000401947 */ /* 0x000fea0003800000 */
[----:B-1----:R-:W-:Y:S01]  /*4cb0*/  ISETP.GE.AND P0, PT, R2, R9, PT ;  /* 0x000000090200720c */ /* 0x002fe20003f06270 */
[----:B------:R-:W-:Y:S02]  /*4cc0*/  IMAD.MOV.U32 R3, RZ, RZ, R9 ;  /* 0x000000ffff037224 */ /* 0x000fe400078e0009 */
[----:B--2---:R-:W-:Y:S02]  /*4cd0*/  IMAD.MOV.U32 R4, RZ, RZ, R11 ;  /* 0x000000ffff047224 */ /* 0x004fe400078e000b */
        /* <DEDUP_REMOVED lines=13> */
.L_x_93:
[----:B------:R-:W-:Y:S05]  /*4db0*/  BSYNC.RECONVERGENT B1 ;  /* 0x0000000000017941 */ /* 0x000fea0003800200 */
.L_x_92:
[----:B---3--:R3:W4:Y:S01]  /*4dc0*/  SHFL.DOWN PT, R8, R3, 0x4, 0x1f ;  /* 0x08801f0003087f89 */ /* 0x00872200000e0000 */
[----:B------:R-:W-:Y:S01]  /*4dd0*/  BSSY.RECONVERGENT B1, `(.L_x_94) ;  /* 0x0000017000017945 */ /* 0x000fe20003800200 */
[----:B0-----:R-:W-:Y:S02]  /*4de0*/  IMAD.MOV.U32 R2, RZ, RZ, R3 ;  /* 0x000000ffff027224 */ /* 0x001fe400078e0003 */
[----:B-1----:R3:W0:Y:S01]  /*4df0*/  SHFL.DOWN PT, R9, R4, 0x4, 0x1f ;  /* 0x08801f0004097f89 */ /* 0x00262200000e0000 */
[----:B------:R-:W-:Y:S02]  /*4e00*/  IMAD.MOV.U32 R6, RZ, RZ, R4 ;  /* 0x000000ffff067224 */ /* 0x000fe400078e0004 */
[----:B------:R-:W-:Y:S01]  /*4e10*/  IMAD.MOV.U32 R7, RZ, RZ, R5 ;  /* 0x000000ffff077224 */ /* 0x000fe200078e0005 */
[----:B------:R3:W1:Y:S01]  /*4e20*/  SHFL.DOWN PT, R10, R5, 0x4, 0x1f ;  /* 0x08801f00050a7f89 */ /* 0x00066200000e0000 */
[----:B------:R-:W-:Y:S05]  /*4e30*/  @P5 BRA `(.L_x_95) ;  /* 0x0000000000405947 */ /* 0x000fea0003800000 */
[----:B----4-:R-:W-:Y:S01]  /*4e40*/  ISETP.GE.AND P0, PT, R3, R8, PT ;  /* 0x000000080300720c */ /* 0x010fe20003f06270 */
[----:B------:R-:W-:Y:S02]  /*4e50*/  IMAD.MOV.U32 R2, RZ, RZ, R8 ;  /* 0x000000ffff027224 */ /* 0x000fe400078e0008 */
[----:B0-----:R-:W-:Y:S02]  /*4e60*/  IMAD.MOV.U32 R6, RZ, RZ, R9 ;  /* 0x000000ffff067224 */ /* 0x001fe400078e0009 */
[----:B-1----:R-:W-:-:S08]  /*4e70*/  IMAD.MOV.U32 R7, RZ, RZ, R10 ;  /* 0x000000ffff077224 */ /* 0x002fd000078e000a */
        /* <DEDUP_REMOVED lines=12> */
.L_x_95:
[----:B------:R-:W-:Y:S05]  /*4f40*/  BSYNC.RECONVERGENT B1 ;  /* 0x0000000000017941 */ /* 0x000fea0003800200 */
.L_x_94:
[----:B0-----:R0:W0:Y:S01]  /*4f50*/  SHFL.DOWN PT, R9, R2, 0x8, 0x1f ;  /* 0x09001f0002097f89 */ /* 0x00102200000e0000 */
[----:B------:R-:W-:Y:S01]  /*4f60*/  BSSY.RECONVERGENT B1, `(.L_x_96) ;  /* 0x0000017000017945 */ /* 0x000fe20003800200 */
[----:B---3--:R-:W-:Y:S02]  /*4f70*/  IMAD.MOV.U32 R3, RZ, RZ, R2 ;  /* 0x000000ffff037224 */ /* 0x008fe400078e0002 */
[----:B--2---:R2:W3:Y:S01]  /*4f80*/  SHFL.DOWN PT, R11, R6, 0x8, 0x1f ;  /* 0x09001f00060b7f89 */ /* 0x0044e200000e0000 */
[----:B------:R-:W-:Y:S02]  /*4f90*/  IMAD.MOV.U32 R4, RZ, RZ, R6 ;  /* 0x000000ffff047224 */ /* 0x000fe400078e0006 */
[----:B------:R-:W-:Y:S01]  /*4fa0*/  IMAD.MOV.U32 R5, RZ, RZ, R7 ;  /* 0x000000ffff057224 */ /* 0x000fe200078e0007 */
[----:B----4-:R2:W4:Y:S01]  /*4fb0*/  SHFL.DOWN PT, R8, R7, 0x8, 0x1f ;  /* 0x09001f0007087f89 */ /* 0x01052200000e0000 */
[----:B------:R-:W-:Y:S05]  /*4fc0*/  @P4 BRA `(.L_x_97) ;  /* 0x0000000000404947 */ /* 0x000fea0003800000 */
[----:B0-----:R-:W-:Y:S01]  /*4fd0*/  ISETP.GE.AND P0, PT, R2, R9, PT ;  /* 0x000000090200720c */ /* 0x001fe20003f06270 */
[----:B------:R-:W-:Y:S02]  /*4fe0*/  IMAD.MOV.U32 R3, RZ, RZ, R9 ;  /* 0x000000ffff037224 */ /* 0x000fe400078e0009 */
[----:B---3--:R-:W-:Y:S02]  /*4ff0*/  IMAD.MOV.U32 R4, RZ, RZ, R11 ;  /* 0x000000ffff047224 */ /* 0x008fe400078e000b */
[----:B----4-:R-:W-:-:S08]  /*5000*/  IMAD.MOV.U32 R5, RZ, RZ, R8 ;  /* 0x000000ffff057224 */ /* 0x010fd000078e0008 */
        /* <DEDUP_REMOVED lines=12> */
.L_x_97:
[----:B------:R-:W-:Y:S05]  /*50d0*/  BSYNC.RECONVERGENT B1 ;  /* 0x0000000000017941 */ /* 0x000fea0003800200 */
.L_x_96:
[----:B0-----:R0:W0:Y:S01]  /*50e0*/  SHFL.DOWN PT, R2, R3, 0x10, 0x1f ;  /* 0x0a001f0003027f89 */ /* 0x00102200000e0000 */
[----:B------:R-:W-:Y:S01]  /*50f0*/  BSSY.RECONVERGENT B1, `(.L_x_98) ;  /* 0x0000017000017945 */ /* 0x000fe20003800200 */
[----:B----4-:R-:W-:Y:S02]  /*5100*/  IMAD.MOV.U32 R8, RZ, RZ, R3 ;  /* 0x000000ffff087224 */ /* 0x010fe400078e0003 */
[----:B------:R4:W0:Y:S01]  /*5110*/  SHFL.DOWN PT, R9, R4, 0x10, 0x1f ;  /* 0x0a001f0004097f89 */ /* 0x00082200000e0000 */
[----:B--2---:R-:W-:Y:S02]  /*5120*/  IMAD.MOV.U32 R7, RZ, RZ, R4 ;  /* 0x000000ffff077224 */ /* 0x004fe400078e0004 */
[----:B------:R-:W-:Y:S01]  /*5130*/  IMAD.MOV.U32 R6, RZ, RZ, R5 ;  /* 0x000000ffff067224 */ /* 0x000fe200078e0005 */
[----:B-1----:R4:W1:Y:S01]  /*5140*/  SHFL.DOWN PT, R10, R5, 0x10, 0x1f ;  /* 0x0a001f00050a7f89 */ /* 0x00286200000e0000 */
[----:B------:R-:W-:Y:S05]  /*5150*/  @P3 BRA `(.L_x_99) ;  /* 0x0000000000403947 */ /* 0x000fea0003800000 */
[----:B0-----:R-:W-:Y:S01]  /*5160*/  ISETP.GE.AND P0, PT, R3, R2, PT ;  /* 0x000000020300720c */ /* 0x001fe20003f06270 */
[----:B------:R-:W-:Y:S02]  /*5170*/  IMAD.MOV.U32 R8, RZ, RZ, R2 ;  /* 0x000000ffff087224 */ /* 0x000fe400078e0002 */
[----:B------:R-:W-:Y:S02]  /*5180*/  IMAD.MOV.U32 R7, RZ, RZ, R9 ;  /* 0x000000ffff077224 */ /* 0x000fe400078e0009 */
        /* <DEDUP_REMOVED lines=13> */
.L_x_99:
[----:B------:R-:W-:Y:S05]  /*5260*/  BSYNC.RECONVERGENT B1 ;  /* 0x0000000000017941 */ /* 0x000fea0003800200 */
.L_x_98:
[----:B------:R-:W-:Y:S04]  /*5270*/  BSSY.RECONVERGENT B1, `(.L_x_100) ;  /* 0x000000c000017945 */ /* 0x000fe80003800200 */
[----:B------:R-:W-:Y:S05]  /*5280*/  @P2 BRA `(.L_x_101) ;  /* 0x0000000000282947 */ /* 0x000fea0003800000 */
[----:B----4-:R-:W2:Y:S01]  /*5290*/  S2R R4, SR_CgaCtaId ;  /* 0x0000000000047919 */ /* 0x010ea20000008800 */
[----:B0-----:R-:W-:Y:S02]  /*52a0*/  MOV R3, 0x400 ;  /* 0x0000040000037802 */ /* 0x001fe40000000f00 */
[----:B------:R-:W-:-:S04]  /*52b0*/  SHF.R.U32.HI R2, RZ, 0x1, R0 ;  /* 0x00000001ff027819 */ /* 0x000fc80000011600 */
[----:B------:R-:W-:Y:S02]  /*52c0*/  LOP3.LUT R2, R2, 0x1f0, RZ, 0xc0, !PT ;  /* 0x000001f002027812 */ /* 0x000fe400078ec0ff */
[----:B--2---:R-:W-:-:S05]  /*52d0*/  LEA R3, R4, R3, 0x18 ;  /* 0x0000000304037211 */ /* 0x004fca00078ec0ff */
[----:B------:R-:W-:Y:S02]  /*52e0*/  IMAD.IADD R5, R2, 0x1, R3 ;  /* 0x0000000102057824 */ /* 0x000fe400078e0203 */
[----:B------:R-:W-:Y:S02]  /*52f0*/  IMAD.MOV.U32 R2, RZ, RZ, R7 ;  /* 0x000000ffff027224 */ /* 0x000fe400078e0007 */
[----:B------:R-:W-:Y:S01]  /*5300*/  IMAD.MOV.U32 R3, RZ, RZ, R6 ;  /* 0x000000ffff037224 */ /* 0x000fe200078e0006 */
[----:B------:R2:W-:Y:S04]  /*5310*/  STS [R5+0x8], R8 ;  /* 0x0000080805007388 */ /* 0x0005e80000000800 */
[----:B------:R2:W-:Y:S02]  /*5320*/  STS.64 [R5+0x10], R2 ;  /* 0x0000100205007388 */ /* 0x0005e40000000a00 */
.L_x_101:
[----:B------:R-:W-:Y:S05]  /*5330*/  BSYNC.RECONVERGENT B1 ;  /* 0x0000000000017941 */ /* 0x000fea0003800200 */
.L_x_100:
        /* <DEDUP_REMOVED lines=8> */
[----:B----4-:R-:W2:Y:S04]  /*53c0*/  LDS.64 R4, [R24+0x20] ;  /* 0x0000200018047984 */ /* 0x010ea80000000a00 */
[----:B------:R4:W1:Y:S04]  /*53d0*/  LDS R18, [R24+0x28] ;  /* 0x0000280018127984 */ /* 0x0008680000000800 */
[----:B------:R4:W1:Y:S01]  /*53e0*/  LDS R16, [R24+0x38] ;  /* 0x0000380018107984 */ /* 0x0008620000000800 */
[----:B0-----:R-:W-:Y:S01]  /*53f0*/  ISETP.GE.AND P0, PT, R8, R3, PT ;  /* 0x000000030800720c */ /* 0x001fe20003f06270 */
[----:B------:R-:W-:-:S02]  /*5400*/  IMAD.MOV.U32 R19, RZ, RZ, R3 ;  /* 0x000000ffff137224 */ /* 0x000fc400078e0003 */
[----:B--2---:R-:W-:Y:S02]  /*5410*/  IMAD.MOV.U32 R21, RZ, RZ, R4 ;  /* 0x000000ffff157224 */ /* 0x004fe400078e0004 */
[----:B------:R-:W-:-:S08]  /*5420*/  IMAD.MOV.U32 R20, RZ, RZ, R5 ;  /* 0x000000ffff147224 */ /* 0x000fd000078e0005 */
[----:B-1--4-:R-:W-:Y:S05]  /*5430*/  @!P0 BRA `(.L_x_103) ;  /* 0x00000000002c8947 */ /* 0x012fea0003800000 */
        /* <DEDUP_REMOVED lines=11> */
.L_x_103:
[----:B------:R-:W-:Y:S05]  /*54f0*/  BSYNC.RECONVERGENT B1 ;  /* 0x0000000000017941 */ /* 0x000fea0003800200 */
.L_x_102:
[----:B------:R-:W0:Y:S01]  /*5500*/  LDS.64 R4, [R24+0x30] ;  /* 0x0000300018047984 */ /* 0x000e220000000a00 */
[----:B------:R-:W-:Y:S01]  /*5510*/  ISETP.GE.AND P0, PT, R19, R18, PT ;  /* 0x000000121300720c */ /* 0x000fe20003f06270 */
[----:B------:R-:W-:Y:S01]  /*5520*/  BSSY.RECONVERGENT B1, `(.L_x_104) ;  /* 0x0000019000017945 */ /* 0x000fe20003800200 */
[----:B------:R-:W-:Y:S01]  /*5530*/  IMAD.MOV.U32 R23, RZ, RZ, R18 ;  /* 0x000000ffff177224 */ /* 0x000fe200078e0012 */
[----:B------:R1:W2:Y:S04]  /*5540*/  LDS R17, [R24+0x48] ;  /* 0x0000480018117984 */ /* 0x0002a80000000800 */
[----:B------:R1:W4:Y:S04]  /*5550*/  LDS R15, [R24+0x58] ;  /* 0x00005800180f7984 */ /* 0x0003280000000800 */
[----:B------:R1:W1:Y:S04]  /*5560*/  LDS R14, [R24+0x68] ;  /* 0x00006800180e7984 */ /* 0x0002680000000800 */
[----:B------:R0:W1:Y:S04]  /*5570*/  LDS R0, [R24+0x78] ;  /* 0x0000780018007984 */ /* 0x0000680000000800 */
[----:B------:R0:W1:Y:S04]  /*5580*/  LDS.64 R6, [R24+0x40] ;  /* 0x0000400018067984 */ /* 0x0000680000000a00 */
[----:B------:R0:W1:Y:S04]  /*5590*/  LDS.64 R8, [R24+0x50] ;  /* 0x0000500018087984 */ /* 0x0000680000000a00 */
[----:B---3--:R3:W1:Y:S04]  /*55a0*/  LDS.64 R10, [R24+0x60] ;  /* 0x00006000180a7984 */ /* 0x0086680000000a00 */
        /* <DEDUP_REMOVED lines=16> */
.L_x_105:
[----:B------:R-:W-:Y:S05]  /*56b0*/  BSYNC.RECONVERGENT B1 ;  /* 0x0000000000017941 */ /* 0x000fea0003800200 */
.L_x_104:
        /* <DEDUP_REMOVED lines=17> */
.L_x_107:
[----:B------:R-:W-:Y:S05]  /*57d0*/  BSYNC.RECONVERGENT B1 ;  /* 0x0000000000017941 */ /* 0x000fea0003800200 */
.L_x_106:
[----:B--2---:R-:W-:Y:S01]  /*57e0*/  ISETP.GE.AND P0, PT, R4, R17, PT ;  /* 0x000000110400720c */ /* 0x004fe20003f06270 */
        /* <DEDUP_REMOVED lines=16> */
.L_x_109:
[----:B------:R-:W-:Y:S05]  /*58f0*/  BSYNC.RECONVERGENT B1 ;  /* 0x0000000000017941 */ /* 0x000fea0003800200 */
.L_x_108:
[----:B----4-:R-:W-:Y:S01]  /*5900*/  ISETP.GE.AND P0, PT, R6, R15, PT ;  /* 0x0000000f0600720c */ /* 0x010fe20003f06270 */
        /* <DEDUP_REMOVED lines=16> */
.L_x_111:
[----:B------:R-:W-:Y:S05]  /*5a10*/  BSYNC.RECONVERGENT B1 ;  /* 0x0000000000017941 */ /* 0x000fea0003800200 */
.L_x_110:
        /* <DEDUP_REMOVED lines=17> */
.L_x_113:
[----:B------:R-:W-:Y:S05]  /*5b30*/  BSYNC.RECONVERGENT B1 ;  /* 0x0000000000017941 */ /* 0x000fea0003800200 */
.L_x_112:
        /* <DEDUP_REMOVED lines=16> */
.L_x_34:
[----:B------:R-:W-:Y:S05]  /*5c40*/  BSYNC.RECONVERGENT B0 ;  /* 0x0000000000007941 */ /* 0x000fea0003800200 */
.L_x_1:
[----:B------:R-:W-:Y:S05]  /*5c50*/  @P1 EXIT ;  /* 0x000000000000194d */ /* 0x000fea0003800000 */
[----:B0-2-4-:R-:W0:Y:S01]  /*5c60*/  LDC.64 R2, c[0x0][0x388] ;  /* 0x0000e200ff027b82 */ /* 0x015e220000000a00 */
[----:B------:R-:W-:-:S04]  /*5c70*/  LOP3.LUT R7, R7, R6, RZ, 0x3c, !PT ;  /* 0x0000000607077212 */ /* 0x000fc800078e3cff */
[----:B------:R-:W-:-:S04]  /*5c80*/  LOP3.LUT R6, R7, R6, RZ, 0x3c, !PT ;  /* 0x0000000607067212 */ /* 0x000fc800078e3cff */
[----:B------:R-:W-:-:S05]  /*5c90*/  LOP3.LUT R7, R7, R6, RZ, 0x3c, !PT ;  /* 0x0000000607077212 */ /* 0x000fca00078e3cff */
[----:B0-----:R-:W-:Y:S04]  /*5ca0*/  STG.E.64 desc[UR10][R2.64+0x8], R6 ;  /* 0x0000080602007986 */ /* 0x001fe8000c101b0a */
[----:B------:R-:W-:Y:S01]  /*5cb0*/  STG.E desc[UR10][R2.64], R8 ;  /* 0x0000000802007986 */ /* 0x000fe2000c10190a */
[----:B------:R-:W-:Y:S05]  /*5cc0*/  EXIT ;  /* 0x000000000000794d */ /* 0x000fea0003800000 */
.L_x_114:
        /* <DEDUP_REMOVED lines=11> */
.L_x_700:


//--------------------- .text._ZN6thrust24THRUST_300001_SM_1000_NS8cuda_cub4core6detail13_kernel_agentINS1_8__reduce10DrainAgentIlEEJN3cub18CUB_300001_SM_10009GridQueueIyEElEEEvDpT0_ --------------------------
	.section	.text._ZN6thrust24THRUST_300001_SM_1000_NS8cuda_cub4core6detail13_kernel_agentINS1_8__reduce10DrainAgentIlEEJN3cub18CUB_300001_SM_10009GridQueueIyEElEEEvDpT0_,"ax",@progbits
	.align	128
        .global         _ZN6thrust24THRUST_300001_SM_1000_NS8cuda_cub4core6detail13_kernel_agentINS1_8__reduce10DrainAgentIlEEJN3cub18CUB_300001_SM_10009GridQueueIyEElEEEvDpT0_
        .type           _ZN6thrust24THRUST_300001_SM_1000_NS8cuda_cub4core6detail13_kernel_agentINS1_8__reduce10DrainAgentIlEEJN3cub18CUB_300001_SM_10009GridQueueIyEElEEEvDpT0_,@function
        .size           _ZN6thrust24THRUST_300001_SM_1000_NS8cuda_cub4core6detail13_kernel_agentINS1_8__reduce10DrainAgentIlEEJN3cub18CUB_300001_SM_10009GridQueueIyEElEEEvDpT0_,(.L_x_701 - _ZN6thrust24THRUST_300001_SM_1000_NS8cuda_cub4core6detail13_kernel_agentINS1_8__reduce10DrainAgentIlEEJN3cub18CUB_300001_SM_10009GridQueueIyEElEEEvDpT0_)
        .other          _ZN6thrust24THRUST_300001_SM_1000_NS8cuda_cub4core6detail13_kernel_agentINS1_8__reduce10DrainAgentIlEEJN3cub18CUB_300001_SM_10009GridQueueIyEElEEEvDpT0_,@"STO_CUDA_ENTRY STV_DEFAULT"
_ZN6thrust24THRUST_300001_SM_1000_NS8cuda_cub4core6detail13_kernel_agentINS1_8__reduce10DrainAgentIlEEJN3cub18CUB_300001_SM_10009GridQueueIyEElEEEvDpT0_:
.text._ZN6thrust24THRUST_300001_SM_1000_NS8cuda_cub4core6detail13_kernel_agentINS1_8__reduce10DrainAgentIlEEJN3cub18CUB_300001_SM_10009GridQueueIyEElEEEvDpT0_:
[----:B------:R-:W-:Y:S08]  /*0000*/  LDC R1, c[0x0][0x37c] ;  /* 0x0000df00ff017b82 */ /* 0x000ff00000000800 */
[----:B------:R-:W0:Y:S01]  /*0010*/  LDC.64 R2, c[0x0][0x380] ;  /* 0x0000e000ff027b82 */ /* 0x000e220000000a00 */
[----:B------:R-:W0:Y:S07]  /*0020*/  LDCU.64 UR4, c[0x0][0x358] ;  /* 0x00006b00ff0477ac */ /* 0x000e2e0008000a00 */
[----:B------:R-:W1:Y:S01]  /*0030*/  LDC.64 R4, c[0x0][0x388] ;  /* 0x0000e200ff047b82 */ /* 0x000e620000000a00 */
[----:B0-----:R-:W-:Y:S04]  /*0040*/  STG.E.64 desc[UR4][R2.64+0x8], RZ ;  /* 0x000008ff02007986 */ /* 0x001fe8000c101b04 */
[----:B-1----:R-:W-:Y:S01]  /*0050*/  STG.E.64 desc[UR4][R2.64], R4 ;  /* 0x0000000402007986 */ /* 0x002fe2000c101b04 */
[----:B------:R-:W-:Y:S05]  /*0060*/  EXIT ;  /* 0x000000000000794d */ /* 0x000fea0003800000 */
.L_x_115:
        /* <DEDUP_REMOVED lines=9> */
.L_x_701:


//--------------------- .text._ZN6thrust24THRUST_300001_SM_1000_NS8cuda_cub4core6detail13_kernel_agentINS1_8__reduce11ReduceAgentINS0_12zip_iteratorIN4cuda3std3__45tupleIJNS0_10device_ptrIiEENS0_17counting_iteratorIlNS0_11use_defaultESF_SF_EEEEEEEPNSB_IJilEEESJ_lNS1_9__extrema9arg_max_fIilNSA_4lessIiEEEEEEJSI_SK_lN3cub18CUB_300001_SM_100013GridEvenShareIlEENSS_9GridQueueIyEESP_EEEvDpT0_ --------------------------
	.section	.text._ZN6thrust24THRUST_300001_SM_1000_NS8cuda_cub4core6detail13_kernel_agentINS1_8__reduce11ReduceAgentINS0_12zip_iteratorIN4cuda3std3__45tupleIJNS0_10device_ptrIiEENS0_17counting_iteratorIlNS0_11use_defaultESF_SF_EEEEEEEPNSB_IJilEEESJ_lNS1_9__extrema9arg_max_fIilNSA_4lessIiEEEEEEJSI_SK_lN3cub18CUB_300001_SM_100013GridEvenShareIlEENSS_9GridQueueIyEESP_EEEvDpT0_,"ax",@progbits
	.align	128
        .global         _ZN6thrust24THRUST_300001_SM_1000_NS8cuda_cub4core6detail13_kernel_agentINS1_8__reduce11ReduceAgentINS0_12zip_iteratorIN4cuda3std3__45tupleIJNS0_10device_ptrIiEENS0_17counting_iteratorIlNS0_11use_defaultESF_SF_EEEEEEEPNSB_IJilEEESJ_lNS1_9__extrema9arg_max_fIilNSA_4lessIiEEEEEEJSI_SK_lN3cub18CUB_300001_SM_100013GridEvenShareIlEENSS_9GridQueueIyEESP_EEEvDpT0_
        .type           _ZN6thrust24THRUST_300001_SM_1000_NS8cuda_cub4core6detail13_kernel_agentINS1_8__reduce11ReduceAgentINS0_12zip_iteratorIN4cuda3std3__45tupleIJNS0_10device_ptrIiEENS0_17counting_iteratorIlNS0_11use_defaultESF_SF_EEEEEEEPNSB_IJilEEESJ_lNS1_9__extrema9arg_max_fIilNSA_4lessIiEEEEEEJSI_SK_lN3cub18CUB_300001_SM_100013GridEvenShareIlEENSS_9GridQueueIyEESP_EEEvDpT0_,@function
        .size           _ZN6thrust24THRUST_300001_SM_1000_NS8cuda_cub4core6detail13_kernel_agentINS1_8__reduce11ReduceAgentINS0_12zip_iteratorIN4cuda3std3__45tupleIJNS0_10device_ptrIiEENS0_17counting_iteratorIlNS0_11use_defaultESF_SF_EEEEEEEPNSB_IJilEEESJ_lNS1_9__extrema9arg_max_fIilNSA_4lessIiEEEEEEJSI_SK_lN3cub18CUB_300001_SM_100013GridEvenShareIlEENSS_9GridQueueIyEESP_EEEvDpT0_,(.L_x_702 - _ZN6thrust24THRUST_300001_SM_1000_NS8cuda_cub4core6detail13_kernel_agentINS1_8__reduce11ReduceAgentINS0_12zip_iteratorIN4cuda3std3__45tupleIJNS0_10device_ptrIiEENS0_17counting_iteratorIlNS0_11use_defaultESF_SF_EEEEEEEPNSB_IJilEEESJ_lNS1_9__extrema9arg_max_fIilNSA_4lessIiEEEEEEJSI_SK_lN3cub18CUB_300001_SM_100013GridEvenShareIlEENSS_9GridQueueIyEESP_EEEvDpT0_)
        .other          _ZN6thrust24THRUST_300001_SM_1000_NS8cuda_cub4core6detail13_kernel_agentINS1_8__reduce11ReduceAgentINS0_12zip_iteratorIN4cuda3std3__45tupleIJNS0_10device_ptrIiEENS0_17counting_iteratorIlNS0_11use_defaultESF_SF_EEEEEEEPNSB_IJilEEESJ_lNS1_9__extrema9arg_max_fIilNSA_4lessIiEEEEEEJSI_SK_lN3cub18CUB_300001_SM_100013GridEvenShareIlEENSS_9GridQueueIyEESP_EEEvDpT0_,@"STO_CUDA_ENTRY STV_DEFAULT"
_ZN6thrust24THRUST_300001_SM_1000_NS8cuda_cub4core6detail13_kernel_agentINS1_8__reduce11ReduceAgentINS0_12zip_iteratorIN4cuda3std3__45tupleIJNS0_10device_ptrIiEENS0_17counting_iteratorIlNS0_11use_defaultESF_SF_EEEEEEEPNSB_IJilEEESJ_lNS1_9__extrema9arg_max_fIilNSA_4lessIiEEEEEEJSI_SK_lN3cub18CUB_300001_SM_100013GridEvenShareIlEENSS_9GridQueueIyEESP_EEEvDpT0_:
.text._ZN6thrust24THRUST_300001_SM_1000_NS8cuda_cub4core6detail13_kernel_agentINS1_8__reduce11ReduceAgentINS0_12zip_iteratorIN4cuda3std3__45tupleIJNS0_10device_ptrIiEENS0_17counting_iteratorIlNS0_11use_defaultESF_SF_EEEEEEEPNSB_IJilEEESJ_lNS1_9__extrema9arg_max_fIilNSA_4lessIiEEEEEEJSI_SK_lN3cub18CUB_300001_SM_100013GridEvenShareIlEENSS_9GridQueueIyEESP_EEEvDpT0_:
[----:B------:R-:W-:Y:S01]  /*0000*/  LDC R1, c[0x0][0x37c] ;  /* 0x0000df00ff017b82 */ /* 0x000fe20000000800 */
[----:B------:R-:W0:Y:S01]  /*0010*/  S2R R0, SR_CTAID.X ;  /* 0x0000000000007919 */ /* 0x000e220000002500 */
[----:B------:R-:W1:Y:S01]  /*0020*/  LDCU.64 UR4, c[0x0][0x398] ;  /* 0x00007300ff0477ac */ /* 0x000e620008000a00 */
[----:B------:R-:W-:Y:S01]  /*0030*/  BSSY.RECONVERGENT B0, `(.L_x_116) ;  /* 0x00005a5000007945 */ /* 0x000fe20003800200 */
[----:B------:R-:W2:Y:S01]  /*0040*/  LDCU UR6, c[0x0][0x370] ;  /* 0x00006e00ff0677ac */ /* 0x000ea20008000800 */
[----:B------:R-:W3:Y:S01]  /*0050*/  LDCU.64 UR10, c[0x0][0x358] ;  /* 0x00006b00ff0a77ac */ /* 0x000ee20008000a00 */
[----:B-1----:R-:W-:Y:S02]  /*0060*/  IMAD.U32 R7, RZ, RZ, UR4 ;  /* 0x00000004ff077e24 */ /* 0x002fe4000f8e00ff */
[----:B------:R-:W-:Y:S01]  /*0070*/  IMAD.U32 R18, RZ, RZ, UR5 ;  /* 0x00000005ff127e24 */ /* 0x000fe2000f8e00ff */
[----:B--2---:R-:W-:Y:S01]  /*0080*/  UIMAD UR6, UR6, 0x500, URZ ;  /* 0x00000500060678a4 */ /* 0x004fe2000f8e02ff */
[----:B0-----:R-:W-:-:S05]  /*0090*/  IMAD R6, R0, 0x500, RZ ;  /* 0x0000050000067824 */ /* 0x001fca00078e02ff */
[----:B------:R-:W-:-:S04]  /*00a0*/  IADD3 R2, P1, PT, R6, 0x500, RZ ;  /* 0x0000050006027810 */ /* 0x000fc80007f3e0ff */
[----:B------:R-:W-:Y:S01]  /*00b0*/  ISETP.GT.U32.AND P0, PT, R2, R7, PT ;  /* 0x000000070200720c */ /* 0x000fe20003f04070 */
[----:B------:R-:W-:-:S05]  /*00c0*/  IMAD.X R3, RZ, RZ, RZ, P1 ;  /* 0x000000ffff037224 */ /* 0x000fca00008e06ff */
[----:B------:R-:W-:-:S13]  /*00d0*/  ISETP.GT.AND.EX P0, PT, R3, R18, PT, P0 ;  /* 0x000000120300720c */ /* 0x000fda0003f04300 */
[----:B---3--:R-:W-:Y:S05]  /*00e0*/  @!P0 BRA `(.L_x_117) ;  /* 0x0000003000d48947 */ /* 0x008fea0003800000 */
[----:B------:R-:W0:Y:S01]  /*00f0*/  S2R R9, SR_TID.X ;  /* 0x0000000000097919 */ /* 0x000e220000002100 */
[----:B------:R-:W-:Y:S01]  /*0100*/  IMAD.IADD R10, R7, 0x1, -R6 ;  /* 0x00000001070a7824 */ /* 0x000fe200078e0a06 */
[----:B------:R-:W-:Y:S01]  /*0110*/  BSSY.RECONVERGENT B1, `(.L_x_118) ;  /* 0x0000010000017945 */ /* 0x000fe20003800200 */
[----:B------:R-:W-:Y:S02]  /*0120*/  IMAD.MOV.U32 R12, RZ, RZ, RZ ;  /* 0x000000ffff0c7224 */ /* 0x000fe400078e00ff */
[----:B------:R-:W-:Y:S02]  /*0130*/  IMAD.MOV.U32 R11, RZ, RZ, RZ ;  /* 0x000000ffff0b7224 */ /* 0x000fe400078e00ff */
[----:B------:R-:W-:Y:S01]  /*0140*/  IMAD.MOV.U32 R8, RZ, RZ, RZ ;  /* 0x000000ffff087224 */ /* 0x000fe200078e00ff */
[----:B0-----:R-:W-:Y:S01]  /*0150*/  ISETP.GE.AND P0, PT, R9, R10, PT ;  /* 0x0000000a0900720c */ /* 0x001fe20003f06270 */
[----:B------:R-:W-:-:S12]  /*0160*/  IMAD.MOV.U32 R13, RZ, RZ, R9 ;  /* 0x000000ffff0d7224 */ /* 0x000fd800078e0009 */
[----:B------:R-:W-:Y:S05]  /*0170*/  @P0 BRA `(.L_x_119) ;  /* 0x0000000000240947 */ /* 0x000fea0003800000 */
[----:B------:R-:W0:Y:S01]  /*0180*/  LDCU.128 UR4, c[0x0][0x380] ;  /* 0x00007000ff0477ac */ /* 0x000e220008000c00 */
[----:B------:R-:W-:-:S05]  /*0190*/  IADD3 R11, P0, PT, R6, R9, RZ ;  /* 0x00000009060b7210 */ /* 0x000fca0007f1e0ff */
[----:B------:R-:W-:Y:S01]  /*01a0*/  IMAD.X R8, RZ, RZ, RZ, P0 ;  /* 0x000000ffff087224 */ /* 0x000fe200000e06ff */
[----:B0-----:R-:W-:-:S04]  /*01b0*/  LEA R2, P1, R11, UR4, 0x2 ;  /* 0x000000040b027c11 */ /* 0x001fc8000f8210ff */
[----:B------:R-:W-:-:S05]  /*01c0*/  LEA.HI.X R3, R11, UR5, R8, 0x2, P1 ;  /* 0x000000050b037c11 */ /* 0x000fca00088f1408 */
[----:B------:R0:W5:Y:S01]  /*01d0*/  LDG.E R12, desc[UR10][R2.64] ;  /* 0x0000000a020c7981 */ /* 0x000162000c1e1900 */
[----:B------:R-:W-:Y:S01]  /*01e0*/  IADD3 R11, P0, PT, R11, UR6, RZ ;  /* 0x000000060b0b7c10 */ /* 0x000fe2000ff1e0ff */
[----:B------:R-:W-:-:S03]  /*01f0*/  VIADD R13, R9, 0x100 ;  /* 0x00000100090d7836 */ /* 0x000fc60000000000 */
[----:B------:R-:W-:-:S09]  /*0200*/  IADD3.X R8, PT, PT, R8, UR7, RZ, P0, !PT ;  /* 0x0000000708087c10 */ /* 0x000fd200087fe4ff */
.L_x_119:
[----:B------:R-:W-:Y:S05]  /*0210*/  BSYNC.RECONVERGENT B1 ;  /* 0x0000000000017941 */ /* 0x000fea0003800200 */
.L_x_118:
[----:B------:R-:W-:Y:S01]  /*0220*/  ISETP.GE.AND P0, PT, R13, R10, PT ;  /* 0x0000000a0d00720c */ /* 0x000fe20003f06270 */
[----:B------:R-:W-:-:S12]  /*0230*/  BSSY.RECONVERGENT B1, `(.L_x_120) ;  /* 0x0000099000017945 */ /* 0x000fd80003800200 */
[----:B------:R-:W-:Y:S05]  /*0240*/  @P0 BRA `(.L_x_121) ;  /* 0x00000008005c0947 */ /* 0x000fea0003800000 */
[----:B0-----:R-:W-:Y:S01]  /*0250*/  LOP3.LUT R2, RZ, R13, RZ, 0x33, !PT ;  /* 0x0000000dff027212 */ /* 0x001fe200078e33ff */
[----:B------:R-:W-:Y:S03]  /*0260*/  BSSY.RECONVERGENT B2, `(.L_x_122) ;  /* 0x000002e000027945 */ /* 0x000fe60003800200 */
[----:B------:R-:W-:-:S04]  /*0270*/  IADD3 R15, PT, PT, -R6, R7, R2 ;  /* 0x00000007060f7210 */ /* 0x000fc80007ffe102 */
[----:B------:R-:W-:-:S04]  /*0280*/  LOP3.LUT R2, R15, 0x300, RZ, 0xc0, !PT ;  /* 0x000003000f027812 */ /* 0x000fc800078ec0ff */
[----:B------:R-:W-:-:S13]  /*0290*/  ISETP.NE.AND P0, PT, R2, 0x300, PT ;  /* 0x000003000200780c */ /* 0x000fda0003f05270 */
[----:B------:R-:W-:Y:S05]  /*02a0*/  @!P0 BRA `(.L_x_123) ;  /* 0x0000000000a48947 */ /* 0x000fea0003800000 */
[----:B------:R-:W0:Y:S01]  /*02b0*/  LDCU.128 UR4, c[0x0][0x380] ;  /* 0x00007000ff0477ac */ /* 0x000e220008000c00 */
[----:B------:R-:W-:Y:S02]  /*02c0*/  IADD3 R3, P0, PT, R6, R13, RZ ;  /* 0x0000000d06037210 */ /* 0x000fe40007f1e0ff */
[----:B------:R-:W-:-:S03]  /*02d0*/  LEA.HI R2, R15, 0x1, RZ, 0x18 ;  /* 0x000000010f027811 */ /* 0x000fc600078fc0ff */
[----:B------:R-:W-:Y:S01]  /*02e0*/  IMAD.X R14, RZ, RZ, RZ, P0 ;  /* 0x000000ffff0e7224 */ /* 0x000fe200000e06ff */
[----:B------:R-:W-:-:S05]  /*02f0*/  LOP3.LUT R2, R2, 0x3, RZ, 0xc0, !PT ;  /* 0x0000000302027812 */ /* 0x000fca00078ec0ff */
[----:B------:R-:W-:Y:S01]  /*0300*/  IMAD.MOV R4, RZ, RZ, -R2 ;  /* 0x000000ffff047224 */ /* 0x000fe200078e0a02 */
[C---:B0-----:R-:W-:Y:S02]  /*0310*/  LEA R5, P2, R3.reuse, UR4, 0x2 ;  /* 0x0000000403057c11 */ /* 0x041fe4000f8410ff */
[C---:B------:R-:W-:Y:S02]  /*0320*/  IADD3 R7, P1, PT, R3.reuse, UR6, RZ ;  /* 0x0000000603077c10 */ /* 0x040fe4000ff3e0ff */
[----:B------:R-:W-:Y:S02]  /*0330*/  LEA.HI.X R3, R3, UR5, R14, 0x2, P2 ;  /* 0x0000000503037c11 */ /* 0x000fe400090f140e */
[----:B------:R-:W-:-:S09]  /*0340*/  IADD3.X R14, PT, PT, R14, UR7, RZ, P1, !PT ;  /* 0x000000070e0e7c10 */ /* 0x000fd20008ffe4ff */
.L_x_126:
[----:B------:R-:W-:-:S05]  /*0350*/  IMAD.MOV.U32 R2, RZ, RZ, R5 ;  /* 0x000000ffff027224 */ /* 0x000fca00078e0005 */
[----:B------:R-:W2:Y:S01]  /*0360*/  LDG.E R19, desc[UR10][R2.64] ;  /* 0x0000000a02137981 */ /* 0x000ea2000c1e1900 */
[----:B------:R-:W-:Y:S01]  /*0370*/  VIADD R4, R4, 0x1 ;  /* 0x0000000104047836 */ /* 0x000fe20000000000 */
[----:B------:R-:W-:Y:S01]  /*0380*/  BSSY.RECONVERGENT B3, `(.L_x_124) ;  /* 0x0000016000037945 */ /* 0x000fe20003800200 */
[----:B------:R-:W-:Y:S01]  /*0390*/  IMAD.MOV.U32 R18, RZ, RZ, R11 ;  /* 0x000000ffff127224 */ /* 0x000fe200078e000b */
[----:B------:R-:W-:Y:S01]  /*03a0*/  IADD3 R5, P3, PT, R5, 0x400, RZ ;  /* 0x0000040005057810 */ /* 0x000fe20007f7e0ff */
[----:B------:R-:W-:Y:S01]  /*03b0*/  IMAD.MOV.U32 R17, RZ, RZ, R8 ;  /* 0x000000ffff117224 */ /* 0x000fe200078e0008 */
[----:B------:R-:W-:Y:S01]  /*03c0*/  ISETP.NE.AND P2, PT, R4, RZ, PT ;  /* 0x000000ff0400720c */ /* 0x000fe20003f45270 */
[----:B-----5:R-:W-:Y:S02]  /*03d0*/  IMAD.MOV.U32 R16, RZ, RZ, R12 ;  /* 0x000000ffff107224 */ /* 0x020fe400078e000c */
[----:B------:R-:W-:Y:S02]  /*03e0*/  IMAD.MOV.U32 R11, RZ, RZ, R7 ;  /* 0x000000ffff0b7224 */ /* 0x000fe400078e0007 */
[----:B------:R-:W-:Y:S01]  /*03f0*/  IMAD.MOV.U32 R8, RZ, RZ, R14 ;  /* 0x000000ffff087224 */ /* 0x000fe200078e000e */
[----:B--2---:R-:W-:Y:S01]  /*0400*/  ISETP.GE.AND P0, PT, R12, R19, PT ;  /* 0x000000130c00720c */ /* 0x004fe20003f06270 */
[----:B------:R-:W-:-:S12]  /*0410*/  IMAD.MOV.U32 R12, RZ, RZ, R19 ;  /* 0x000000ffff0c7224 */ /* 0x000fd800078e0013 */
        /* <DEDUP_REMOVED lines=12> */
.L_x_125:
[----:B------:R-:W-:Y:S05]  /*04e0*/  BSYNC.RECONVERGENT B3 ;  /* 0x0000000000037941 */ /* 0x000fea0003800200 */
.L_x_124:
[----:B------:R-:W-:Y:S01]  /*04f0*/  IADD3 R7, P0, PT, R7, 0x100, RZ ;  /* 0x0000010007077810 */ /* 0x000fe20007f1e0ff */
[----:B------:R-:W-:Y:S02]  /*0500*/  VIADD R13, R13, 0x100 ;  /* 0x000001000d0d7836 */ /* 0x000fe40000000000 */
[----:B------:R-:W-:Y:S02]  /*0510*/  IMAD.X R3, RZ, RZ, R3, P3 ;  /* 0x000000ffff037224 */ /* 0x000fe400018e0603 */
[----:B------:R-:W-:Y:S01]  /*0520*/  IMAD.X R14, RZ, RZ, R14, P0 ;  /* 0x000000ffff0e7224 */ /* 0x000fe200000e060e */
[----:B------:R-:W-:Y:S07]  /*0530*/  @P2 BRA `(.L_x_126) ;  /* 0xfffffffc00842947 */ /* 0x000fee000383ffff */
.L_x_123:
[----:B------:R-:W-:Y:S05]  /*0540*/  BSYNC.RECONVERGENT B2 ;  /* 0x0000000000027941 */ /* 0x000fea0003800200 */
.L_x_122:
[----:B------:R-:W-:-:S13]  /*0550*/  ISETP.GE.U32.AND P0, PT, R15, 0x300, PT ;  /* 0x000003000f00780c */ /* 0x000fda0003f06070 */
[----:B------:R-:W-:Y:S05]  /*0560*/  @!P0 BRA `(.L_x_121) ;  /* 0x0000000400948947 */ /* 0x000fea0003800000 */
[----:B------:R-:W0:Y:S01]  /*0570*/  LDC.64 R4, c[0x0][0x380] ;  /* 0x0000e000ff047b82 */ /* 0x000e220000000a00 */
[----:B------:R-:W-:-:S07]  /*0580*/  VIADD R7, R13, 0x200 ;  /* 0x000002000d077836 */ /* 0x000fce0000000000 */
[----:B------:R-:W1:Y:S02]  /*0590*/  LDC.64 R2, c[0x0][0x388] ;  /* 0x0000e200ff027b82 */ /* 0x000e640000000a00 */
.L_x_135:
[----:B------:R-:W-:-:S05]  /*05a0*/  VIADD R13, R7, 0xfffffe00 ;  /* 0xfffffe00070d7836 */ /* 0x000fca0000000000 */
[----:B------:R-:W-:-:S04]  /*05b0*/  IADD3 R19, P0, PT, R6, R13, RZ ;  /* 0x0000000d06137210 */ /* 0x000fc80007f1e0ff */
[----:B------:R-:W-:Y:S02]  /*05c0*/  LEA.HI.X.SX32 R18, R13, RZ, 0x1, P0 ;  /* 0x000000ff0d127211 */ /* 0x000fe400000f0eff */
[----:B0-----:R-:W-:-:S04]  /*05d0*/  LEA R16, P0, R19, R4, 0x2 ;  /* 0x0000000413107211 */ /* 0x001fc800078010ff */
[----:B------:R-:W-:-:S05]  /*05e0*/  LEA.HI.X R17, R19, R5, R18, 0x2, P0 ;  /* 0x0000000513117211 */ /* 0x000fca00000f1412 */
[----:B------:R-:W2:Y:S04]  /*05f0*/  LDG.E R25, desc[UR10][R16.64] ;  /* 0x0000000a10197981 */ /* 0x000ea8000c1e1900 */
[----:B-----5:R0:W5:Y:S04]  /*0600*/  LDG.E R15, desc[UR10][R16.64+0x400] ;  /* 0x0004000a100f7981 */ /* 0x020168000c1e1900 */
[----:B------:R0:W5:Y:S04]  /*0610*/  LDG.E R13, desc[UR10][R16.64+0x800] ;  /* 0x0008000a100d7981 */ /* 0x000168000c1e1900 */
[----:B------:R0:W5:Y:S01]  /*0620*/  LDG.E R14, desc[UR10][R16.64+0xc00] ;  /* 0x000c000a100e7981 */ /* 0x000162000c1e1900 */
[----:B-1----:R-:W-:Y:S01]  /*0630*/  IADD3 R20, P1, PT, R19, R2, RZ ;  /* 0x0000000213147210 */ /* 0x002fe20007f3e0ff */
[----:B------:R-:W-:Y:S01]  /*0640*/  BSSY.RECONVERGENT B2, `(.L_x_127) ;  /* 0x0000013000027945 */ /* 0x000fe20003800200 */
[----:B------:R-:W-:-:S03]  /*0650*/  VIADD R19, R7, 0xffffff00 ;  /* 0xffffff0007137836 */ /* 0x000fc60000000000 */
[----:B------:R-:W-:Y:S02]  /*0660*/  IMAD.X R23, R18, 0x1, R3, P1 ;  /* 0x0000000112177824 */ /* 0x000fe400008e0603 */
[----:B------:R-:W-:Y:S02]  /*0670*/  IMAD.MOV.U32 R21, RZ, RZ, R20 ;  /* 0x000000ffff157224 */ /* 0x000fe400078e0014 */
[----:B------:R-:W-:Y:S01]  /*0680*/  IMAD.MOV.U32 R22, RZ, RZ, R23 ;  /* 0x000000ffff167224 */ /* 0x000fe200078e0017 */
[----:B--2---:R-:W-:Y:S01]  /*0690*/  ISETP.GE.AND P0, PT, R12, R25, PT ;  /* 0x000000190c00720c */ /* 0x004fe20003f06270 */
[----:B------:R-:W-:-:S12]  /*06a0*/  IMAD.MOV.U32 R18, RZ, RZ, R25 ;  /* 0x000000ffff127224 */ /* 0x000fd800078e0019 */
[----:B0-----:R-:W-:Y:S05]  /*06b0*/  @!P0 BRA `(.L_x_128) ;  /* 0x00000000002c8947 */ /* 0x001fea0003800000 */
        /* <DEDUP_REMOVED lines=11> */
.L_x_128:
[----:B------:R-:W-:Y:S05]  /*0770*/  BSYNC.RECONVERGENT B2 ;  /* 0x0000000000027941 */ /* 0x000fea0003800200 */
.L_x_127:
[----:B-----5:R-:W-:Y:S01]  /*0780*/  ISETP.GE.AND P0, PT, R18, R15, PT ;  /* 0x0000000f1200720c */ /* 0x020fe20003f06270 */
[----:B------:R-:W-:Y:S01]  /*0790*/  BSSY.RECONVERGENT B2, `(.L_x_129) ;  /* 0x0000013000027945 */ /* 0x000fe20003800200 */
[----:B------:R-:W-:Y:S02]  /*07a0*/  SHF.R.S32.HI R8, RZ, 0x1f, R19 ;  /* 0x0000001fff087819 */ /* 0x000fe40000011413 */
[----:B------:R-:W-:-:S04]  /*07b0*/  IADD3 R12, P1, P2, R19, R2, R6 ;  /* 0x00000002130c7210 */ /* 0x000fc80007a3e006 */
[----:B------:R-:W-:Y:S01]  /*07c0*/  IADD3.X R11, PT, PT, R8, R3, RZ, P1, P2 ;  /* 0x00000003080b7210 */ /* 0x000fe20000fe44ff */
[----:B------:R-:W-:Y:S02]  /*07d0*/  IMAD.MOV.U32 R19, RZ, RZ, R12 ;  /* 0x000000ffff137224 */ /* 0x000fe400078e000c */
[----:B------:R-:W-:Y:S02]  /*07e0*/  IMAD.MOV.U32 R8, RZ, RZ, R15 ;  /* 0x000000ffff087224 */ /* 0x000fe400078e000f */
[----:B------:R-:W-:Y:S01]  /*07f0*/  IMAD.MOV.U32 R20, RZ, RZ, R11 ;  /* 0x000000ffff147224 */ /* 0x000fe200078e000b */
[----:B------:R-:W-:Y:S06]  /*0800*/  @!P0 BRA `(.L_x_130) ;  /* 0x00000000002c8947 */ /* 0x000fec0003800000 */
        /* <DEDUP_REMOVED lines=11> */
.L_x_130:
[----:B------:R-:W-:Y:S05]  /*08c0*/  BSYNC.RECONVERGENT B2 ;  /* 0x0000000000027941 */ /* 0x000fea0003800200 */
.L_x_129:
[----:B------:R-:W-:Y:S01]  /*08d0*/  ISETP.GE.AND P0, PT, R8, R13, PT ;  /* 0x0000000d0800720c */ /* 0x000fe20003f06270 */
[C---:B------:R-:W-:Y:S01]  /*08e0*/  VIADD R11, R7.reuse, 0x100 ;  /* 0x00000100070b7836 */ /* 0x040fe20000000000 */
[----:B------:R-:W-:Y:S01]  /*08f0*/  SHF.R.S32.HI R12, RZ, 0x1f, R7 ;  /* 0x0000001fff0c7819 */ /* 0x000fe20000011407 */
[----:B------:R-:W-:Y:S01]  /*0900*/  BSSY.RECONVERGENT B2, `(.L_x_131) ;  /* 0x0000014000027945 */ /* 0x000fe20003800200 */
[-CC-:B------:R-:W-:Y:S01]  /*0910*/  IADD3 R18, P1, P4, R7, R2.reuse, R6.reuse ;  /* 0x0000000207127210 */ /* 0x180fe20007c3e006 */
[----:B------:R-:W-:Y:S01]  /*0920*/  IMAD.MOV.U32 R15, RZ, RZ, R13 ;  /* 0x000000ffff0f7224 */ /* 0x000fe200078e000d */
[----:B------:R-:W-:Y:S02]  /*0930*/  IADD3 R23, P2, P3, R11, R2, R6 ;  /* 0x000000020b177210 */ /* 0x000fe40007b5e006 */
[----:B------:R-:W-:Y:S01]  /*0940*/  IADD3.X R21, PT, PT, R12, R3, RZ, P1, P4 ;  /* 0x000000030c157210 */ /* 0x000fe20000fe84ff */
[----:B------:R-:W-:Y:S01]  /*0950*/  IMAD.MOV.U32 R16, RZ, RZ, R18 ;  /* 0x000000ffff107224 */ /* 0x000fe200078e0012 */
[----:B------:R-:W-:-:S03]  /*0960*/  SHF.R.S32.HI R12, RZ, 0x1f, R11 ;  /* 0x0000001fff0c7819 */ /* 0x000fc6000001140b */
        /* <DEDUP_REMOVED lines=13> */
.L_x_132:
[----:B------:R-:W-:Y:S05]  /*0a40*/  BSYNC.RECONVERGENT B2 ;  /* 0x0000000000027941 */ /* 0x000fea0003800200 */
.L_x_131:
[----:B------:R-:W-:Y:S01]  /*0a50*/  ISETP.GE.AND P0, PT, R15, R14, PT ;  /* 0x0000000e0f00720c */ /* 0x000fe20003f06270 */
[----:B------:R-:W-:Y:S01]  /*0a60*/  BSSY.RECONVERGENT B2, `(.L_x_133) ;  /* 0x0000011000027945 */ /* 0x000fe20003800200 */
[----:B------:R-:W-:Y:S01]  /*0a70*/  IADD3.X R18, PT, PT, R12, R3, RZ, P2, P3 ;  /* 0x000000030c127210 */ /* 0x000fe200017e64ff */
[----:B------:R-:W-:Y:S02]  /*0a80*/  IMAD.MOV.U32 R11, RZ, RZ, R23 ;  /* 0x000000ffff0b7224 */ /* 0x000fe400078e0017 */
[----:B------:R-:W-:Y:S02]  /*0a90*/  IMAD.MOV.U32 R12, RZ, RZ, R14 ;  /* 0x000000ffff0c7224 */ /* 0x000fe400078e000e */
[----:B------:R-:W-:-:S06]  /*0aa0*/  IMAD.MOV.U32 R8, RZ, RZ, R18 ;  /* 0x000000ffff087224 */ /* 0x000fcc00078e0012 */
        /* <DEDUP_REMOVED lines=12> */
.L_x_134:
[----:B------:R-:W-:Y:S05]  /*0b70*/  BSYNC.RECONVERGENT B2 ;  /* 0x0000000000027941 */ /* 0x000fea0003800200 */
.L_x_133:
[C---:B------:R-:W-:Y:S02]  /*0b80*/  VIADD R13, R7.reuse, 0x200 ;  /* 0x00000200070d7836 */ /* 0x040fe40000000000 */
[----:B------:R-:W-:-:S03]  /*0b90*/  VIADD R7, R7, 0x400 ;  /* 0x0000040007077836 */ /* 0x000fc60000000000 */
[----:B------:R-:W-:-:S13]  /*0ba0*/  ISETP.GE.AND P0, PT, R13, R10, PT ;  /* 0x0000000a0d00720c */ /* 0x000fda0003f06270 */
[----:B------:R-:W-:Y:S05]  /*0bb0*/  @!P0 BRA `(.L_x_135) ;  /* 0xfffffff800788947 */ /* 0x000fea000383ffff */
.L_x_121:
[----:B------:R-:W-:Y:S05]  /*0bc0*/  BSYNC.RECONVERGENT B1 ;  /* 0x0000000000017941 */ /* 0x000fea0003800200 */
.L_x_120:
[----:B------:R-:W-:-:S13]  /*0bd0*/  ISETP.GE.AND P0, PT, R10, 0x100, PT ;  /* 0x000001000a00780c */ /* 0x000fda0003f06270 */
[----:B------:R-:W-:Y:S05]  /*0be0*/  @!P0 BRA `(.L_x_136) ;  /* 0x00000010008c8947 */ /* 0x000fea0003800000 */
[----:B------:R-:W1:Y:S01]  /*0bf0*/  S2R R10, SR_LANEID ;  /* 0x00000000000a7919 */ /* 0x000e620000000000 */
[----:B------:R-:W-:Y:S01]  /*0c00*/  BSSY.RECONVERGENT B1, `(.L_x_137) ;  /* 0x000001b000017945 */ /* 0x000fe20003800200 */
[----:B------:R-:W-:Y:S01]  /*0c10*/  IMAD.MOV.U32 R6, RZ, RZ, R11 ;  /* 0x000000ffff067224 */ /* 0x000fe200078e000b */
[----:B0----5:R0:W2:Y:S01]  /*0c20*/  SHFL.DOWN PT, R3, R12, 0x1, 0x1f ;  /* 0x08201f000c037f89 */ /* 0x0210a200000e0000 */
[----:B------:R-:W-:Y:S02]  /*0c30*/  IMAD.MOV.U32 R7, RZ, RZ, R8 ;  /* 0x000000ffff077224 */ /* 0x000fe400078e0008 */
[----:B------:R-:W-:Y:S01]  /*0c40*/  IMAD.MOV.U32 R2, RZ, RZ, R12 ;  /* 0x000000ffff027224 */ /* 0x000fe200078e000c */
[----:B------:R0:W3:Y:S04]  /*0c50*/  SHFL.DOWN PT, R4, R11, 0x1, 0x1f ;  /* 0x08201f000b047f89 */ /* 0x0000e800000e0000 */
[----:B------:R0:W4:Y:S01]  /*0c60*/  SHFL.DOWN PT, R5, R8, 0x1, 0x1f ;  /* 0x08201f0008057f89 */ /* 0x00012200000e0000 */
[----:B-1----:R-:W-:-:S02]  /*0c70*/  ISETP.GT.AND P0, PT, R10, 0x1e, PT ;  /* 0x0000001e0a00780c */ /* 0x002fc40003f04270 */
[C---:B------:R-:W-:Y:S02]  /*0c80*/  ISETP.GT.AND P1, PT, R10.reuse, 0x1d, PT ;  /* 0x0000001d0a00780c */ /* 0x040fe40003f24270 */
[----:B------:R-:W-:-:S09]  /*0c90*/  ISETP.GT.AND P3, PT, R10, 0x1b, PT ;  /* 0x0000001b0a00780c */ /* 0x000fd20003f64270 */
[----:B0-234-:R-:W-:Y:S05]  /*0ca0*/  @P0 BRA `(.L_x_138) ;  /* 0x0000000000400947 */ /* 0x01dfea0003800000 */
        /* <DEDUP_REMOVED lines=16> */
.L_x_138:
[----:B------:R-:W-:Y:S05]  /*0db0*/  BSYNC.RECONVERGENT B1 ;  /* 0x0000000000017941 */ /* 0x000fea0003800200 */
.L_x_137:
        /* <DEDUP_REMOVED lines=27> */
.L_x_140:
[----:B------:R-:W-:Y:S05]  /*0f70*/  BSYNC.RECONVERGENT B1 ;  /* 0x0000000000017941 */ /* 0x000fea0003800200 */
.L_x_139:
        /* <DEDUP_REMOVED lines=9> */
[----:B0-----:R-:W-:Y:S02]  /*1010*/  IMAD.MOV.U32 R6, RZ, RZ, R11 ;  /* 0x000000ffff067224 */ /* 0x001fe400078e000b */
[----:B-1----:R-:W-:Y:S02]  /*1020*/  IMAD.MOV.U32 R7, RZ, RZ, R10 ;  /* 0x000000ffff077224 */ /* 0x002fe400078e000a */
        /* <DEDUP_REMOVED lines=13> */
.L_x_142:
[----:B------:R-:W-:Y:S05]  /*1100*/  BSYNC.RECONVERGENT B1 ;  /* 0x0000000000017941 */ /* 0x000fea0003800200 */
.L_x_141:
        /* <DEDUP_REMOVED lines=9> */
[----:B---3--:R-:W-:Y:S02]  /*11a0*/  IMAD.MOV.U32 R4, RZ, RZ, R13 ;  /* 0x000000ffff047224 */ /* 0x008fe400078e000d */
        /* <DEDUP_REMOVED lines=14> */
.L_x_144:
[----:B------:R-:W-:Y:S05]  /*1290*/  BSYNC.RECONVERGENT B1 ;  /* 0x0000000000017941 */ /* 0x000fea0003800200 */
.L_x_143:
[----:B0-----:R0:W0:Y:S01]  /*12a0*/  SHFL.DOWN PT, R2, R3, 0x10, 0x1f ;  /* 0x0a001f0003027f89 */ /* 0x00102200000e0000 */
[----:B------:R-:W-:Y:S01]  /*12b0*/  BSSY.RECONVERGENT B1, `(.L_x_145) ;  /* 0x0000017000017945 */ /* 0x000fe20003800200 */
[----:B--2---:R-:W-:Y:S02]  /*12c0*/  IMAD.MOV.U32 R7, RZ, RZ, R4 ;  /* 0x000000ffff077224 */ /* 0x004fe400078e0004 */
[----:B------:R2:W0:Y:S01]  /*12d0*/  SHFL.DOWN PT, R11, R4, 0x10, 0x1f ;  /* 0x0a001f00040b7f89 */ /* 0x00042200000e0000 */
[----:B----4-:R-:W-:Y:S02]  /*12e0*/  IMAD.MOV.U32 R8, RZ, RZ, R5 ;  /* 0x000000ffff087224 */ /* 0x010fe400078e0005 */
[----:B------:R-:W-:Y:S01]  /*12f0*/  IMAD.MOV.U32 R6, RZ, RZ, R3 ;  /* 0x000000ffff067224 */ /* 0x000fe200078e0003 */
[----:B-1----:R2:W1:Y:S01]  /*1300*/  SHFL.DOWN PT, R10, R5, 0x10, 0x1f ;  /* 0x0a001f00050a7f89 */ /* 0x00246200000e0000 */
[----:B------:R-:W-:Y:S05]  /*1310*/  @P4 BRA `(.L_x_146) ;  /* 0x0000000000404947 */ /* 0x000fea0003800000 */
        /* <DEDUP_REMOVED lines=16> */
.L_x_146:
[----:B------:R-:W-:Y:S05]  /*1420*/  BSYNC.RECONVERGENT B1 ;  /* 0x0000000000017941 */ /* 0x000fea0003800200 */
.L_x_145:
[----:B------:R-:W-:Y:S04]  /*1430*/  BSSY.RECONVERGENT B1, `(.L_x_147) ;  /* 0x000000c000017945 */ /* 0x000fe80003800200 */
[----:B------:R-:W-:Y:S05]  /*1440*/  @P2 BRA `(.L_x_148) ;  /* 0x0000000000282947 */ /* 0x000fea0003800000 */
[----:B--2---:R-:W2:Y:S01]  /*1450*/  S2R R4, SR_CgaCtaId ;  /* 0x0000000000047919 */ /* 0x004ea20000008800 */
        /* <DEDUP_REMOVED lines=9> */
.L_x_148:
[----:B------:R-:W-:Y:S05]  /*14f0*/  BSYNC.RECONVERGENT B1 ;  /* 0x0000000000017941 */ /* 0x000fea0003800200 */
.L_x_147:
[----:B------:R-:W-:Y:S01]  /*1500*/  BAR.SYNC.DEFER_BLOCKING 0x0 ;  /* 0x0000000000007b1d */ /* 0x000fe20000010000 */
[----:B------:R-:W-:-:S13]  /*1510*/  ISETP.NE.AND P2, PT, R9, RZ, PT ;  /* 0x000000ff0900720c */ /* 0x000fda0003f45270 */
[----:B------:R-:W-:Y:S05]  /*1520*/  @P2 BRA `(.L_x_149) ;  /* 0x0000004400542947 */ /* 0x000fea0003800000 */
[----:B0---4-:R-:W0:Y:S01]  /*1530*/  S2R R3, SR_CgaCtaId ;  /* 0x0000000000037919 */ /* 0x011e220000008800 */
[----:B------:R-:W-:Y:S01]  /*1540*/  MOV R2, 0x400 ;  /* 0x0000040000027802 */ /* 0x000fe20000000f00 */
[----:B------:R-:W-:Y:S03]  /*1550*/  BSSY.RECONVERGENT B1, `(.L_x_150) ;  /* 0x0000016000017945 */ /* 0x000fe60003800200 */
[----:B0-----:R-:W-:-:S05]  /*1560*/  LEA R26, R3, R2, 0x18 ;  /* 0x00000002031a7211 */ /* 0x001fca00078ec0ff */
[----:B--2---:R-:W0:Y:S04]  /*1570*/  LDS R5, [R26+0x18] ;  /* 0x000018001a057984 */ /* 0x004e280000000800 */
[----:B------:R2:W4:Y:S04]  /*1580*/  LDS.64 R2, [R26+0x20] ;  /* 0x000020001a027984 */ /* 0x0005280000000a00 */
[----:B------:R2:W1:Y:S04]  /*1590*/  LDS R22, [R26+0x28] ;  /* 0x000028001a167984 */ /* 0x0004680000000800 */
[----:B------:R2:W1:Y:S01]  /*15a0*/  LDS R16, [R26+0x38] ;  /* 0x000038001a107984 */ /* 0x0004620000000800 */
[----:B0-----:R-:W-:Y:S01]  /*15b0*/  ISETP.GE.AND P0, PT, R6, R5, PT ;  /* 0x000000050600720c */ /* 0x001fe20003f06270 */
[----:B------:R-:W-:-:S12]  /*15c0*/  IMAD.MOV.U32 R21, RZ, RZ, R5 ;  /* 0x000000ffff157224 */ /* 0x000fd800078e0005 */
[----:B-12-4-:R-:W-:Y:S05]  /*15d0*/  @!P0 BRA `(.L_x_151) ;  /* 0x0000000000348947 */ /* 0x016fea0003800000 */
        /* <DEDUP_REMOVED lines=13> */
.L_x_151:
[----:B------:R-:W-:Y:S05]  /*16b0*/  BSYNC.RECONVERGENT B1 ;  /* 0x0000000000017941 */ /* 0x000fea0003800200 */
.L_x_150:
        /* <DEDUP_REMOVED lines=21> */
[C---:B------:R-:W-:Y:S02]  /*1810*/  @P3 ISETP.LT.U32.AND P1, PT, R2.reuse, R6, PT ;  /* 0x000000060200320c */ /* 0x040fe40003f21070 */
[CC--:B------:R-:W-:Y:S02]  /*1820*/  @P3 ISETP.GE.AND.EX P0, PT, R3.reuse, R7.reuse, PT, P0 ;  /* 0x000000070300320c */ /* 0x0c0fe40003f06300 */
[----:B------:R-:W-:Y:S02]  /*1830*/  @P3 ISETP.LT.AND.EX P1, PT, R3, R7, PT, P1 ;  /* 0x000000070300320c */ /* 0x000fe40003f21310 */
[----:B------:R-:W-:Y:S02]  /*1840*/  @P3 SEL R23, R21, R22, !P0 ;  /* 0x0000001615173207 */ /* 0x000fe40004000000 */
[----:B------:R-:W-:-:S02]  /*1850*/  @P3 SEL R25, R2, R6, P1 ;  /* 0x0000000602193207 */ /* 0x000fc40000800000 */
[----:B------:R-:W-:-:S07]  /*1860*/  @P3 SEL R24, R3, R7, P1 ;  /* 0x0000000703183207 */ /* 0x000fce0000800000 */
.L_x_153:
[----:B------:R-:W-:Y:S05]  /*1870*/  BSYNC.RECONVERGENT B1 ;  /* 0x0000000000017941 */ /* 0x000fea0003800200 */
.L_x_152:
        /* <DEDUP_REMOVED lines=17> */
.L_x_155:
[----:B------:R-:W-:Y:S05]  /*1990*/  BSYNC.RECONVERGENT B1 ;  /* 0x0000000000017941 */ /* 0x000fea0003800200 */
.L_x_154:
        /* <DEDUP_REMOVED lines=17> */
.L_x_157:
[----:B------:R-:W-:Y:S05]  /*1ab0*/  BSYNC.RECONVERGENT B1 ;  /* 0x0000000000017941 */ /* 0x000fea0003800200 */
.L_x_156:
        /* <DEDUP_REMOVED lines=17> */
.L_x_159:
[----:B------:R-:W-:Y:S05]  /*1bd0*/  BSYNC.RECONVERGENT B1 ;  /* 0x0000000000017941 */ /* 0x000fea0003800200 */
.L_x_158:
        /* <DEDUP_REMOVED lines=17> */
.L_x_161:
[----:B------:R-:W-:Y:S05]  /*1cf0*/  BSYNC.RECONVERGENT B1 ;  /* 0x0000000000017941 */ /* 0x000fea0003800200 */
.L_x_160:
        /* <DEDUP_REMOVED lines=18> */
.L_x_136:
[----:B------:R-:W1:Y:S01]  /*1e20*/  S2R R14, SR_LANEID ;  /* 0x00000000000e7919 */ /* 0x000e620000000000 */
[----:B0-----:R-:W-:Y:S01]  /*1e30*/  LOP3.LUT R2, R9, 0x3e0, RZ, 0xc0, !PT ;  /* 0x000003e009027812 */ /* 0x001fe200078ec0ff */
[----:B------:R-:W-:Y:S01]  /*1e40*/  BSSY.RECONVERGENT B1, `(.L_x_162) ;  /* 0x0000027000017945 */ /* 0x000fe20003800200 */
[----:B------:R-:W-:Y:S02]  /*1e50*/  IMAD.MOV.U32 R16, RZ, RZ, R8 ;  /* 0x000000ffff107224 */ /* 0x000fe400078e0008 */
[----:B------:R-:W-:Y:S01]  /*1e60*/  LOP3.LUT R5, RZ, R2, RZ, 0x33, !PT ;  /* 0x00000002ff057212 */ /* 0x000fe200078e33ff */
[----:B------:R-:W-:-:S05]  /*1e70*/  VIADD R3, R2, 0x20 ;  /* 0x0000002002037836 */ /* 0x000fca0000000000 */
[----:B------:R-:W-:Y:S01]  /*1e80*/  ISETP.GT.AND P0, PT, R3, R10, PT ;  /* 0x0000000a0300720c */ /* 0x000fe20003f04270 */
[----:B------:R-:W-:-:S05]  /*1e90*/  IMAD.IADD R3, R10, 0x1, R5 ;  /* 0x000000010a037824 */ /* 0x000fca00078e0205 */
[----:B------:R-:W-:-:S05]  /*1ea0*/  SEL R3, R3, 0x1f, P0 ;  /* 0x0000001f03037807 */ /* 0x000fca0000000000 */
[----:B-----5:R0:W2:Y:S04]  /*1eb0*/  SHFL.DOWN PT, R5, R12, 0x1, R3 ;  /* 0x082000000c057989 */ /* 0x0200a800000e0003 */
[----:B------:R0:W3:Y:S01]  /*1ec0*/  SHFL.DOWN PT, R7, R8, 0x1, R3 ;  /* 0x0820000008077989 */ /* 0x0000e200000e0003 */
[CC--:B-1----:R-:W-:Y:S01]  /*1ed0*/  ISETP.GE.AND P0, PT, R14.reuse, R3.reuse, PT ;  /* 0x000000030e00720c */ /* 0x0c2fe20003f06270 */
[C---:B------:R-:W-:Y:S01]  /*1ee0*/  VIADD R4, R14.reuse, 0x4 ;  /* 0x000000040e047836 */ /* 0x040fe20000000000 */
[C---:B------:R-:W-:Y:S01]  /*1ef0*/  ISETP.NE.AND P2, PT, R14.reuse, RZ, PT ;  /* 0x000000ff0e00720c */ /* 0x040fe20003f45270 */
[C---:B------:R-:W-:Y:S02]  /*1f00*/  VIADD R2, R14.reuse, 0x2 ;  /* 0x000000020e027836 */ /* 0x040fe40000000000 */
[----:B------:R-:W-:Y:S01]  /*1f10*/  VIADD R6, R14, 0x8 ;  /* 0x000000080e067836 */ /* 0x000fe20000000000 */
[-C--:B------:R-:W-:Y:S01]  /*1f20*/  ISETP.GT.AND P5, PT, R4, R3.reuse, PT ;  /* 0x000000030400720c */ /* 0x080fe20003fa4270 */
[----:B------:R-:W-:Y:S01]  /*1f30*/  VIADD R14, R14, 0x10 ;  /* 0x000000100e0e7836 */ /* 0x000fe20000000000 */
[----:B------:R0:W1:Y:S01]  /*1f40*/  SHFL.DOWN PT, R4, R11, 0x1, R3 ;  /* 0x082000000b047989 */ /* 0x00006200000e0003 */
[-C--:B------:R-:W-:Y:S01]  /*1f50*/  ISETP.GT.AND P1, PT, R2, R3.reuse, PT ;  /* 0x000000030200720c */ /* 0x080fe20003f24270 */
[----:B------:R-:W-:Y:S01]  /*1f60*/  IMAD.MOV.U32 R2, RZ, RZ, R12 ;  /* 0x000000ffff027224 */ /* 0x000fe200078e000c */
[-C--:B------:R-:W-:Y:S01]  /*1f70*/  ISETP.GT.AND P4, PT, R6, R3.reuse, PT ;  /* 0x000000030600720c */ /* 0x080fe20003f84270 */
[----:B------:R-:W-:Y:S01]  /*1f80*/  IMAD.MOV.U32 R6, RZ, RZ, R11 ;  /* 0x000000ffff067224 */ /* 0x000fe200078e000b */
[----:B------:R-:W-:Y:S01]  /*1f90*/  ISETP.GT.AND P3, PT, R14, R3, PT ;  /* 0x000000030e00720c */ /* 0x000fe20003f64270 */
[----:B--2---:R-:W-:-:S12]  /*1fa0*/  @P0 BRA `(.L_x_163) ;  /* 0x0000000000400947 */ /* 0x004fd80003800000 */
[----:B------:R-:W-:Y:S01]  /*1fb0*/  ISETP.GE.AND P0, PT, R12, R5, PT ;  /* 0x000000050c00720c */ /* 0x000fe20003f06270 */
        /* <DEDUP_REMOVED lines=15> */
.L_x_163:
[----:B------:R-:W-:Y:S05]  /*20b0*/  BSYNC.RECONVERGENT B1 ;  /* 0x0000000000017941 */ /* 0x000fea0003800200 */
.L_x_162:
[----:B------:R2:W4:Y:S01]  /*20c0*/  SHFL.DOWN PT, R5, R2, 0x2, R3 ;  /* 0x0840000002057989 */ /* 0x00052200000e0003 */
[----:B------:R-:W-:Y:S01]  /*20d0*/  BSSY.RECONVERGENT B1, `(.L_x_164) ;  /* 0x0000017000017945 */ /* 0x000fe20003800200 */
[----:B-1----:R-:W-:Y:S02]  /*20e0*/  IMAD.MOV.U32 R4, RZ, RZ, R2 ;  /* 0x000000ffff047224 */ /* 0x002fe400078e0002 */
[----:B---3--:R2:W1:Y:S01]  /*20f0*/  SHFL.DOWN PT, R7, R6, 0x2, R3 ;  /* 0x0840000006077989 */ /* 0x00846200000e0003 */
[----:B0-----:R-:W-:Y:S02]  /*2100*/  IMAD.MOV.U32 R12, RZ, RZ, R6 ;  /* 0x000000ffff0c7224 */ /* 0x001fe400078e0006 */
[----:B------:R-:W-:Y:S01]  /*2110*/  IMAD.MOV.U32 R14, RZ, RZ, R16 ;  /* 0x000000ffff0e7224 */ /* 0x000fe200078e0010 */
[----:B------:R2:W0:Y:S01]  /*2120*/  SHFL.DOWN PT, R11, R16, 0x2, R3 ;  /* 0x08400000100b7989 */ /* 0x00042200000e0003 */
[----:B------:R-:W-:Y:S05]  /*2130*/  @P1 BRA `(.L_x_165) ;  /* 0x0000000000401947 */ /* 0x000fea0003800000 */
[----:B----4-:R-:W-:Y:S01]  /*2140*/  ISETP.GE.AND P0, PT, R2, R5, PT ;  /* 0x000000050200720c */ /* 0x010fe20003f06270 */
[----:B------:R-:W-:Y:S02]  /*2150*/  IMAD.MOV.U32 R4, RZ, RZ, R5 ;  /* 0x000000ffff047224 */ /* 0x000fe400078e0005 */
[----:B-1----:R-:W-:Y:S02]  /*2160*/  IMAD.MOV.U32 R12, RZ, RZ, R7 ;  /* 0x000000ffff0c7224 */ /* 0x002fe400078e0007 */
        /* <DEDUP_REMOVED lines=13> */
.L_x_165:
[----:B------:R-:W-:Y:S05]  /*2240*/  BSYNC.RECONVERGENT B1 ;  /* 0x0000000000017941 */ /* 0x000fea0003800200 */
.L_x_164:
[----:B----4-:R3:W4:Y:S01]  /*2250*/  SHFL.DOWN PT, R5, R4, 0x4, R3 ;  /* 0x0880000004057989 */ /* 0x01072200000e0003 */
[----:B------:R-:W-:Y:S01]  /*2260*/  BSSY.RECONVERGENT B1, `(.L_x_166) ;  /* 0x0000017000017945 */ /* 0x000fe20003800200 */
[----:B--2---:R-:W-:Y:S02]  /*2270*/  IMAD.MOV.U32 R2, RZ, RZ, R4 ;  /* 0x000000ffff027224 */ /* 0x004fe400078e0004 */
[----:B-1----:R3:W1:Y:S01]  /*2280*/  SHFL.DOWN PT, R7, R12, 0x4, R3 ;  /* 0x088000000c077989 */ /* 0x00266200000e0003 */
[----:B------:R-:W-:Y:S02]  /*2290*/  IMAD.MOV.U32 R6, RZ, RZ, R12 ;  /* 0x000000ffff067224 */ /* 0x000fe400078e000c */
[----:B------:R-:W-:Y:S01]  /*22a0*/  IMAD.MOV.U32 R8, RZ, RZ, R14 ;  /* 0x000000ffff087224 */ /* 0x000fe200078e000e */
[----:B0-----:R3:W0:Y:S01]  /*22b0*/  SHFL.DOWN PT, R11, R14, 0x4, R3 ;  /* 0x088000000e0b7989 */ /* 0x00162200000e0003 */
        /* <DEDUP_REMOVED lines=17> */
.L_x_167:
[----:B------:R-:W-:Y:S05]  /*23d0*/  BSYNC.RECONVERGENT B1 ;  /* 0x0000000000017941 */ /* 0x000fea0003800200 */
.L_x_166:
[----:B----4-:R2:W4:Y:S01]  /*23e0*/  SHFL.DOWN PT, R5, R2, 0x8, R3 ;  /* 0x0900000002057989 */ /* 0x01052200000e0003 */
[----:B------:R-:W-:Y:S01]  /*23f0*/  BSSY.RECONVERGENT B1, `(.L_x_168) ;  /* 0x0000017000017945 */ /* 0x000fe20003800200 */
[----:B---3--:R-:W-:Y:S02]  /*2400*/  IMAD.MOV.U32 R4, RZ, RZ, R2 ;  /* 0x000000ffff047224 */ /* 0x008fe400078e0002 */
        /* <DEDUP_REMOVED lines=21> */
.L_x_169:
[----:B------:R-:W-:Y:S05]  /*2560*/  BSYNC.RECONVERGENT B1 ;  /* 0x0000000000017941 */ /* 0x000fea0003800200 */
.L_x_168:
[----:B----4-:R3:W4:Y:S01]  /*2570*/  SHFL.DOWN PT, R5, R4, 0x10, R3 ;  /* 0x0a00000004057989 */ /* 0x01072200000e0003 */
[----:B------:R-:W-:Y:S01]  /*2580*/  BSSY.RECONVERGENT B1, `(.L_x_170) ;  /* 0x0000017000017945 */ /* 0x000fe20003800200 */
[----:B--2---:R-:W-:Y:S02]  /*2590*/  IMAD.MOV.U32 R6, RZ, RZ, R4 ;  /* 0x000000ffff067224 */ /* 0x004fe400078e0004 */
[----:B0-----:R3:W0:Y:S01]  /*25a0*/  SHFL.DOWN PT, R11, R12, 0x10, R3 ;  /* 0x0a0000000c0b7989 */ /* 0x00162200000e0003 */
[----:B-1----:R-:W-:Y:S02]  /*25b0*/  IMAD.MOV.U32 R7, RZ, RZ, R12 ;  /* 0x000000ffff077224 */ /* 0x002fe400078e000c */
[----:B------:R-:W-:Y:S01]  /*25c0*/  IMAD.MOV.U32 R8, RZ, RZ, R14 ;  /* 0x000000ffff087224 */ /* 0x000fe200078e000e */
[----:B------:R3:W1:Y:S01]  /*25d0*/  SHFL.DOWN PT, R13, R14, 0x10, R3 ;  /* 0x0a0000000e0d7989 */ /* 0x00066200000e0003 */
        /* <DEDUP_REMOVED lines=17> */
.L_x_171:
[----:B------:R-:W-:Y:S05]  /*26f0*/  BSYNC.RECONVERGENT B1 ;  /* 0x0000000000017941 */ /* 0x000fea0003800200 */
.L_x_170:
[----:B------:R-:W-:Y:S04]  /*2700*/  BSSY.RECONVERGENT B1, `(.L_x_172) ;  /* 0x000000c000017945 */ /* 0x000fe80003800200 */
[----:B------:R-:W-:Y:S05]  /*2710*/  @P2 BRA `(.L_x_173) ;  /* 0x0000000000282947 */ /* 0x000fea0003800000 */
[----:B---3--:R-:W2:Y:S01]  /*2720*/  S2R R4, SR_CgaCtaId ;  /* 0x0000000000047919 */ /* 0x008ea20000008800 */
[----:B------:R-:W-:Y:S02]  /*2730*/  MOV R3, 0x400 ;  /* 0x0000040000037802 */ /* 0x000fe40000000f00 */
[----:B------:R-:W-:-:S04]  /*2740*/  SHF.R.U32.HI R2, RZ, 0x1, R9 ;  /* 0x00000001ff027819 */ /* 0x000fc80000011609 */
[----:B------:R-:W-:Y:S02]  /*2750*/  LOP3.LUT R2, R2, 0x1f0, RZ, 0xc0, !PT ;  /* 0x000001f002027812 */ /* 0x000fe400078ec0ff */
[----:B--2---:R-:W-:-:S05]  /*2760*/  LEA R3, R4, R3, 0x18 ;  /* 0x0000000304037211 */ /* 0x004fca00078ec0ff */
[----:B----4-:R-:W-:Y:S02]  /*2770*/  IMAD.IADD R5, R2, 0x1, R3 ;  /* 0x0000000102057824 */ /* 0x010fe400078e0203 */
[----:B------:R-:W-:Y:S02]  /*2780*/  IMAD.MOV.U32 R2, RZ, RZ, R7 ;  /* 0x000000ffff027224 */ /* 0x000fe400078e0007 */
[----:B------:R-:W-:Y:S01]  /*2790*/  IMAD.MOV.U32 R3, RZ, RZ, R8 ;  /* 0x000000ffff037224 */ /* 0x000fe200078e0008 */
[----:B------:R2:W-:Y:S04]  /*27a0*/  STS [R5+0x8], R6 ;  /* 0x0000080605007388 */ /* 0x0005e80000000800 */
[----:B------:R2:W-:Y:S02]  /*27b0*/  STS.64 [R5+0x10], R2 ;  /* 0x0000100205007388 */ /* 0x0005e40000000a00 */
.L_x_173:
[----:B------:R-:W-:Y:S05]  /*27c0*/  BSYNC.RECONVERGENT B1 ;  /* 0x0000000000017941 */ /* 0x000fea0003800200 */
.L_x_172:
[----:B------:R-:W-:Y:S01]  /*27d0*/  BAR.SYNC.DEFER_BLOCKING 0x0 ;  /* 0x0000000000007b1d */ /* 0x000fe20000010000 */
[----:B------:R-:W-:-:S13]  /*27e0*/  ISETP.NE.AND P2, PT, R9, RZ, PT ;  /* 0x000000ff0900720c */ /* 0x000fda0003f45270 */
[----:B------:R-:W-:Y:S05]  /*27f0*/  @P2 BRA `(.L_x_149) ;  /* 0x0000003000a02947 */ /* 0x000fea0003800000 */
[C---:B------:R-:W-:Y:S01]  /*2800*/  ISETP.GE.AND P0, PT, R10.reuse, 0x21, PT ;  /* 0x000000210a00780c */ /* 0x040fe20003f06270 */
[----:B--2---:R-:W-:Y:S01]  /*2810*/  IMAD.MOV.U32 R2, RZ, RZ, R6 ;  /* 0x000000ffff027224 */ /* 0x004fe200078e0006 */
[C---:B------:R-:W-:Y:S01]  /*2820*/  ISETP.GE.AND P5, PT, R10.reuse, 0x41, PT ;  /* 0x000000410a00780c */ /* 0x040fe20003fa6270 */
[----:B0-----:R-:W-:Y:S01]  /*2830*/  IMAD.MOV.U32 R11, RZ, RZ, R7 ;  /* 0x000000ffff0b7224 */ /* 0x001fe200078e0007 */
[C---:B------:R-:W-:Y:S01]  /*2840*/  ISETP.GE.AND P4, PT, R10.reuse, 0x61, PT ;  /* 0x000000610a00780c */ /* 0x040fe20003f86270 */
[----:B---3--:R-:W-:Y:S01]  /*2850*/  IMAD.MOV.U32 R4, RZ, RZ, R8 ;  /* 0x000000ffff047224 */ /* 0x008fe200078e0008 */
[----:B------:R-:W-:-:S07]  /*2860*/  ISETP.GE.AND P3, PT, R10, 0x81, PT ;  /* 0x000000810a00780c */ /* 0x000fce0003f66270 */
[----:B------:R-:W-:Y:S06]  /*2870*/  @!P0 BRA `(.L_x_174) ;  /* 0x00000000005c8947 */ /* 0x000fec0003800000 */
[----:B------:R-:W0:Y:S01]  /*2880*/  S2UR UR5, SR_CgaCtaId ;  /* 0x00000000000579c3 */ /* 0x000e220000008800 */
[----:B------:R-:W-:Y:S01]  /*2890*/  UMOV UR4, 0x400 ;  /* 0x0000040000047882 */ /* 0x000fe20000000000 */
[----:B------:R-:W-:Y:S01]  /*28a0*/  BSSY.RECONVERGENT B1, `(.L_x_174) ;  /* 0x0000014000017945 */ /* 0x000fe20003800200 */
        /* <DEDUP_REMOVED lines=19> */
.L_x_175:
[----:B------:R-:W-:Y:S05]  /*29e0*/  BSYNC.RECONVERGENT B1 ;  /* 0x0000000000017941 */ /* 0x000fea0003800200 */
.L_x_174:
[----:B------:R-:W-:Y:S02]  /*29f0*/  IMAD.MOV.U32 R3, RZ, RZ, R2 ;  /* 0x000000ffff037224 */ /* 0x000fe400078e0002 */
[----:B------:R-:W-:Y:S02]  /*2a00*/  IMAD.MOV.U32 R9, RZ, RZ, R11 ;  /* 0x000000ffff097224 */ /* 0x000fe400078e000b */
[----:B------:R-:W-:Y:S01]  /*2a10*/  IMAD.MOV.U32 R8, RZ, RZ, R4 ;  /* 0x000000ffff087224 */ /* 0x000fe200078e0004 */
[----:B------:R-:W-:Y:S06]  /*2a20*/  @!P5 BRA `(.L_x_176) ;  /* 0x00000000005cd947 */ /* 0x000fec0003800000 */
[----:B------:R-:W0:Y:S01]  /*2a30*/  S2UR UR5, SR_CgaCtaId ;  /* 0x00000000000579c3 */ /* 0x000e220000008800 */
[----:B------:R-:W-:Y:S01]  /*2a40*/  UMOV UR4, 0x400 ;  /* 0x0000040000047882 */ /* 0x000fe20000000000 */
[----:B------:R-:W-:Y:S01]  /*2a50*/  BSSY.RECONVERGENT B1, `(.L_x_176) ;  /* 0x0000014000017945 */ /* 0x000fe20003800200 */
[----:B0-----:R-:W-:-:S09]  /*2a60*/  ULEA UR4, UR5, UR4, 0x18 ;  /* 0x0000000405047291 */ /* 0x001fd2000f8ec0ff */
[----:B----4-:R-:W0:Y:S04]  /*2a70*/  LDS R5, [UR4+0x28] ;  /* 0x00002804ff057984 */ /* 0x010e280008000800 */
        /* <DEDUP_REMOVED lines=17> */
.L_x_177:
[----:B------:R-:W-:Y:S05]  /*2b90*/  BSYNC.RECONVERGENT B1 ;  /* 0x0000000000017941 */ /* 0x000fea0003800200 */
.L_x_176:
[C---:B------:R-:W-:Y:S01]  /*2ba0*/  ISETP.GE.AND P1, PT, R10.reuse, 0xa1, PT ;  /* 0x000000a10a00780c */ /* 0x040fe20003f26270 */
[----:B------:R-:W-:Y:S01]  /*2bb0*/  IMAD.MOV.U32 R2, RZ, RZ, R3 ;  /* 0x000000ffff027224 */ /* 0x000fe200078e0003 */
[C---:B------:R-:W-:Y:S01]  /*2bc0*/  ISETP.GE.AND P5, PT, R10.reuse, 0xc1, PT ;  /* 0x000000c10a00780c */ /* 0x040fe20003fa6270 */
[----:B------:R-:W-:Y:S01]  /*2bd0*/  IMAD.MOV.U32 R7, RZ, RZ, R9 ;  /* 0x000000ffff077224 */ /* 0x000fe200078e0009 */
[----:B------:R-:W-:Y:S01]  /*2be0*/  ISETP.GE.AND P6, PT, R10, 0xe1, PT ;  /* 0x000000e10a00780c */ /* 0x000fe20003fc6270 */
[----:B------:R-:W-:Y:S01]  /*2bf0*/  IMAD.MOV.U32 R6, RZ, RZ, R8 ;  /* 0x000000ffff067224 */ /* 0x000fe200078e0008 */
[----:B------:R-:W-:Y:S11]  /*2c00*/  @!P4 BRA `(.L_x_178) ;  /* 0x00000000005cc947 */ /* 0x000ff60003800000 */
        /* <DEDUP_REMOVED lines=22> */
.L_x_179:
[----:B------:R-:W-:Y:S05]  /*2d70*/  BSYNC.RECONVERGENT B1 ;  /* 0x0000000000017941 */ /* 0x000fea0003800200 */
.L_x_178:
        /* <DEDUP_REMOVED lines=26> */
.L_x_181:
[----:B------:R-:W-:Y:S05]  /*2f20*/  BSYNC.RECONVERGENT B1 ;  /* 0x0000000000017941 */ /* 0x000fea0003800200 */
.L_x_180:
        /* <DEDUP_REMOVED lines=26> */
.L_x_183:
[----:B------:R-:W-:Y:S05]  /*30d0*/  BSYNC.RECONVERGENT B1 ;  /* 0x0000000000017941 */ /* 0x000fea0003800200 */
.L_x_182:
        /* <DEDUP_REMOVED lines=26> */
.L_x_185:
[----:B------:R-:W-:Y:S05]  /*3280*/  BSYNC.RECONVERGENT B1 ;  /* 0x0000000000017941 */ /* 0x000fea0003800200 */
.L_x_184:
[----:B------:R-:W-:Y:S02]  /*3290*/  IMAD.MOV.U32 R6, RZ, RZ, R3 ;  /* 0x000000ffff067224 */ /* 0x000fe400078e0003 */
[----:B------:R-:W-:Y:S02]  /*32a0*/  IMAD.MOV.U32 R7, RZ, RZ, R9 ;  /* 0x000000ffff077224 */ /* 0x000fe400078e0009 */
[----:B------:R-:W-:Y:S01]  /*32b0*/  IMAD.MOV.U32 R8, RZ, RZ, R4 ;  /* 0x000000ffff087224 */ /* 0x000fe200078e0004 */
[----:B------:R-:W-:Y:S06]  /*32c0*/  @!P6 BRA `(.L_x_149) ;  /* 0x0000002400ece947 */ /* 0x000fec0003800000 */
[----:B------:R-:W0:Y:S01]  /*32d0*/  S2UR UR5, SR_CgaCtaId ;  /* 0x00000000000579c3 */ /* 0x000e220000008800 */
[----:B------:R-:W-:Y:S02]  /*32e0*/  UMOV UR4, 0x400 ;  /* 0x0000040000047882 */ /* 0x000fe40000000000 */
        /* <DEDUP_REMOVED lines=21> */
.L_x_117:
[----:B------:R-:W0:Y:S01]  /*3440*/  S2R R11, SR_TID.X ;  /* 0x00000000000b7919 */ /* 0x000e220000002100 */
[----:B------:R-:W1:Y:S02]  /*3450*/  LDCU.128 UR12, c[0x0][0x380] ;  /* 0x00007000ff0c77ac */ /* 0x000e640008000c00 */
[----:B-1----:R-:W-:Y:S02]  /*3460*/  IMAD.U32 R12, RZ, RZ, UR12 ;  /* 0x0000000cff0c7e24 */ /* 0x002fe4000f8e00ff */
[----:B------:R-:W-:Y:S01]  /*3470*/  IMAD.U32 R13, RZ, RZ, UR13 ;  /* 0x0000000dff0d7e24 */ /* 0x000fe2000f8e00ff */
[----:B0-----:R-:W-:-:S05]  /*3480*/  IADD3 R3, P0, PT, R6, R11, RZ ;  /* 0x0000000b06037210 */ /* 0x001fca0007f1e0ff */
[----:B------:R-:W-:Y:S01]  /*3490*/  IMAD.X R4, RZ, RZ, RZ, P0 ;  /* 0x000000ffff047224 */ /* 0x000fe200000e06ff */
[----:B------:R-:W-:-:S04]  /*34a0*/  LEA R2, P0, R3, R12, 0x2 ;  /* 0x0000000c03027211 */ /* 0x000fc800078010ff */
[----:B------:R-:W-:-:S05]  /*34b0*/  LEA.HI.X R3, R3, R13, R4, 0x2, P0 ;  /* 0x0000000d03037211 */ /* 0x000fca00000f1404 */
[----:B------:R-:W2:Y:S04]  /*34c0*/  LDG.E R4, desc[UR10][R2.64] ;  /* 0x0000000a02047981 */ /* 0x000ea8000c1e1900 */
[----:B------:R-:W2:Y:S04]  /*34d0*/  LDG.E R5, desc[UR10][R2.64+0x400] ;  /* 0x0004000a02057981 */ /* 0x000ea8000c1e1900 */
[----:B------:R-:W3:Y:S04]  /*34e0*/  LDG.E R8, desc[UR10][R2.64+0x800] ;  /* 0x0008000a02087981 */ /* 0x000ee8000c1e1900 */
[----:B------:R-:W4:Y:S04]  /*34f0*/  LDG.E R9, desc[UR10][R2.64+0xc00] ;  /* 0x000c000a02097981 */ /* 0x000f28000c1e1900 */
[----:B------:R-:W5:Y:S01]  /*3500*/  LDG.E R10, desc[UR10][R2.64+0x1000] ;  /* 0x0010000a020a7981 */ /* 0x000f62000c1e1900 */
[----:B--2---:R-:W-:-:S02]  /*3510*/  VIMNMX R15, PT, PT, R4, R5, !PT ;  /* 0x00000005040f7248 */ /* 0x004fc40007fe0100 */
[----:B------:R-:W-:Y:S01]  /*3520*/  ISETP.GE.AND P0, PT, R4, R5, PT ;  /* 0x000000050400720c */ /* 0x000fe20003f06270 */
[----:B------:R-:W-:Y:S01]  /*3530*/  VIADD R4, R11, 0x200 ;  /* 0x000002000b047836 */ /* 0x000fe20000000000 */
[----:B---3--:R-:W-:Y:S02]  /*3540*/  VIMNMX R14, PT, PT, R8, R15, !PT ;  /* 0x0000000f080e7248 */ /* 0x008fe40007fe0100 */
[----:B------:R-:W-:Y:S01]  /*3550*/  ISETP.GE.AND P1, PT, R15, R8, PT ;  /* 0x000000080f00720c */ /* 0x000fe20003f26270 */
[----:B------:R-:W-:Y:S01]  /*3560*/  VIADD R8, R11, 0x100 ;  /* 0x000001000b087836 */ /* 0x000fe20000000000 */
[----:B----4-:R-:W-:Y:S01]  /*3570*/  ISETP.GE.AND P3, PT, R14, R9, PT ;  /* 0x000000090e00720c */ /* 0x010fe20003f66270 */
[----:B------:R-:W-:Y:S01]  /*3580*/  IMAD.U32 R15, RZ, RZ, UR15 ;  /* 0x0000000fff0f7e24 */ /* 0x000fe2000f8e00ff */
[----:B------:R-:W-:Y:S01]  /*3590*/  VIMNMX R17, PT, PT, R9, R14, !PT ;  /* 0x0000000e09117248 */ /* 0x000fe20007fe0100 */
[----:B------:R-:W-:Y:S01]  /*35a0*/  IMAD.U32 R14, RZ, RZ, UR14 ;  /* 0x0000000eff0e7e24 */ /* 0x000fe2000f8e00ff */
[----:B------:R-:W-:-:S02]  /*35b0*/  LOP3.LUT R9, R11, 0x400, RZ, 0xfc, !PT ;  /* 0x000004000b097812 */ /* 0x000fc400078efcff */
[----:B-----5:R-:W-:Y:S02]  /*35c0*/  ISETP.GE.AND P2, PT, R17, R10, PT ;  /* 0x0000000a1100720c */ /* 0x020fe40003f46270 */
[----:B------:R-:W-:-:S03]  /*35d0*/  IADD3 R2, P4, PT, R6, R14, RZ ;  /* 0x0000000e06027210 */ /* 0x000fc60007f9e0ff */
[----:B------:R-:W-:Y:S02]  /*35e0*/  @P1 SEL R4, R8, R11, !P0 ;  /* 0x0000000b08041207 */ /* 0x000fe40004000000 */
[----:B------:R-:W-:Y:S01]  /*35f0*/  ISETP.LE.U32.AND P1, PT, R7, UR6, PT ;  /* 0x0000000607007c0c */ /* 0x000fe2000bf23070 */
[----:B------:R-:W-:Y:S02]  /*3600*/  @!P3 VIADD R4, R11, 0x300 ;  /* 0x000003000b04b836 */ /* 0x000fe40000000000 */
[----:B------:R-:W-:Y:S01]  /*3610*/  IMAD.X R3, RZ, RZ, R15, P4 ;  /* 0x000000ffff037224 */ /* 0x000fe200020e060f */
[----:B------:R-:W-:Y:S02]  /*3620*/  ISETP.GE.U32.AND.EX P1, PT, RZ, R18, PT, P1 ;  /* 0x00000012ff00720c */ /* 0x000fe40003f26110 */
[----:B------:R-:W-:Y:S02]  /*3630*/  @P2 ISETP.GE.U32.AND P0, PT, R4, R9, PT ;  /* 0x000000090400220c */ /* 0x000fe40003f06070 */
[----:B------:R-:W-:-:S02]  /*3640*/  IADD3 R9, P3, PT, R9, R2, RZ ;  /* 0x0000000209097210 */ /* 0x000fc40007f7e0ff */
[----:B------:R-:W-:Y:S02]  /*3650*/  @P2 IADD3 R2, P4, PT, R4, R2, RZ ;  /* 0x0000000204022210 */ /* 0x000fe40007f9e0ff */
[----:B------:R-:W-:Y:S01]  /*3660*/  @P2 ISETP.GE.U32.AND.EX P0, PT, RZ, RZ, PT, P0 ;  /* 0x000000ffff00220c */ /* 0x000fe20003f06100 */
[--C-:B------:R-:W-:Y:S02]  /*3670*/  IMAD.X R8, RZ, RZ, R3.reuse, P3 ;  /* 0x000000ffff087224 */ /* 0x100fe400018e0603 */
[----:B------:R-:W-:Y:S01]  /*3680*/  @P2 IMAD.X R3, RZ, RZ, R3, P4 ;  /* 0x000000ffff032224 */ /* 0x000fe200020e0603 */
[----:B------:R-:W-:-:S04]  /*3690*/  @P2 ISETP.LT.OR P0, PT, R10, R17, !P0 ;  /* 0x000000110a00220c */ /* 0x000fc80004701670 */
[----:B------:R-:W-:Y:S02]  /*36a0*/  @P2 SEL R10, R17, R10, P0 ;  /* 0x0000000a110a2207 */ /* 0x000fe40000000000 */
[----:B------:R-:W-:Y:S02]  /*36b0*/  @P2 SEL R9, R2, R9, P0 ;  /* 0x0000000902092207 */ /* 0x000fe40000000000 */
[----:B------:R-:W-:Y:S01]  /*36c0*/  @P2 SEL R8, R3, R8, P0 ;  /* 0x0000000803082207 */ /* 0x000fe20000000000 */
[----:B------:R-:W-:Y:S06]  /*36d0*/  @P1 BRA `(.L_x_186) ;  /* 0x0000001000641947 */ /* 0x000fec0003800000 */
[----:B------:R-:W0:Y:S01]  /*36e0*/  LDCU.64 UR8, c[0x0][0x3e8] ;  /* 0x00007d00ff0877ac */ /* 0x000e220008000a00 */
[----:B------:R-:W-:Y:S01]  /*36f0*/  ISETP.NE.AND P0, PT, R11, RZ, PT ;  /* 0x000000ff0b00720c */ /* 0x000fe20003f05270 */
[----:B------:R-:W-:Y:S01]  /*3700*/  BSSY.RECONVERGENT B1, `(.L_x_187) ;  /* 0x0000012000017945 */ /* 0x000fe20003800200 */
[----:B------:R-:W-:Y:S01]  /*3710*/  UMOV UR4, 0x8 ;  /* 0x0000000800047882 */ /* 0x000fe20000000000 */
[----:B------:R-:W-:Y:S02]  /*3720*/  UMOV UR5, 0x0 ;  /* 0x0000000000057882 */ /* 0x000fe40000000000 */
[----:B0-----:R-:W-:-:S04]  /*3730*/  UIMAD.WIDE.U32 UR4, UR8, 0x1, UR4 ;  /* 0x00000001080478a5 */ /* 0x001fc8000f8e0004 */
[----:B------:R-:W-:Y:S02]  /*3740*/  UIADD3 UR7, UPT, UPT, UR5, UR9, URZ ;  /* 0x0000000905077290 */ /* 0x000fe4000fffe0ff */
[----:B------:R-:W-:Y:S02]  /*3750*/  IMAD.U32 R3, RZ, RZ, UR5 ;  /* 0x00000005ff037e24 */ /* 0x000fe4000f8e00ff */
[----:B------:R-:W-:Y:S02]  /*3760*/  IMAD.U32 R2, RZ, RZ, UR4 ;  /* 0x00000004ff027e24 */ /* 0x000fe4000f8e00ff */
[----:B------:R-:W-:Y:S01]  /*3770*/  IMAD.U32 R3, RZ, RZ, UR7 ;  /* 0x00000007ff037e24 */ /* 0x000fe2000f8e00ff */
[----:B------:R-:W-:Y:S06]  /*3780*/  @P0 BRA `(.L_x_188) ;  /* 0x0000000000240947 */ /* 0x000fec0003800000 */
[----:B------:R-:W-:Y:S02]  /*3790*/  IMAD.MOV.U32 R16, RZ, RZ, 0x500 ;  /* 0x00000500ff107424 */ /* 0x000fe400078e00ff */
[----:B------:R-:W-:-:S05]  /*37a0*/  IMAD.MOV.U32 R17, RZ, RZ, 0x0 ;  /* 0x00000000ff117424 */ /* 0x000fca00078e00ff */
[----:B------:R-:W2:Y:S01]  /*37b0*/  ATOMG.E.ADD.64.STRONG.GPU PT, R4, desc[UR10][R2.64], R16 ;  /* 0x80000010020479a8 */ /* 0x000ea200081ef50a */
[----:B------:R-:W0:Y:S01]  /*37c0*/  S2UR UR5, SR_CgaCtaId ;  /* 0x00000000000579c3 */ /* 0x000e220000008800 */
[----:B------:R-:W-:Y:S02]  /*37d0*/  UMOV UR4, 0x400 ;  /* 0x0000040000047882 */ /* 0x000fe40000000000 */
[----:B0-----:R-:W-:Y:S01]  /*37e0*/  ULEA UR4, UR5, UR4, 0x18 ;  /* 0x0000000405047291 */ /* 0x001fe2000f8ec0ff */
[----:B--2---:R-:W-:-:S05]  /*37f0*/  IADD3 R4, P0, PT, R4, UR6, RZ ;  /* 0x0000000604047c10 */ /* 0x004fca000ff1e0ff */
[----:B------:R-:W-:-:S05]  /*3800*/  IMAD.X R5, RZ, RZ, R5, P0 ;  /* 0x000000ffff057224 */ /* 0x000fca00000e0605 */
[----:B------:R0:W-:Y:S03]  /*3810*/  STS.64 [UR4+0x98], R4 ;  /* 0x00009804ff007988 */ /* 0x0001e60008000a04 */
.L_x_188:
[----:B------:R-:W-:Y:S05]  /*3820*/  BSYNC.RECONVERGENT B1 ;  /* 0x0000000000017941 */ /* 0x000fea0003800200 */
.L_x_187:
[----:B------:R-:W1:Y:S08]  /*3830*/  S2UR UR5, SR_CgaCtaId ;  /* 0x00000000000579c3 */ /* 0x000e700000008800 */
[----:B------:R-:W-:Y:S06]  /*3840*/  BAR.SYNC.DEFER_BLOCKING 0x0 ;  /* 0x0000000000007b1d */ /* 0x000fec0000010000 */
[----:B------:R-:W-:-:S02]  /*3850*/  UMOV UR4, 0x400 ;  /* 0x0000040000047882 */ /* 0x000fc40000000000 */
[----:B-1----:R-:W-:-:S06]  /*3860*/  ULEA UR4, UR5, UR4, 0x18 ;  /* 0x0000000405047291 */ /* 0x002fcc000f8ec0ff */
[----:B------:R-:W-:-:S05]  /*3870*/  IMAD.U32 R23, RZ, RZ, UR4 ;  /* 0x00000004ff177e24 */ /* 0x000fca000f8e00ff */
[----:B0-----:R-:W0:Y:S02]  /*3880*/  LDS.64 R4, [R23+0x98] ;  /* 0x0000980017047984 */ /* 0x001e240000000a00 */
[----:B0-----:R-:W-:-:S04]  /*3890*/  IADD3 R6, P1, PT, R4, 0x500, RZ ;  /* 0x0000050004067810 */ /* 0x001fc80007f3e0ff */
[----:B------:R-:W-:Y:S01]  /*38a0*/  ISETP.GT.U32.AND P0, PT, R6, R7, PT ;  /* 0x000000070600720c */ /* 0x000fe20003f04070 */
[----:B------:R-:W-:-:S05]  /*38b0*/  IMAD.X R17, RZ, RZ, R5, P1 ;  /* 0x000000ffff117224 */ /* 0x000fca00008e0605 */
[----:B------:R-:W-:-:S13]  /*38c0*/  ISETP.GT.AND.EX P0, PT, R17, R18, PT, P0 ;  /* 0x000000121100720c */ /* 0x000fda0003f04300 */
[----:B------:R-:W-:Y:S05]  /*38d0*/  @P0 BRA `(.L_x_189) ;  /* 0x0000000400700947 */ /* 0x000fea0003800000 */
[----:B------:R-:W-:Y:S01]  /*38e0*/  BSSY.RECONVERGENT B1, `(.L_x_189) ;  /* 0x000005b000017945 */ /* 0x000fe20003800200 */
[----:B------:R-:W-:Y:S01]  /*38f0*/  IMAD.MOV.U32 R16, RZ, RZ, R10 ;  /* 0x000000ffff107224 */ /* 0x000fe200078e000a */
[----:B------:R-:W0:Y:S01]  /*3900*/  LDCU.64 UR8, c[0x0][0x398] ;  /* 0x00007300ff0877ac */ /* 0x000e220008000a00 */
[----:B------:R-:W-:Y:S02]  /*3910*/  IMAD.MOV.U32 R19, RZ, RZ, R9 ;  /* 0x000000ffff137224 */ /* 0x000fe400078e0009 */
[----:B------:R-:W-:Y:S01]  /*3920*/  IMAD.MOV.U32 R6, RZ, RZ, R8 ;  /* 0x000000ffff067224 */ /* 0x000fe200078e0008 */
[----:B------:R-:W1:Y:S06]  /*3930*/  LDCU.128 UR12, c[0x0][0x380] ;  /* 0x00007000ff0c77ac */ /* 0x000e6c0008000c00 */
.L_x_192:
[----:B------:R-:W-:Y:S01]  /*3940*/  IADD3 R9, P0, PT, R11, R4, RZ ;  /* 0x000000040b097210 */ /* 0x000fe20007f1e0ff */
[----:B-1----:R-:W-:Y:S02]  /*3950*/  IMAD.U32 R12, RZ, RZ, UR12 ;  /* 0x0000000cff0c7e24 */ /* 0x002fe4000f8e00ff */
[----:B------:R-:W-:Y:S02]  /*3960*/  IMAD.U32 R13, RZ, RZ, UR13 ;  /* 0x0000000dff0d7e24 */ /* 0x000fe4000f8e00ff */
[----:B------:R-:W-:Y:S01]  /*3970*/  IMAD.X R8, RZ, RZ, R5, P0 ;  /* 0x000000ffff087224 */ /* 0x000fe200000e0605 */
[----:B------:R-:W-:-:S04]  /*3980*/  LEA R4, P0, R9, R12, 0x2 ;  /* 0x0000000c09047211 */ /* 0x000fc800078010ff */
[----:B------:R-:W-:-:S05]  /*3990*/  LEA.HI.X R5, R9, R13, R8, 0x2, P0 ;  /* 0x0000000d09057211 */ /* 0x000fca00000f1408 */
[----:B------:R-:W2:Y:S04]  /*39a0*/  LDG.E R7, desc[UR10][R4.64] ;  /* 0x0000000a04077981 */ /* 0x000ea8000c1e1900 */
[----:B------:R-:W3:Y:S04]  /*39b0*/  LDG.E R24, desc[UR10][R4.64+0x400] ;  /* 0x0004000a04187981 */ /* 0x000ee8000c1e1900 */
[----:B------:R-:W4:Y:S04]  /*39c0*/  LDG.E R18, desc[UR10][R4.64+0x800] ;  /* 0x0008000a04127981 */ /* 0x000f28000c1e1900 */
[----:B------:R-:W4:Y:S01]  /*39d0*/  LDG.E R17, desc[UR10][R4.64+0xc00] ;  /* 0x000c000a04117981 */ /* 0x000f22000c1e1900 */
[----:B------:R-:W-:-:S02]  /*39e0*/  IMAD.U32 R14, RZ, RZ, UR14 ;  /* 0x0000000eff0e7e24 */ /* 0x000fc4000f8e00ff */
[----:B------:R-:W-:Y:S01]  /*39f0*/  IMAD.U32 R15, RZ, RZ, UR15 ;  /* 0x0000000fff0f7e24 */ /* 0x000fe2000f8e00ff */
[----:B------:R1:W5:Y:S01]  /*3a00*/  LDG.E R10, desc[UR10][R4.64+0x1000] ;  /* 0x0010000a040a7981 */ /* 0x000362000c1e1900 */
[----:B------:R-:W-:Y:S01]  /*3a10*/  BSSY.RECONVERGENT B2, `(.L_x_190) ;  /* 0x000002c000027945 */ /* 0x000fe20003800200 */
[----:B------:R-:W-:Y:S01]  /*3a20*/  BAR.SYNC.DEFER_BLOCKING 0x0 ;  /* 0x0000000000007b1d */ /* 0x000fe20000010000 */
[----:B------:R-:W-:-:S04]  /*3a30*/  IADD3 R26, P0, PT, R9, R14, RZ ;  /* 0x0000000e091a7210 */ /* 0x000fc80007f1e0ff */
[----:B------:R-:W-:Y:S01]  /*3a40*/  IADD3 R20, P3, PT, R26, 0x100, RZ ;  /* 0x000001001a147810 */ /* 0x000fe20007f7e0ff */
[----:B------:R-:W-:Y:S01]  /*3a50*/  IMAD.X R27, R8, 0x1, R15, P0 ;  /* 0x00000001081b7824 */ /* 0x000fe200000e060f */
[C---:B------:R-:W-:Y:S02]  /*3a60*/  IADD3 R21, P4, PT, R26.reuse, 0x200, RZ ;  /* 0x000002001a157810 */ /* 0x040fe40007f9e0ff */
[----:B------:R-:W-:Y:S01]  /*3a70*/  IADD3 R9, P6, PT, R26, 0x400, RZ ;  /* 0x000004001a097810 */ /* 0x000fe20007fde0ff */
[--C-:B------:R-:W-:Y:S01]  /*3a80*/  IMAD.X R25, RZ, RZ, R27.reuse, P3 ;  /* 0x000000ffff197224 */ /* 0x100fe200018e061b */
[----:B------:R-:W-:Y:S01]  /*3a90*/  ISETP.NE.AND P3, PT, R11, RZ, PT ;  /* 0x000000ff0b00720c */ /* 0x000fe20003f65270 */
[--C-:B------:R-:W-:Y:S02]  /*3aa0*/  IMAD.X R22, RZ, RZ, R27.reuse, P4 ;  /* 0x000000ffff167224 */ /* 0x100fe400020e061b */
[----:B------:R-:W-:Y:S01]  /*3ab0*/  IMAD.X R8, RZ, RZ, R27, P6 ;  /* 0x000000ffff087224 */ /* 0x000fe200030e061b */
[----:B--2---:R-:W-:-:S13]  /*3ac0*/  ISETP.GE.AND P2, PT, R16, R7, PT ;  /* 0x000000071000720c */ /* 0x004fda0003f46270 */
[----:B------:R-:W-:-:S04]  /*3ad0*/  @P2 ISETP.GE.U32.AND P0, PT, R19, R26, PT ;  /* 0x0000001a1300220c */ /* 0x000fc80003f06070 */
[----:B------:R-:W-:-:S04]  /*3ae0*/  @P2 ISETP.GE.AND.EX P0, PT, R6, R27, PT, P0 ;  /* 0x0000001b0600220c */ /* 0x000fc80003f06300 */
[----:B------:R-:W-:-:S04]  /*3af0*/  @P2 ISETP.LT.OR P0, PT, R7, R16, !P0 ;  /* 0x000000100700220c */ /* 0x000fc80004701670 */
[----:B------:R-:W-:Y:S02]  /*3b00*/  @P2 SEL R7, R16, R7, P0 ;  /* 0x0000000710072207 */ /* 0x000fe40000000000 */
[----:B------:R-:W-:Y:S02]  /*3b10*/  IADD3 R16, P5, PT, R26, 0x300, RZ ;  /* 0x000003001a107810 */ /* 0x000fe40007fbe0ff */
[----:B---3--:R-:W-:Y:S02]  /*3b20*/  ISETP.GE.AND P1, PT, R7, R24, PT ;  /* 0x000000180700720c */ /* 0x008fe40003f26270 */
[----:B------:R-:W-:Y:S01]  /*3b30*/  @P2 SEL R26, R19, R26, P0 ;  /* 0x0000001a131a2207 */ /* 0x000fe20000000000 */
[----:B------:R-:W-:Y:S01]  /*3b40*/  IMAD.X R19, RZ, RZ, R27, P5 ;  /* 0x000000ffff137224 */ /* 0x000fe200028e061b */
[----:B------:R-:W-:-:S09]  /*3b50*/  @P2 SEL R27, R6, R27, P0 ;  /* 0x0000001b061b2207 */ /* 0x000fd20000000000 */
[----:B------:R-:W-:-:S04]  /*3b60*/  @P1 ISETP.GE.U32.AND P0, PT, R26, R20, PT ;  /* 0x000000141a00120c */ /* 0x000fc80003f06070 */
[----:B------:R-:W-:-:S04]  /*3b70*/  @P1 ISETP.GE.AND.EX P0, PT, R27, R25, PT, P0 ;  /* 0x000000191b00120c */ /* 0x000fc80003f06300 */
[----:B------:R-:W-:-:S04]  /*3b80*/  @P1 ISETP.LT.OR P0, PT, R24, R7, !P0 ;  /* 0x000000071800120c */ /* 0x000fc80004701670 */
[----:B------:R-:W-:Y:S02]  /*3b90*/  @P1 SEL R24, R7, R24, P0 ;  /* 0x0000001807181207 */ /* 0x000fe40000000000 */
[----:B------:R-:W-:Y:S02]  /*3ba0*/  @P1 SEL R20, R26, R20, P0 ;  /* 0x000000141a141207 */ /* 0x000fe40000000000 */
[----:B----4-:R-:W-:Y:S02]  /*3bb0*/  ISETP.GE.AND P2, PT, R24, R18, PT ;  /* 0x000000121800720c */ /* 0x010fe40003f46270 */
[----:B------:R-:W-:-:S11]  /*3bc0*/  @P1 SEL R25, R27, R25, P0 ;  /* 0x000000191b191207 */ /* 0x000fd60000000000 */
[----:B------:R-:W-:-:S04]  /*3bd0*/  @P2 ISETP.GE.U32.AND P0, PT, R20, R21, PT ;  /* 0x000000151400220c */ /* 0x000fc80003f06070 */
[----:B------:R-:W-:-:S04]  /*3be0*/  @P2 ISETP.GE.AND.EX P0, PT, R25, R22, PT, P0 ;  /* 0x000000161900220c */ /* 0x000fc80003f06300 */
[----:B------:R-:W-:-:S04]  /*3bf0*/  @P2 ISETP.LT.OR P0, PT, R18, R24, !P0 ;  /* 0x000000181200220c */ /* 0x000fc80004701670 */
[----:B------:R-:W-:-:S04]  /*3c00*/  @P2 SEL R18, R24, R18, P0 ;  /* 0x0000001218122207 */ /* 0x000fc80000000000 */
[----:B------:R-:W-:Y:S01]  /*3c10*/  ISETP.GE.AND P1, PT, R18, R17, PT ;  /* 0x000000111200720c */ /* 0x000fe20003f26270 */
[----:B-1----:R-:W-:-:S12]  /*3c20*/  @P3 BRA `(.L_x_191) ;  /* 0x0000000000283947 */ /* 0x002fd80003800000 */
[----:B------:R-:W-:Y:S02]  /*3c30*/  IMAD.MOV.U32 R4, RZ, RZ, 0x500 ;  /* 0x00000500ff047424 */ /* 0x000fe400078e00ff */
[----:B------:R-:W-:-:S06]  /*3c40*/  IMAD.MOV.U32 R5, RZ, RZ, 0x0 ;  /* 0x00000000ff057424 */ /* 0x000fcc00078e00ff */
[----:B------:R-:W2:Y:S01]  /*3c50*/  ATOMG.E.ADD.64.STRONG.GPU PT, R4, desc[UR10][R2.64], R4 ;  /* 0x80000004020479a8 */ /* 0x000ea200081ef50a */
[----:B------:R-:W1:Y:S01]  /*3c60*/  S2UR UR5, SR_CgaCtaId ;  /* 0x00000000000579c3 */ /* 0x000e620000008800 */
[----:B------:R-:W-:Y:S02]  /*3c70*/  UMOV UR4, 0x400 ;  /* 0x0000040000047882 */ /* 0x000fe40000000000 */
[----:B-1----:R-:W-:-:S06]  /*3c80*/  ULEA UR4, UR5, UR4, 0x18 ;  /* 0x0000000405047291 */ /* 0x002fcc000f8ec0ff */
[----:B------:R-:W-:Y:S01]  /*3c90*/  IMAD.U32 R23, RZ, RZ, UR4 ;  /* 0x00000004ff177e24 */ /* 0x000fe2000f8e00ff */
[----:B--2---:R-:W-:-:S05]  /*3ca0*/  IADD3 R6, P3, PT, R4, UR6, RZ ;  /* 0x0000000604067c10 */ /* 0x004fca000ff7e0ff */
[----:B------:R-:W-:-:S05]  /*3cb0*/  IMAD.X R7, RZ, RZ, R5, P3 ;  /* 0x000000ffff077224 */ /* 0x000fca00018e0605 */
[----:B------:R1:W-:Y:S03]  /*3cc0*/  STS.64 [R23+0x98], R6 ;  /* 0x0000980617007388 */ /* 0x0003e60000000a00 */
.L_x_191:
[----:B0-----:R-:W-:Y:S05]  /*3cd0*/  BSYNC.RECONVERGENT B2 ;  /* 0x0000000000027941 */ /* 0x001fea0003800200 */
.L_x_190:
[----:B------:R-:W-:Y:S01]  /*3ce0*/  BAR.SYNC.DEFER_BLOCKING 0x0 ;  /* 0x0000000000007b1d */ /* 0x000fe20000010000 */
[----:B------:R-:W-:Y:S01]  /*3cf0*/  @P2 SEL R21, R20, R21, P0 ;  /* 0x0000001514152207 */ /* 0x000fe20000000000 */
[----:B-1----:R-:W-:Y:S01]  /*3d00*/  IMAD.U32 R7, RZ, RZ, UR8 ;  /* 0x00000008ff077e24 */ /* 0x002fe2000f8e00ff */
[----:B------:R-:W-:Y:S02]  /*3d10*/  @P2 SEL R22, R25, R22, P0 ;  /* 0x0000001619162207 */ /* 0x000fe40000000000 */
[----:B------:R-:W-:-:S04]  /*3d20*/  @P1 ISETP.GE.U32.AND P0, PT, R21, R16, PT ;  /* 0x000000101500120c */ /* 0x000fc80003f06070 */
[----:B------:R-:W-:-:S04]  /*3d30*/  @P1 ISETP.GE.AND.EX P0, PT, R22, R19, PT, P0 ;  /* 0x000000131600120c */ /* 0x000fc80003f06300 */
[----:B------:R-:W-:-:S04]  /*3d40*/  @P1 ISETP.LT.OR P0, PT, R17, R18, !P0 ;  /* 0x000000121100120c */ /* 0x000fc80004701670 */
[----:B------:R-:W-:Y:S01]  /*3d50*/  @P1 SEL R17, R18, R17, P0 ;  /* 0x0000001112111207 */ /* 0x000fe20000000000 */
[----:B------:R-:W-:Y:S01]  /*3d60*/  IMAD.U32 R18, RZ, RZ, UR9 ;  /* 0x00000009ff127e24 */ /* 0x000fe2000f8e00ff */
[----:B------:R-:W-:Y:S02]  /*3d70*/  @P1 SEL R16, R21, R16, P0 ;  /* 0x0000001015101207 */ /* 0x000fe40000000000 */
[----:B-----5:R-:W-:Y:S02]  /*3d80*/  ISETP.GE.AND P2, PT, R17, R10, PT ;  /* 0x0000000a1100720c */ /* 0x020fe40003f46270 */
[----:B------:R-:W-:Y:S01]  /*3d90*/  @P1 SEL R19, R22, R19, P0 ;  /* 0x0000001316131207 */ /* 0x000fe20000000000 */
[----:B------:R-:W0:Y:S10]  /*3da0*/  LDS.64 R4, [R23+0x98] ;  /* 0x0000980017047984 */ /* 0x000e340000000a00 */
[----:B------:R-:W-:-:S04]  /*3db0*/  @P2 ISETP.GE.U32.AND P0, PT, R16, R9, PT ;  /* 0x000000091000220c */ /* 0x000fc80003f06070 */
[----:B------:R-:W-:-:S04]  /*3dc0*/  @P2 ISETP.GE.AND.EX P0, PT, R19, R8, PT, P0 ;  /* 0x000000081300220c */ /* 0x000fc80003f06300 */
[----:B------:R-:W-:-:S04]  /*3dd0*/  @P2 ISETP.LT.OR P0, PT, R10, R17, !P0 ;  /* 0x000000110a00220c */ /* 0x000fc80004701670 */
[----:B------:R-:W-:Y:S02]  /*3de0*/  @P2 SEL R10, R17, R10, P0 ;  /* 0x0000000a110a2207 */ /* 0x000fe40000000000 */
[----:B------:R-:W-:Y:S02]  /*3df0*/  @P2 SEL R9, R16, R9, P0 ;  /* 0x0000000910092207 */ /* 0x000fe40000000000 */
[----:B------:R-:W-:Y:S01]  /*3e00*/  @P2 SEL R8, R19, R8, P0 ;  /* 0x0000000813082207 */ /* 0x000fe20000000000 */
[----:B------:R-:W-:Y:S02]  /*3e10*/  IMAD.MOV.U32 R16, RZ, RZ, R10 ;  /* 0x000000ffff107224 */ /* 0x000fe400078e000a */
[----:B------:R-:W-:Y:S01]  /*3e20*/  IMAD.MOV.U32 R19, RZ, RZ, R9 ;  /* 0x000000ffff137224 */ /* 0x000fe200078e0009 */
[----:B0-----:R-:W-:-:S04]  /*3e30*/  IADD3 R6, P3, PT, R4, 0x500, RZ ;  /* 0x0000050004067810 */ /* 0x001fc80007f7e0ff */
[----:B------:R-:W-:Y:S01]  /*3e40*/  ISETP.GT.U32.AND P1, PT, R6, R7, PT ;  /* 0x000000070600720c */ /* 0x000fe20003f24070 */
[----:B------:R-:W-:Y:S02]  /*3e50*/  IMAD.X R21, RZ, RZ, R5, P3 ;  /* 0x000000ffff157224 */ /* 0x000fe400018e0605 */
[----:B------:R-:W-:-:S03]  /*3e60*/  IMAD.MOV.U32 R6, RZ, RZ, R8 ;  /* 0x000000ffff067224 */ /* 0x000fc600078e0008 */
[----:B------:R-:W-:-:S13]  /*3e70*/  ISETP.GT.AND.EX P0, PT, R21, R18, PT, P1 ;  /* 0x000000121500720c */ /* 0x000fda0003f04310 */
[----:B------:R-:W-:Y:S05]  /*3e80*/  @!P0 BRA `(.L_x_192) ;  /* 0xfffffff800ac8947 */ /* 0x000fea000383ffff */
[----:B------:R-:W-:Y:S05]  /*3e90*/  BSYNC.RECONVERGENT B1 ;  /* 0x0000000000017941 */ /* 0x000fea0003800200 */
.L_x_189:
[----:B------:R-:W-:Y:S01]  /*3ea0*/  ISETP.GE.U32.AND P0, PT, R4, R7, PT ;  /* 0x000000070400720c */ /* 0x000fe20003f06070 */
[----:B------:R-:W-:Y:S03]  /*3eb0*/  BSSY.RECONVERGENT B1, `(.L_x_186) ;  /* 0x000009b000017945 */ /* 0x000fe60003800200 */
[----:B------:R-:W-:-:S13]  /*3ec0*/  ISETP.GE.AND.EX P0, PT, R5, R18, PT, P0 ;  /* 0x000000120500720c */ /* 0x000fda0003f06300 */
[----:B------:R-:W-:Y:S05]  /*3ed0*/  @P0 BRA `(.L_x_193) ;  /* 0x0000000800600947 */ /* 0x000fea0003800000 */
[----:B------:R-:W-:-:S05]  /*3ee0*/  IMAD.IADD R16, R7, 0x1, -R4 ;  /* 0x0000000107107824 */ /* 0x000fca00078e0a04 */
[----:B------:R-:W-:-:S13]  /*3ef0*/  ISETP.GE.AND P0, PT, R11, R16, PT ;  /* 0x000000100b00720c */ /* 0x000fda0003f06270 */
[----:B------:R-:W-:Y:S05]  /*3f00*/  @P0 BRA `(.L_x_193) ;  /* 0x0000000800540947 */ /* 0x000fea0003800000 */
[----:B------:R-:W-:Y:S01]  /*3f10*/  LOP3.LUT R2, RZ, R11, RZ, 0x33, !PT ;  /* 0x0000000bff027212 */ /* 0x000fe200078e33ff */
[----:B------:R-:W-:Y:S01]  /*3f20*/  BSSY.RECONVERGENT B2, `(.L_x_194) ;  /* 0x000002f000027945 */ /* 0x000fe20003800200 */
[----:B------:R-:W-:Y:S02]  /*3f30*/  IMAD.MOV.U32 R17, RZ, RZ, R11 ;  /* 0x000000ffff117224 */ /* 0x000fe400078e000b */
[----:B------:R-:W-:-:S04]  /*3f40*/  IADD3 R7, PT, PT, -R4, R7, R2 ;  /* 0x0000000704077210 */ /* 0x000fc80007ffe102 */
[----:B------:R-:W-:-:S04]  /*3f50*/  LOP3.LUT R2, R7, 0x300, RZ, 0xc0, !PT ;  /* 0x0000030007027812 */ /* 0x000fc800078ec0ff */
[----:B------:R-:W-:-:S13]  /*3f60*/  ISETP.NE.AND P0, PT, R2, 0x300, PT ;  /* 0x000003000200780c */ /* 0x000fda0003f05270 */
[----:B------:R-:W-:Y:S05]  /*3f70*/  @!P0 BRA `(.L_x_195) ;  /* 0x0000000000a48947 */ /* 0x000fea0003800000 */
[----:B------:R-:W-:Y:S01]  /*3f80*/  IADD3 R3, P0, PT, R11, R4, RZ ;  /* 0x000000040b037210 */ /* 0x000fe20007f1e0ff */
[----:B------:R-:W-:Y:S01]  /*3f90*/  IMAD.MOV.U32 R17, RZ, RZ, R11 ;  /* 0x000000ffff117224 */ /* 0x000fe200078e000b */
[----:B------:R-:W-:Y:S02]  /*3fa0*/  LEA.HI R2, R7, 0x1, RZ, 0x18 ;  /* 0x0000000107027811 */ /* 0x000fe400078fc0ff */
[C---:B------:R-:W-:Y:S01]  /*3fb0*/  LEA R12, P1, R3.reuse, R12, 0x2 ;  /* 0x0000000c030c7211 */ /* 0x040fe200078210ff */
[----:B------:R-:W-:Y:S01]  /*3fc0*/  IMAD.X R6, RZ, RZ, R5, P0 ;  /* 0x000000ffff067224 */ /* 0x000fe200000e0605 */
[C---:B------:R-:W-:Y:S02]  /*3fd0*/  IADD3 R14, P0, PT, R3.reuse, R14, RZ ;  /* 0x0000000e030e7210 */ /* 0x040fe40007f1e0ff */
[----:B------:R-:W-:Y:S02]  /*3fe0*/  LOP3.LUT R2, R2, 0x3, RZ, 0xc0, !PT ;  /* 0x0000000302027812 */ /* 0x000fe400078ec0ff */
[----:B------:R-:W-:Y:S01]  /*3ff0*/  LEA.HI.X R3, R3, R13, R6, 0x2, P1 ;  /* 0x0000000d03037211 */ /* 0x000fe200008f1406 */
[----:B------:R-:W-:-:S02]  /*4000*/  IMAD.X R15, R6, 0x1, R15, P0 ;  /* 0x00000001060f7824 */ /* 0x000fc400000e060f */
[----:B------:R-:W-:-:S07]  /*4010*/  IMAD.MOV R6, RZ, RZ, -R2 ;  /* 0x000000ffff067224 */ /* 0x000fce00078e0a02 */
.L_x_198:
[----:B------:R-:W-:-:S06]  /*4020*/  IMAD.MOV.U32 R2, RZ, RZ, R12 ;  /* 0x000000ffff027224 */ /* 0x000fcc00078e000c */
[----:B------:R-:W2:Y:S01]  /*4030*/  LDG.E R2, desc[UR10][R2.64] ;  /* 0x0000000a02027981 */ /* 0x000ea2000c1e1900 */
[----:B------:R-:W-:Y:S01]  /*4040*/  VIADD R6, R6, 0x1 ;  /* 0x0000000106067836 */ /* 0x000fe20000000000 */
[----:B------:R-:W-:Y:S01]  /*4050*/  BSSY.RECONVERGENT B3, `(.L_x_196) ;  /* 0x0000016000037945 */ /* 0x000fe20003800200 */
[----:B------:R-:W-:Y:S01]  /*4060*/  IMAD.MOV.U32 R13, RZ, RZ, R9 ;  /* 0x000000ffff0d7224 */ /* 0x000fe200078e0009 */
[----:B------:R-:W-:Y:S01]  /*4070*/  IADD3 R12, P3, PT, R12, 0x400, RZ ;  /* 0x000004000c0c7810 */ /* 0x000fe20007f7e0ff */
[----:B------:R-:W-:Y:S01]  /*4080*/  IMAD.MOV.U32 R18, RZ, RZ, R8 ;  /* 0x000000ffff127224 */ /* 0x000fe200078e0008 */
[----:B------:R-:W-:Y:S01]  /*4090*/  ISETP.NE.AND P2, PT, R6, RZ, PT ;  /* 0x000000ff0600720c */ /* 0x000fe20003f45270 */
[----:B------:R-:W-:Y:S02]  /*40a0*/  IMAD.MOV.U32 R19, RZ, RZ, R10 ;  /* 0x000000ffff137224 */ /* 0x000fe400078e000a */
        /* <DEDUP_REMOVED lines=16> */
.L_x_197:
[----:B------:R-:W-:Y:S05]  /*41b0*/  BSYNC.RECONVERGENT B3 ;  /* 0x0000000000037941 */ /* 0x000fea0003800200 */
.L_x_196:
[----:B------:R-:W-:Y:S01]  /*41c0*/  IADD3 R14, P0, PT, R14, 0x100, RZ ;  /* 0x000001000e0e7810 */ /* 0x000fe20007f1e0ff */
[----:B------:R-:W-:Y:S02]  /*41d0*/  VIADD R17, R17, 0x100 ;  /* 0x0000010011117836 */ /* 0x000fe40000000000 */
[----:B------:R-:W-:Y:S02]  /*41e0*/  IMAD.X R3, RZ, RZ, R3, P3 ;  /* 0x000000ffff037224 */ /* 0x000fe400018e0603 */
[----:B------:R-:W-:Y:S01]  /*41f0*/  IMAD.X R15, RZ, RZ, R15, P0 ;  /* 0x000000ffff0f7224 */ /* 0x000fe200000e060f */
[----:B------:R-:W-:Y:S07]  /*4200*/  @P2 BRA `(.L_x_198) ;  /* 0xfffffffc00842947 */ /* 0x000fee000383ffff */
.L_x_195:
[----:B------:R-:W-:Y:S05]  /*4210*/  BSYNC.RECONVERGENT B2 ;  /* 0x0000000000027941 */ /* 0x000fea0003800200 */
.L_x_194:
[----:B------:R-:W-:-:S13]  /*4220*/  ISETP.GE.U32.AND P0, PT, R7, 0x300, PT ;  /* 0x000003000700780c */ /* 0x000fda0003f06070 */
[----:B------:R-:W-:Y:S05]  /*4230*/  @!P0 BRA `(.L_x_193) ;  /* 0x0000000400888947 */ /* 0x000fea0003800000 */
[----:B------:R-:W0:Y:S01]  /*4240*/  LDC.64 R6, c[0x0][0x380] ;  /* 0x0000e000ff067b82 */ /* 0x000e220000000a00 */
[----:B------:R-:W-:-:S07]  /*4250*/  VIADD R13, R17, 0x200 ;  /* 0x00000200110d7836 */ /* 0x000fce0000000000 */
[----:B------:R-:W1:Y:S02]  /*4260*/  LDC.64 R2, c[0x0][0x388] ;  /* 0x0000e200ff027b82 */ /* 0x000e640000000a00 */
.L_x_207:
[----:B------:R-:W-:-:S05]  /*4270*/  VIADD R15, R13, 0xfffffe00 ;  /* 0xfffffe000d0f7836 */ /* 0x000fca0000000000 */
[----:B------:R-:W-:-:S05]  /*4280*/  IADD3 R19, P0, PT, R15, R4, RZ ;  /* 0x000000040f137210 */ /* 0x000fca0007f1e0ff */
[----:B------:R-:W-:Y:S01]  /*4290*/  IMAD.X R20, RZ, RZ, R5, P0 ;  /* 0x000000ffff147224 */ /* 0x000fe200000e0605 */
[----:B0-----:R-:W-:-:S04]  /*42a0*/  LEA R14, P0, R19, R6, 0x2 ;  /* 0x00000006130e7211 */ /* 0x001fc800078010ff */
[----:B------:R-:W-:-:S05]  /*42b0*/  LEA.HI.X R15, R19, R7, R20, 0x2, P0 ;  /* 0x00000007130f7211 */ /* 0x000fca00000f1414 */
[----:B------:R-:W2:Y:S04]  /*42c0*/  LDG.E R25, desc[UR10][R14.64] ;  /* 0x0000000a0e197981 */ /* 0x000ea8000c1e1900 */
[----:B------:R0:W5:Y:S04]  /*42d0*/  LDG.E R18, desc[UR10][R14.64+0x400] ;  /* 0x0004000a0e127981 */ /* 0x000168000c1e1900 */
        /* <DEDUP_REMOVED lines=22> */
.L_x_200:
[----:B------:R-:W-:Y:S05]  /*4440*/  BSYNC.RECONVERGENT B2 ;  /* 0x0000000000027941 */ /* 0x000fea0003800200 */
.L_x_199:
[----:B-----5:R-:W-:Y:S01]  /*4450*/  ISETP.GE.AND P0, PT, R19, R18, PT ;  /* 0x000000121300720c */ /* 0x020fe20003f06270 */
[----:B------:R-:W-:Y:S01]  /*4460*/  BSSY.RECONVERGENT B2, `(.L_x_201) ;  /* 0x0000013000027945 */ /* 0x000fe20003800200 */
[----:B------:R-:W-:Y:S01]  /*4470*/  IADD3 R21, P1, P2, R4, R2, R21 ;  /* 0x0000000204157210 */ /* 0x000fe20007a3e015 */
[----:B------:R-:W-:Y:S02]  /*4480*/  VIADD R15, R13, 0x100 ;  /* 0x000001000d0f7836 */ /* 0x000fe40000000000 */
[----:B------:R-:W-:Y:S01]  /*4490*/  IMAD.MOV.U32 R9, RZ, RZ, R18 ;  /* 0x000000ffff097224 */ /* 0x000fe200078e0012 */
[----:B------:R-:W-:Y:S01]  /*44a0*/  IADD3.X R23, PT, PT, R5, R3, RZ, P1, P2 ;  /* 0x0000000305177210 */ /* 0x000fe20000fe44ff */
[----:B------:R-:W-:-:S04]  /*44b0*/  IMAD.MOV.U32 R8, RZ, RZ, R21 ;  /* 0x000000ffff087224 */ /* 0x000fc800078e0015 */
[----:B------:R-:W-:Y:S02]  /*44c0*/  IMAD.MOV.U32 R10, RZ, RZ, R23 ;  /* 0x000000ffff0a7224 */ /* 0x000fe400078e0017 */
        /* <DEDUP_REMOVED lines=12> */
.L_x_202:
[----:B------:R-:W-:Y:S05]  /*4590*/  BSYNC.RECONVERGENT B2 ;  /* 0x0000000000027941 */ /* 0x000fea0003800200 */
.L_x_201:
[----:B------:R-:W-:Y:S01]  /*45a0*/  ISETP.GE.AND P0, PT, R9, R12, PT ;  /* 0x0000000c0900720c */ /* 0x000fe20003f06270 */
[----:B------:R-:W-:Y:S01]  /*45b0*/  BSSY.RECONVERGENT B2, `(.L_x_203) ;  /* 0x0000013000027945 */ /* 0x000fe20003800200 */
[CC--:B------:R-:W-:Y:S01]  /*45c0*/  IADD3 R19, P1, P4, R4.reuse, R2.reuse, R13 ;  /* 0x0000000204137210 */ /* 0x0c0fe20007c3e00d */
[----:B------:R-:W-:Y:S01]  /*45d0*/  IMAD.MOV.U32 R14, RZ, RZ, R12 ;  /* 0x000000ffff0e7224 */ /* 0x000fe200078e000c */
[----:B------:R-:W-:Y:S02]  /*45e0*/  IADD3 R20, P2, P3, R4, R2, R15 ;  /* 0x0000000204147210 */ /* 0x000fe40007b5e00f */
        /* <DEDUP_REMOVED lines=15> */
.L_x_204:
[----:B------:R-:W-:Y:S05]  /*46e0*/  BSYNC.RECONVERGENT B2 ;  /* 0x0000000000027941 */ /* 0x000fea0003800200 */
.L_x_203:
        /* <DEDUP_REMOVED lines=18> */
.L_x_206:
[----:B------:R-:W-:Y:S05]  /*4810*/  BSYNC.RECONVERGENT B2 ;  /* 0x0000000000027941 */ /* 0x000fea0003800200 */
.L_x_205:
[C---:B------:R-:W-:Y:S02]  /*4820*/  VIADD R15, R13.reuse, 0x200 ;  /* 0x000002000d0f7836 */ /* 0x040fe40000000000 */
[----:B------:R-:W-:-:S03]  /*4830*/  VIADD R13, R13, 0x400 ;  /* 0x000004000d0d7836 */ /* 0x000fc60000000000 */
[----:B------:R-:W-:-:S13]  /*4840*/  ISETP.GE.AND P0, PT, R15, R16, PT ;  /* 0x000000100f00720c */ /* 0x000fda0003f06270 */
[----:B------:R-:W-:Y:S05]  /*4850*/  @!P0 BRA `(.L_x_207) ;  /* 0xfffffff800848947 */ /* 0x000fea000383ffff */
.L_x_193:
[----:B------:R-:W-:Y:S05]  /*4860*/  BSYNC.RECONVERGENT B1 ;  /* 0x0000000000017941 */ /* 0x000fea0003800200 */
.L_x_186:
        /* <DEDUP_REMOVED lines=31> */
.L_x_209:
[----:B------:R-:W-:Y:S05]  /*4a60*/  BSYNC.RECONVERGENT B1 ;  /* 0x0000000000017941 */ /* 0x000fea0003800200 */
.L_x_208:
        /* <DEDUP_REMOVED lines=24> */
.L_x_211:
[----:B------:R-:W-:Y:S05]  /*4bf0*/  BSYNC.RECONVERGENT B1 ;  /* 0x0000000000017941 */ /* 0x000fea0003800200 */
.L_x_210:
        /* <DEDUP_REMOVED lines=24> */
.L_x_213:
[----:B------:R-:W-:Y:S05]  /*4d80*/  BSYNC.RECONVERGENT B1 ;  /* 0x0000000000017941 */ /* 0x000fea0003800200 */
.L_x_212:
        /* <DEDUP_REMOVED lines=24> */
.L_x_215:
[----:B------:R-:W-:Y:S05]  /*4f10*/  BSYNC.RECONVERGENT B1 ;  /* 0x0000000000017941 */ /* 0x000fea0003800200 */
.L_x_214:
[----:B0-----:R0:W0:Y:S01]  /*4f20*/  SHFL.DOWN PT, R2, R3, 0x10, 0x1f ;  /* 0x0a001f0003027f89 */ /* 0x00102200000e0000 */
[----:B------:R-:W-:Y:S01]  /*4f30*/  BSSY.RECONVERGENT B1, `(.L_x_216) ;  /* 0x0000017000017945 */ /* 0x000fe20003800200 */
[----:B--2---:R-:W-:Y:S02]  /*4f40*/  IMAD.MOV.U32 R6, RZ, RZ, R3 ;  /* 0x000000ffff067224 */ /* 0x004fe400078e0003 */
[----:B------:R2:W0:Y:S01]  /*4f50*/  SHFL.DOWN PT, R9, R4, 0x10, 0x1f ;  /* 0x0a001f0004097f89 */ /* 0x00042200000e0000 */
[----:B------:R-:W-:Y:S02]  /*4f60*/  IMAD.MOV.U32 R7, RZ, RZ, R4 ;  /* 0x000000ffff077224 */ /* 0x000fe400078e0004 */
[----:B----4-:R-:W-:Y:S01]  /*4f70*/  IMAD.MOV.U32 R8, RZ, RZ, R5 ;  /* 0x000000ffff087224 */ /* 0x010fe200078e0005 */
        /* <DEDUP_REMOVED lines=18> */
.L_x_217:
[----:B------:R-:W-:Y:S05]  /*50a0*/  BSYNC.RECONVERGENT B1 ;  /* 0x0000000000017941 */ /* 0x000fea0003800200 */
.L_x_216:
        /* <DEDUP_REMOVED lines=12> */
.L_x_219:
[----:B------:R-:W-:Y:S05]  /*5170*/  BSYNC.RECONVERGENT B1 ;  /* 0x0000000000017941 */ /* 0x000fea0003800200 */
.L_x_218:
[----:B------:R-:W-:Y:S01]  /*5180*/  BAR.SYNC.DEFER_BLOCKING 0x0 ;  /* 0x0000000000007b1d */ /* 0x000fe20000010000 */
[----:B------:R-:W-:-:S13]  /*5190*/  ISETP.NE.AND P2, PT, R11, RZ, PT ;  /* 0x000000ff0b00720c */ /* 0x000fda0003f45270 */
[----:B------:R-:W-:Y:S05]  /*51a0*/  @P2 BRA `(.L_x_149) ;  /* 0x0000000800342947 */ /* 0x000fea0003800000 */
[----:B0---4-:R-:W0:Y:S01]  /*51b0*/  S2R R3, SR_CgaCtaId ;  /* 0x0000000000037919 */ /* 0x011e220000008800 */
[----:B------:R-:W-:Y:S01]  /*51c0*/  MOV R2, 0x400 ;  /* 0x0000040000027802 */ /* 0x000fe20000000f00 */
[----:B------:R-:W-:Y:S03]  /*51d0*/  BSSY.RECONVERGENT B1, `(.L_x_220) ;  /* 0x0000016000017945 */ /* 0x000fe60003800200 */
[----:B0-----:R-:W-:-:S05]  /*51e0*/  LEA R25, R3, R2, 0x18 ;  /* 0x0000000203197211 */ /* 0x001fca00078ec0ff */
[----:B------:R-:W0:Y:S04]  /*51f0*/  LDS R3, [R25+0x18] ;  /* 0x0000180019037984 */ /* 0x000e280000000800 */
[----:B--2---:R-:W2:Y:S04]  /*5200*/  LDS.64 R4, [R25+0x20] ;  /* 0x0000200019047984 */ /* 0x004ea80000000a00 */
        /* <DEDUP_REMOVED lines=18> */
.L_x_221:
[----:B------:R-:W-:Y:S05]  /*5330*/  BSYNC.RECONVERGENT B1 ;  /* 0x0000000000017941 */ /* 0x000fea0003800200 */
.L_x_220:
        /* <DEDUP_REMOVED lines=10> */
[----:B------:R0:W1:Y:S04]  /*53e0*/  LDS.64 R10, [R25+0x60] ;  /* 0x00006000190a7984 */ /* 0x0000680000000a00 */
[----:B---3--:R3:W1:Y:S04]  /*53f0*/  LDS.64 R12, [R25+0x70] ;  /* 0x00007000190c7984 */ /* 0x0086680000000a00 */
        /* <DEDUP_REMOVED lines=15> */
.L_x_223:
[----:B------:R-:W-:Y:S05]  /*54f0*/  BSYNC.RECONVERGENT B1 ;  /* 0x0000000000017941 */ /* 0x000fea0003800200 */
.L_x_222:
        /* <DEDUP_REMOVED lines=17> */
.L_x_225:
[----:B------:R-:W-:Y:S05]  /*5610*/  BSYNC.RECONVERGENT B1 ;  /* 0x0000000000017941 */ /* 0x000fea0003800200 */
.L_x_224:
        /* <DEDUP_REMOVED lines=17> */
.L_x_227:
[----:B------:R-:W-:Y:S05]  /*5730*/  BSYNC.RECONVERGENT B1 ;  /* 0x0000000000017941 */ /* 0x000fea0003800200 */
.L_x_226:
        /* <DEDUP_REMOVED lines=17> */
.L_x_229:
[----:B------:R-:W-:Y:S05]  /*5850*/  BSYNC.RECONVERGENT B1 ;  /* 0x0000000000017941 */ /* 0x000fea0003800200 */
.L_x_228:
        /* <DEDUP_REMOVED lines=17> */
.L_x_231:
[----:B------:R-:W-:Y:S05]  /*5970*/  BSYNC.RECONVERGENT B1 ;  /* 0x0000000000017941 */ /* 0x000fea0003800200 */
.L_x_230:
        /* <DEDUP_REMOVED lines=16> */
.L_x_149:
[----:B------:R-:W-:Y:S05]  /*5a80*/  BSYNC.RECONVERGENT B0 ;  /* 0x0000000000007941 */ /* 0x000fea0003800200 */
.L_x_116:
[----:B------:R-:W-:Y:S05]  /*5a90*/  @P2 EXIT ;  /* 0x000000000000294d */ /* 0x000fea0003800000 */
[----:B0-234-:R-:W0:Y:S01]  /*5aa0*/  LDC.64 R2, c[0x0][0x390] ;  /* 0x0000e400ff027b82 */ /* 0x01de220000000a00 */
[----:B------:R-:W-:Y:S02]  /*5ab0*/  IMAD.MOV.U32 R9, RZ, RZ, R8 ;  /* 0x000000ffff097224 */ /* 0x000fe400078e0008 */
[----:B------:R-:W-:Y:S02]  /*5ac0*/  IMAD.MOV.U32 R8, RZ, RZ, R7 ;  /* 0x000000ffff087224 */ /* 0x000fe400078e0007 */
[----:B0-----:R-:W-:-:S05]  /*5ad0*/  IMAD.WIDE.U32 R2, R0, 0x10, R2 ;  /* 0x0000001000027825 */ /* 0x001fca00078e0002 */
[----:B------:R-:W-:Y:S04]  /*5ae0*/  STG.E.64 desc[UR10][R2.64+0x8], R8 ;  /* 0x0000080802007986 */ /* 0x000fe8000c101b0a */
[----:B------:R-:W-:Y:S01]  /*5af0*/  STG.E desc[UR10][R2.64], R6 ;  /* 0x0000000602007986 */ /* 0x000fe2000c10190a */
[----:B------:R-:W-:Y:S05]  /*5b00*/  EXIT ;  /* 0x000000000000794d */ /* 0x000fea0003800000 */
.L_x_232:
        /* <DEDUP_REMOVED lines=15> */
.L_x_702:


//--------------------- .text._ZN6thrust24THRUST_300001_SM_1000_NS8cuda_cub4core6detail13_kernel_agentINS1_8__reduce11ReduceAgentINS0_12zip_iteratorIN4cuda3std3__45tupleIJNS0_10device_ptrIiEENS0_17counting_iteratorIlNS0_11use_defaultESF_SF_EEEEEEEPNSB_IJilEEESJ_lNS1_9__extrema9arg_max_fIilNSA_4lessIiEEEEEEJSI_SK_lSP_EEEvDpT0_ --------------------------
	.section	.text._ZN6thrust24THRUST_300001_SM_1000_NS8cuda_cub4core6detail13_kernel_agentINS1_8__reduce11ReduceAgentINS0_12zip_iteratorIN4cuda3std3__45tupleIJNS0_10device_ptrIiEENS0_17counting_iteratorIlNS0_11use_defaultESF_SF_EEEEEEEPNSB_IJilEEESJ_lNS1_9__extrema9arg_max_fIilNSA_4lessIiEEEEEEJSI_SK_lSP_EEEvDpT0_,"ax",@progbits
	.align	128
        .global         _ZN6thrust24THRUST_300001_SM_1000_NS8cuda_cub4core6detail13_kernel_agentINS1_8__reduce11ReduceAgentINS0_12zip_iteratorIN4cuda3std3__45tupleIJNS0_10device_ptrIiEENS0_17counting_iteratorIlNS0_11use_defaultESF_SF_EEEEEEEPNSB_IJilEEESJ_lNS1_9__extrema9arg_max_fIilNSA_4lessIiEEEEEEJSI_SK_lSP_EEEvDpT0_
        .type           _ZN6thrust24THRUST_300001_SM_1000_NS8cuda_cub4core6detail13_kernel_agentINS1_8__reduce11ReduceAgentINS0_12zip_iteratorIN4cuda3std3__45tupleIJNS0_10device_ptrIiEENS0_17counting_iteratorIlNS0_11use_defaultESF_SF_EEEEEEEPNSB_IJilEEESJ_lNS1_9__extrema9arg_max_fIilNSA_4lessIiEEEEEEJSI_SK_lSP_EEEvDpT0_,@function
        .size           _ZN6thrust24THRUST_300001_SM_1000_NS8cuda_cub4core6detail13_kernel_agentINS1_8__reduce11ReduceAgentINS0_12zip_iteratorIN4cuda3std3__45tupleIJNS0_10device_ptrIiEENS0_17counting_iteratorIlNS0_11use_defaultESF_SF_EEEEEEEPNSB_IJilEEESJ_lNS1_9__extrema9arg_max_fIilNSA_4lessIiEEEEEEJSI_SK_lSP_EEEvDpT0_,(.L_x_703 - _ZN6thrust24THRUST_300001_SM_1000_NS8cuda_cub4core6detail13_kernel_agentINS1_8__reduce11ReduceAgentINS0_12zip_iteratorIN4cuda3std3__45tupleIJNS0_10device_ptrIiEENS0_17counting_iteratorIlNS0_11use_defaultESF_SF_EEEEEEEPNSB_IJilEEESJ_lNS1_9__extrema9arg_max_fIilNSA_4lessIiEEEEEEJSI_SK_lSP_EEEvDpT0_)
        .other          _ZN6thrust24THRUST_300001_SM_1000_NS8cuda_cub4core6detail13_kernel_agentINS1_8__reduce11ReduceAgentINS0_12zip_iteratorIN4cuda3std3__45tupleIJNS0_10device_ptrIiEENS0_17counting_iteratorIlNS0_11use_defaultESF_SF_EEEEEEEPNSB_IJilEEESJ_lNS1_9__extrema9arg_max_fIilNSA_4lessIiEEEEEEJSI_SK_lSP_EEEvDpT0_,@"STO_CUDA_ENTRY STV_DEFAULT"
_ZN6thrust24THRUST_300001_SM_1000_NS8cuda_cub4core6detail13_kernel_agentINS1_8__reduce11ReduceAgentINS0_12zip_iteratorIN4cuda3std3__45tupleIJNS0_10device_ptrIiEENS0_17counting_iteratorIlNS0_11use_defaultESF_SF_EEEEEEEPNSB_IJilEEESJ_lNS1_9__extrema9arg_max_fIilNSA_4lessIiEEEEEEJSI_SK_lSP_EEEvDpT0_:
.text._ZN6thrust24THRUST_300001_SM_1000_NS8cuda_cub4core6detail13_kernel_agentINS1_8__reduce11ReduceAgentINS0_12zip_iteratorIN4cuda3std3__45tupleIJNS0_10device_ptrIiEENS0_17counting_iteratorIlNS0_11use_defaultESF_SF_EEEEEEEPNSB_IJilEEESJ_lNS1_9__extrema9arg_max_fIilNSA_4lessIiEEEEEEJSI_SK_lSP_EEEvDpT0_:
[----:B------:R-:W-:Y:S01]  /*0000*/  LDC R1, c[0x0][0x37c] ;  /* 0x0000df00ff017b82 */ /* 0x000fe20000000800 */
[----:B------:R-:W0:Y:S02]  /*0010*/  LDCU.64 UR4, c[0x0][0x398] ;  /* 0x00007300ff0477ac */ /* 0x000e240008000a00 */
[----:B0-----:R-:W-:-:S04]  /*0020*/  ISETP.NE.U32.AND P0, PT, RZ, UR4, PT ;  /* 0x00000004ff007c0c */ /* 0x001fc8000bf05070 */
[----:B------:R-:W-:-:S13]  /*0030*/  ISETP.NE.AND.EX P0, PT, RZ, UR5, PT, P0 ;  /* 0x00000005ff007c0c */ /* 0x000fda000bf05300 */
[----:B------:R-:W-:Y:S05]  /*0040*/  @!P0 EXIT ;  /* 0x000000000000894d */ /* 0x000fea0003800000 */
[----:B------:R-:W-:Y:S01]  /*0050*/  UISETP.GT.U32.AND UP0, UPT, UR4, 0x4ff, UPT ;  /* 0x000004ff0400788c */ /* 0x000fe2000bf04070 */
[----:B------:R-:W-:Y:S01]  /*0060*/  BSSY.RECONVERGENT B0, `(.L_x_233) ;  /* 0x0000558000007945 */ /* 0x000fe20003800200 */
[----:B------:R-:W0:Y:S02]  /*0070*/  LDCU.64 UR8, c[0x0][0x358] ;  /* 0x00006b00ff0877ac */ /* 0x000e240008000a00 */
[----:B------:R-:W-:-:S09]  /*0080*/  UISETP.GT.AND.EX UP0, UPT, UR5, URZ, UPT, UP0 ;  /* 0x000000ff0500728c */ /* 0x000fd2000bf04300 */
[----:B------:R-:W-:Y:S05]  /*0090*/  BRA.U UP0, `(.L_x_234) ;  /* 0x0000003100a87547 */ /* 0x000fea000b800000 */
[----:B------:R-:W1:Y:S01]  /*00a0*/  S2R R0, SR_TID.X ;  /* 0x0000000000007919 */ /* 0x000e620000002100 */
[----:B------:R-:W2:Y:S01]  /*00b0*/  LDCU UR5, c[0x0][0x398] ;  /* 0x00007300ff0577ac */ /* 0x000ea20008000800 */
[----:B------:R-:W-:Y:S01]  /*00c0*/  BSSY.RECONVERGENT B1, `(.L_x_235) ;  /* 0x000000d000017945 */ /* 0x000fe20003800200 */
[----:B------:R-:W-:Y:S01]  /*00d0*/  CS2R R6, SRZ ;  /* 0x0000000000067805 */ /* 0x000fe2000001ff00 */
[----:B------:R-:W-:Y:S01]  /*00e0*/  IMAD.MOV.U32 R8, RZ, RZ, RZ ;  /* 0x000000ffff087224 */ /* 0x000fe200078e00ff */
[----:B-1----:R-:W-:Y:S01]  /*00f0*/  ISETP.GE.AND P0, PT, R0, UR4, PT ;  /* 0x0000000400007c0c */ /* 0x002fe2000bf06270 */
[----:B------:R-:W-:-:S12]  /*0100*/  IMAD.MOV.U32 R9, RZ, RZ, R0 ;  /* 0x000000ffff097224 */ /* 0x000fd800078e0000 */
[----:B--2---:R-:W-:Y:S05]  /*0110*/  @P0 BRA `(.L_x_236) ;  /* 0x00000000001c0947 */ /* 0x004fea0003800000 */
[----:B------:R-:W1:Y:S01]  /*0120*/  LDC.64 R2, c[0x0][0x380] ;  /* 0x0000e000ff027b82 */ /* 0x000e620000000a00 */
[----:B------:R-:W2:Y:S01]  /*0130*/  LDCU.64 UR6, c[0x0][0x388] ;  /* 0x00007100ff0677ac */ /* 0x000ea20008000a00 */
[----:B-1----:R-:W-:-:S05]  /*0140*/  IMAD.WIDE.U32 R2, R0, 0x4, R2 ;  /* 0x0000000400027825 */ /* 0x002fca00078e0002 */
[----:B0-----:R1:W5:Y:S01]  /*0150*/  LDG.E R6, desc[UR8][R2.64] ;  /* 0x0000000802067981 */ /* 0x001362000c1e1900 */
[C---:B--2---:R-:W-:Y:S01]  /*0160*/  IADD3 R7, P0, PT, R0.reuse, UR6, RZ ;  /* 0x0000000600077c10 */ /* 0x044fe2000ff1e0ff */
[----:B------:R-:W-:-:S04]  /*0170*/  VIADD R9, R0, 0x100 ;  /* 0x0000010000097836 */ /* 0x000fc80000000000 */
[----:B------:R-:W-:-:S08]  /*0180*/  IMAD.X R8, RZ, RZ, UR7, P0 ;  /* 0x00000007ff087e24 */ /* 0x000fd000080e06ff */
.L_x_236:
[----:B0-----:R-:W-:Y:S05]  /*0190*/  BSYNC.RECONVERGENT B1 ;  /* 0x0000000000017941 */ /* 0x001fea0003800200 */
.L_x_235:
        /* <DEDUP_REMOVED lines=10> */
[----:B------:R-:W1:Y:S01]  /*0240*/  LDCU.64 UR6, c[0x0][0x388] ;  /* 0x00007100ff0677ac */ /* 0x000e620008000a00 */
[----:B------:R-:W-:-:S04]  /*0250*/  LEA.HI R4, R11, 0x1, RZ, 0x18 ;  /* 0x000000010b047811 */ /* 0x000fc800078fc0ff */
[----:B------:R-:W-:-:S05]  /*0260*/  LOP3.LUT R4, R4, 0x3, RZ, 0xc0, !PT ;  /* 0x0000000304047812 */ /* 0x000fca00078ec0ff */
[----:B------:R-:W-:Y:S01]  /*0270*/  IMAD.MOV R4, RZ, RZ, -R4 ;  /* 0x000000ffff047224 */ /* 0x000fe200078e0a04 */
[C---:B-1----:R-:W-:Y:S01]  /*0280*/  IADD3 R5, P0, PT, R9.reuse, UR6, RZ ;  /* 0x0000000609057c10 */ /* 0x042fe2000ff1e0ff */
[----:B0-----:R-:W-:-:S04]  /*0290*/  IMAD.WIDE.U32 R2, R9, 0x4, R2 ;  /* 0x0000000409027825 */ /* 0x001fc800078e0002 */
[----:B------:R-:W-:-:S08]  /*02a0*/  IMAD.X R10, RZ, RZ, UR7, P0 ;  /* 0x00000007ff0a7e24 */ /* 0x000fd000080e06ff */
.L_x_243:
[----:B------:R0:W2:Y:S01]  /*02b0*/  LDG.E R15, desc[UR8][R2.64] ;  /* 0x00000008020f7981 */ /* 0x0000a2000c1e1900 */
[----:B------:R-:W-:Y:S01]  /*02c0*/  VIADD R4, R4, 0x1 ;  /* 0x0000000104047836 */ /* 0x000fe20000000000 */
[----:B------:R-:W-:Y:S01]  /*02d0*/  BSSY.RECONVERGENT B3, `(.L_x_241) ;  /* 0x0000016000037945 */ /* 0x000fe20003800200 */
[----:B------:R-:W-:Y:S02]  /*02e0*/  IMAD.MOV.U32 R14, RZ, RZ, R7 ;  /* 0x000000ffff0e7224 */ /* 0x000fe400078e0007 */
[----:B------:R-:W-:Y:S01]  /*02f0*/  IMAD.MOV.U32 R13, RZ, RZ, R8 ;  /* 0x000000ffff0d7224 */ /* 0x000fe200078e0008 */
[----:B------:R-:W-:Y:S01]  /*0300*/  ISETP.NE.AND P2, PT, R4, RZ, PT ;  /* 0x000000ff0400720c */ /* 0x000fe20003f45270 */
[----:B-----5:R-:W-:Y:S02]  /*0310*/  IMAD.MOV.U32 R12, RZ, RZ, R6 ;  /* 0x000000ffff0c7224 */ /* 0x020fe400078e0006 */
[----:B------:R-:W-:Y:S01]  /*0320*/  IMAD.MOV.U32 R7, RZ, RZ, R5 ;  /* 0x000000ffff077224 */ /* 0x000fe200078e0005 */
[----:B0-----:R-:W-:Y:S01]  /*0330*/  IADD3 R2, P3, PT, R2, 0x400, RZ ;  /* 0x0000040002027810 */ /* 0x001fe20007f7e0ff */
        /* <DEDUP_REMOVED lines=15> */
.L_x_242:
[----:B------:R-:W-:Y:S05]  /*0430*/  BSYNC.RECONVERGENT B3 ;  /* 0x0000000000037941 */ /* 0x000fea0003800200 */
.L_x_241:
[----:B------:R-:W-:Y:S01]  /*0440*/  IADD3 R5, P0, PT, R5, 0x100, RZ ;  /* 0x0000010005057810 */ /* 0x000fe20007f1e0ff */
[----:B------:R-:W-:Y:S02]  /*0450*/  VIADD R9, R9, 0x100 ;  /* 0x0000010009097836 */ /* 0x000fe40000000000 */
[----:B------:R-:W-:Y:S02]  /*0460*/  IMAD.X R3, RZ, RZ, R3, P3 ;  /* 0x000000ffff037224 */ /* 0x000fe400018e0603 */
[----:B------:R-:W-:Y:S01]  /*0470*/  IMAD.X R10, RZ, RZ, R10, P0 ;  /* 0x000000ffff0a7224 */ /* 0x000fe200000e060a */
[----:B------:R-:W-:Y:S07]  /*0480*/  @P2 BRA `(.L_x_243) ;  /* 0xfffffffc00882947 */ /* 0x000fee000383ffff */
.L_x_240:
[----:B------:R-:W-:Y:S05]  /*0490*/  BSYNC.RECONVERGENT B2 ;  /* 0x0000000000027941 */ /* 0x000fea0003800200 */
.L_x_239:
[----:B------:R-:W-:-:S13]  /*04a0*/  ISETP.GE.U32.AND P0, PT, R11, 0x300, PT ;  /* 0x000003000b00780c */ /* 0x000fda0003f06070 */
[----:B------:R-:W-:Y:S05]  /*04b0*/  @!P0 BRA `(.L_x_238) ;  /* 0x00000004007c8947 */ /* 0x000fea0003800000 */
[----:B------:R-:W0:Y:S01]  /*04c0*/  LDC.64 R4, c[0x0][0x380] ;  /* 0x0000e000ff047b82 */ /* 0x000e220000000a00 */
[----:B------:R-:W-:-:S07]  /*04d0*/  VIADD R10, R9, 0x200 ;  /* 0x00000200090a7836 */ /* 0x000fce0000000000 */
[----:B------:R-:W1:Y:S02]  /*04e0*/  LDC.64 R2, c[0x0][0x388] ;  /* 0x0000e200ff027b82 */ /* 0x000e640000000a00 */
.L_x_252:
[----:B------:R-:W-:-:S04]  /*04f0*/  VIADD R15, R10, 0xfffffe00 ;  /* 0xfffffe000a0f7836 */ /* 0x000fc80000000000 */
[----:B0-----:R-:W-:-:S05]  /*0500*/  IMAD.WIDE R12, R15, 0x4, R4 ;  /* 0x000000040f0c7825 */ /* 0x001fca00078e0204 */
[----:B------:R-:W2:Y:S04]  /*0510*/  LDG.E R21, desc[UR8][R12.64] ;  /* 0x000000080c157981 */ /* 0x000ea8000c1e1900 */
[----:B-----5:R0:W5:Y:S04]  /*0520*/  LDG.E R23, desc[UR8][R12.64+0x400] ;  /* 0x000400080c177981 */ /* 0x020168000c1e1900 */
[----:B------:R0:W5:Y:S04]  /*0530*/  LDG.E R9, desc[UR8][R12.64+0x800] ;  /* 0x000800080c097981 */ /* 0x000168000c1e1900 */
[----:B------:R0:W5:Y:S01]  /*0540*/  LDG.E R11, desc[UR8][R12.64+0xc00] ;  /* 0x000c00080c0b7981 */ /* 0x000162000c1e1900 */
[C---:B-1----:R-:W-:Y:S01]  /*0550*/  IADD3 R18, P1, PT, R15.reuse, R2, RZ ;  /* 0x000000020f127210 */ /* 0x042fe20007f3e0ff */
[----:B------:R-:W-:Y:S03]  /*0560*/  BSSY.RECONVERGENT B2, `(.L_x_244) ;  /* 0x0000013000027945 */ /* 0x000fe60003800200 */
[----:B------:R-:W-:Y:S01]  /*0570*/  LEA.HI.X.SX32 R19, R15, R3, 0x1, P1 ;  /* 0x000000030f137211 */ /* 0x000fe200008f0eff */
[----:B------:R-:W-:-:S02]  /*0580*/  VIADD R15, R10, 0xffffff00 ;  /* 0xffffff000a0f7836 */ /* 0x000fc40000000000 */
        /* <DEDUP_REMOVED lines=16> */
.L_x_245:
[----:B------:R-:W-:Y:S05]  /*0690*/  BSYNC.RECONVERGENT B2 ;  /* 0x0000000000027941 */ /* 0x000fea0003800200 */
.L_x_244:
[----:B-----5:R-:W-:Y:S01]  /*06a0*/  ISETP.GE.AND P0, PT, R14, R23, PT ;  /* 0x000000170e00720c */ /* 0x020fe20003f06270 */
[----:B------:R-:W-:Y:S01]  /*06b0*/  BSSY.RECONVERGENT B2, `(.L_x_246) ;  /* 0x0000013000027945 */ /* 0x000fe20003800200 */
[C---:B------:R-:W-:Y:S01]  /*06c0*/  IADD3 R13, P1, PT, R15.reuse, R2, RZ ;  /* 0x000000020f0d7210 */ /* 0x040fe20007f3e0ff */
[----:B------:R-:W-:Y:S02]  /*06d0*/  VIADD R7, R10, 0x100 ;  /* 0x000001000a077836 */ /* 0x000fe40000000000 */
[----:B------:R-:W-:Y:S01]  /*06e0*/  IMAD.MOV.U32 R6, RZ, RZ, R23 ;  /* 0x000000ffff067224 */ /* 0x000fe200078e0017 */
[----:B------:R-:W-:Y:S01]  /*06f0*/  LEA.HI.X.SX32 R12, R15, R3, 0x1, P1 ;  /* 0x000000030f0c7211 */ /* 0x000fe200008f0eff */
        /* <DEDUP_REMOVED lines=14> */
.L_x_247:
[----:B------:R-:W-:Y:S05]  /*07e0*/  BSYNC.RECONVERGENT B2 ;  /* 0x0000000000027941 */ /* 0x000fea0003800200 */
.L_x_246:
[----:B------:R-:W-:Y:S01]  /*07f0*/  ISETP.GE.AND P0, PT, R6, R9, PT ;  /* 0x000000090600720c */ /* 0x000fe20003f06270 */
[----:B------:R-:W-:Y:S01]  /*0800*/  BSSY.RECONVERGENT B2, `(.L_x_248) ;  /* 0x0000013000027945 */ /* 0x000fe20003800200 */
[CC--:B------:R-:W-:Y:S01]  /*0810*/  IADD3 R17, P1, PT, R10.reuse, R2.reuse, RZ ;  /* 0x000000020a117210 */ /* 0x0c0fe20007f3e0ff */
[----:B------:R-:W-:Y:S01]  /*0820*/  IMAD.MOV.U32 R12, RZ, RZ, R9 ;  /* 0x000000ffff0c7224 */ /* 0x000fe200078e0009 */
[----:B------:R-:W-:Y:S02]  /*0830*/  IADD3 R18, P2, PT, R7, R2, RZ ;  /* 0x0000000207127210 */ /* 0x000fe40007f5e0ff */
        /* <DEDUP_REMOVED lines=15> */
.L_x_249:
[----:B------:R-:W-:Y:S05]  /*0930*/  BSYNC.RECONVERGENT B2 ;  /* 0x0000000000027941 */ /* 0x000fea0003800200 */
.L_x_248:
[----:B------:R-:W-:Y:S01]  /*0940*/  ISETP.GE.AND P0, PT, R12, R11, PT ;  /* 0x0000000b0c00720c */ /* 0x000fe20003f06270 */
[----:B------:R-:W-:Y:S01]  /*0950*/  BSSY.RECONVERGENT B2, `(.L_x_250) ;  /* 0x0000011000027945 */ /* 0x000fe20003800200 */
[----:B------:R-:W-:Y:S01]  /*0960*/  LEA.HI.X.SX32 R9, R7, R3, 0x1, P2 ;  /* 0x0000000307097211 */ /* 0x000fe200010f0eff */
        /* <DEDUP_REMOVED lines=15> */
.L_x_251:
[----:B------:R-:W-:Y:S05]  /*0a60*/  BSYNC.RECONVERGENT B2 ;  /* 0x0000000000027941 */ /* 0x000fea0003800200 */
.L_x_250:
[C---:B------:R-:W-:Y:S02]  /*0a70*/  VIADD R9, R10.reuse, 0x200 ;  /* 0x000002000a097836 */ /* 0x040fe40000000000 */
[----:B------:R-:W-:-:S03]  /*0a80*/  VIADD R10, R10, 0x400 ;  /* 0x000004000a0a7836 */ /* 0x000fc60000000000 */
[----:B------:R-:W-:-:S13]  /*0a90*/  ISETP.GE.AND P0, PT, R9, UR5, PT ;  /* 0x0000000509007c0c */ /* 0x000fda000bf06270 */
[----:B------:R-:W-:Y:S05]  /*0aa0*/  @!P0 BRA `(.L_x_252) ;  /* 0xfffffff800908947 */ /* 0x000fea000383ffff */
.L_x_238:
[----:B------:R-:W-:Y:S05]  /*0ab0*/  BSYNC.RECONVERGENT B1 ;  /* 0x0000000000017941 */ /* 0x000fea0003800200 */
.L_x_237:
[----:B------:R-:W0:Y:S02]  /*0ac0*/  LDCU UR6, c[0x0][0x398] ;  /* 0x00007300ff0677ac */ /* 0x000e240008000800 */
[----:B0-----:R-:W-:-:S09]  /*0ad0*/  UISETP.GE.AND UP0, UPT, UR6, 0x100, UPT ;  /* 0x000001000600788c */ /* 0x001fd2000bf06270 */
[----:B------:R-:W-:Y:S05]  /*0ae0*/  BRA.U !UP0, `(.L_x_253) ;  /* 0x00000011088c7547 */ /* 0x000fea000b800000 */
[----:B------:R-:W0:Y:S01]  /*0af0*/  S2R R11, SR_LANEID ;  /* 0x00000000000b7919 */ /* 0x000e220000000000 */
[----:B------:R-:W-:Y:S01]  /*0b00*/  BSSY.RECONVERGENT B1, `(.L_x_254) ;  /* 0x000001b000017945 */ /* 0x000fe20003800200 */
[----:B------:R-:W-:Y:S01]  /*0b10*/  IMAD.MOV.U32 R9, RZ, RZ, R7 ;  /* 0x000000ffff097224 */ /* 0x000fe200078e0007 */
[----:B-1---5:R1:W2:Y:S01]  /*0b20*/  SHFL.DOWN PT, R3, R6, 0x1, 0x1f ;  /* 0x08201f0006037f89 */ /* 0x0222a200000e0000 */
        /* <DEDUP_REMOVED lines=24> */
.L_x_255:
[----:B------:R-:W-:Y:S05]  /*0cb0*/  BSYNC.RECONVERGENT B1 ;  /* 0x0000000000017941 */ /* 0x000fea0003800200 */
.L_x_254:
[C---:B------:R-:W-:Y:S01]  /*0cc0*/  ISETP.GT.AND P5, PT, R11.reuse, 0x17, PT ;  /* 0x000000170b00780c */ /* 0x040fe20003fa4270 */
[----:B------:R0:W1:Y:S01]  /*0cd0*/  SHFL.DOWN PT, R7, R2, 0x2, 0x1f ;  /* 0x08401f0002077f89 */ /* 0x00006200000e0000 */
[C---:B------:R-:W-:Y:S01]  /*0ce0*/  ISETP.GT.AND P4, PT, R11.reuse, 0xf, PT ;  /* 0x0000000f0b00780c */ /* 0x040fe20003f84270 */
[----:B------:R-:W-:Y:S01]  /*0cf0*/  BSSY.RECONVERGENT B1, `(.L_x_256) ;  /* 0x0000018000017945 */ /* 0x000fe20003800200 */
[----:B------:R-:W-:Y:S01]  /*0d00*/  ISETP.NE.AND P2, PT, R11, RZ, PT ;  /* 0x000000ff0b00720c */ /* 0x000fe20003f45270 */
[----:B------:R0:W2:Y:S01]  /*0d10*/  SHFL.DOWN PT, R6, R9, 0x2, 0x1f ;  /* 0x08401f0009067f89 */ /* 0x0000a200000e0000 */
[----:B------:R-:W-:Y:S02]  /*0d20*/  IMAD.MOV.U32 R4, RZ, RZ, R9 ;  /* 0x000000ffff047224 */ /* 0x000fe400078e0009 */
[----:B------:R-:W-:Y:S01]  /*0d30*/  IMAD.MOV.U32 R5, RZ, RZ, R10 ;  /* 0x000000ffff057224 */ /* 0x000fe200078e000a */
[----:B------:R0:W3:Y:S01]  /*0d40*/  SHFL.DOWN PT, R11, R10, 0x2, 0x1f ;  /* 0x08401f000a0b7f89 */ /* 0x0000e200000e0000 */
[----:B------:R-:W-:Y:S01]  /*0d50*/  IMAD.MOV.U32 R3, RZ, RZ, R2 ;  /* 0x000000ffff037224 */ /* 0x000fe200078e0002 */
[----:B------:R-:W-:Y:S06]  /*0d60*/  @P1 BRA `(.L_x_257) ;  /* 0x0000000000401947 */ /* 0x000fec0003800000 */
        /* <DEDUP_REMOVED lines=16> */
.L_x_257:
[----:B------:R-:W-:Y:S05]  /*0e70*/  BSYNC.RECONVERGENT B1 ;  /* 0x0000000000017941 */ /* 0x000fea0003800200 */
.L_x_256:
[----:B------:R4:W3:Y:S01]  /*0e80*/  SHFL.DOWN PT, R8, R3, 0x4, 0x1f ;  /* 0x08801f0003087f89 */ /* 0x0008e200000e0000 */
[----:B------:R-:W-:Y:S01]  /*0e90*/  BSSY.RECONVERGENT B1, `(.L_x_258) ;  /* 0x0000017000017945 */ /* 0x000fe20003800200 */
[----:B--2---:R-:W-:Y:S02]  /*0ea0*/  IMAD.MOV.U32 R6, RZ, RZ, R4 ;  /* 0x000000ffff067224 */ /* 0x004fe400078e0004 */
[----:B0-----:R4:W0:Y:S01]  /*0eb0*/  SHFL.DOWN PT, R9, R4, 0x4, 0x1f ;  /* 0x08801f0004097f89 */ /* 0x00182200000e0000 */
[----:B-1----:R-:W-:Y:S02]  /*0ec0*/  IMAD.MOV.U32 R7, RZ, RZ, R5 ;  /* 0x000000ffff077224 */ /* 0x002fe400078e0005 */
[----:B------:R-:W-:Y:S01]  /*0ed0*/  IMAD.MOV.U32 R2, RZ, RZ, R3 ;  /* 0x000000ffff027224 */ /* 0x000fe200078e0003 */
[----:B------:R4:W1:Y:S01]  /*0ee0*/  SHFL.DOWN PT, R10, R5, 0x4, 0x1f ;  /* 0x08801f00050a7f89 */ /* 0x00086200000e0000 */
[----:B------:R-:W-:Y:S05]  /*0ef0*/  @P3 BRA `(.L_x_259) ;  /* 0x0000000000403947 */ /* 0x000fea0003800000 */
[----:B---3--:R-:W-:Y:S01]  /*0f00*/  ISETP.GE.AND P0, PT, R3, R8, PT ;  /* 0x000000080300720c */ /* 0x008fe20003f06270 */
        /* <DEDUP_REMOVED lines=15> */
.L_x_259:
[----:B------:R-:W-:Y:S05]  /*1000*/  BSYNC.RECONVERGENT B1 ;  /* 0x0000000000017941 */ /* 0x000fea0003800200 */
.L_x_258:
[----:B0-----:R0:W2:Y:S01]  /*1010*/  SHFL.DOWN PT, R9, R2, 0x8, 0x1f ;  /* 0x09001f0002097f89 */ /* 0x0010a200000e0000 */
[----:B------:R-:W-:Y:S01]  /*1020*/  BSSY.RECONVERGENT B1, `(.L_x_260) ;  /* 0x0000017000017945 */ /* 0x000fe20003800200 */
[----:B----4-:R-:W-:Y:S02]  /*1030*/  IMAD.MOV.U32 R4, RZ, RZ, R6 ;  /* 0x000000ffff047224 */ /* 0x010fe400078e0006 */
[----:B---3--:R0:W3:Y:S01]  /*1040*/  SHFL.DOWN PT, R11, R6, 0x8, 0x1f ;  /* 0x09001f00060b7f89 */ /* 0x0080e200000e0000 */
[----:B------:R-:W-:Y:S02]  /*1050*/  IMAD.MOV.U32 R5, RZ, RZ, R7 ;  /* 0x000000ffff057224 */ /* 0x000fe400078e0007 */
[----:B------:R-:W-:Y:S01]  /*1060*/  IMAD.MOV.U32 R3, RZ, RZ, R2 ;  /* 0x000000ffff037224 */ /* 0x000fe200078e0002 */
[----:B------:R0:W4:Y:S01]  /*1070*/  SHFL.DOWN PT, R8, R7, 0x8, 0x1f ;  /* 0x09001f0007087f89 */ /* 0x00012200000e0000 */
[----:B------:R-:W-:Y:S05]  /*1080*/  @P5 BRA `(.L_x_261) ;  /* 0x0000000000405947 */ /* 0x000fea0003800000 */
[----:B--2---:R-:W-:Y:S01]  /*1090*/  ISETP.GE.AND P0, PT, R2, R9, PT ;  /* 0x000000090200720c */ /* 0x004fe20003f06270 */
        /* <DEDUP_REMOVED lines=15> */
.L_x_261:
[----:B------:R-:W-:Y:S05]  /*1190*/  BSYNC.RECONVERGENT B1 ;  /* 0x0000000000017941 */ /* 0x000fea0003800200 */
.L_x_260:
[----:B0-----:R0:W0:Y:S01]  /*11a0*/  SHFL.DOWN PT, R2, R3, 0x10, 0x1f ;  /* 0x0a001f0003027f89 */ /* 0x00102200000e0000 */
[----:B------:R-:W-:Y:S01]  /*11b0*/  BSSY.RECONVERGENT B1, `(.L_x_262) ;  /* 0x0000017000017945 */ /* 0x000fe20003800200 */
[----:B------:R-:W-:Y:S02]  /*11c0*/  IMAD.MOV.U32 R7, RZ, RZ, R4 ;  /* 0x000000ffff077224 */ /* 0x000fe400078e0004 */
[----:B--2---:R2:W0:Y:S01]  /*11d0*/  SHFL.DOWN PT, R9, R4, 0x10, 0x1f ;  /* 0x0a001f0004097f89 */ /* 0x00442200000e0000 */
[----:B------:R-:W-:Y:S02]  /*11e0*/  IMAD.MOV.U32 R6, RZ, RZ, R5 ;  /* 0x000000ffff067224 */ /* 0x000fe400078e0005 */
[----:B----4-:R-:W-:Y:S01]  /*11f0*/  IMAD.MOV.U32 R8, RZ, RZ, R3 ;  /* 0x000000ffff087224 */ /* 0x010fe200078e0003 */
        /* <DEDUP_REMOVED lines=18> */
.L_x_263:
[----:B------:R-:W-:Y:S05]  /*1320*/  BSYNC.RECONVERGENT B1 ;  /* 0x0000000000017941 */ /* 0x000fea0003800200 */
.L_x_262:
        /* <DEDUP_REMOVED lines=12> */
.L_x_265:
[----:B------:R-:W-:Y:S05]  /*13f0*/  BSYNC.RECONVERGENT B1 ;  /* 0x0000000000017941 */ /* 0x000fea0003800200 */
.L_x_264:
        /* <DEDUP_REMOVED lines=27> */
.L_x_268:
[----:B------:R-:W-:Y:S05]  /*15b0*/  BSYNC.RECONVERGENT B1 ;  /* 0x0000000000017941 */ /* 0x000fea0003800200 */
.L_x_267:
        /* <DEDUP_REMOVED lines=9> */
[----:B---3--:R3:W1:Y:S04]  /*1650*/  LDS.64 R10, [R24+0x50] ;  /* 0x00005000180a7984 */ /* 0x0086680000000a00 */
        /* <DEDUP_REMOVED lines=17> */
.L_x_270:
[----:B------:R-:W-:Y:S05]  /*1770*/  BSYNC.RECONVERGENT B1 ;  /* 0x0000000000017941 */ /* 0x000fea0003800200 */
.L_x_269:
        /* <DEDUP_REMOVED lines=17> */
.L_x_272:
[----:B------:R-:W-:Y:S05]  /*1890*/  BSYNC.RECONVERGENT B1 ;  /* 0x0000000000017941 */ /* 0x000fea0003800200 */
.L_x_271:
        /* <DEDUP_REMOVED lines=17> */
.L_x_274:
[----:B------:R-:W-:Y:S05]  /*19b0*/  BSYNC.RECONVERGENT B1 ;  /* 0x0000000000017941 */ /* 0x000fea0003800200 */
.L_x_273:
        /* <DEDUP_REMOVED lines=17> */
.L_x_276:
[----:B------:R-:W-:Y:S05]  /*1ad0*/  BSYNC.RECONVERGENT B1 ;  /* 0x0000000000017941 */ /* 0x000fea0003800200 */
.L_x_275:
        /* <DEDUP_REMOVED lines=17> */
.L_x_278:
[----:B------:R-:W-:Y:S05]  /*1bf0*/  BSYNC.RECONVERGENT B1 ;  /* 0x0000000000017941 */ /* 0x000fea0003800200 */
.L_x_277:
        /* <DEDUP_REMOVED lines=18> */
.L_x_253:
[----:B------:R-:W0:Y:S01]  /*1d20*/  S2R R12, SR_LANEID ;  /* 0x00000000000c7919 */ /* 0x000e220000000000 */
[----:B-1----:R-:W-:Y:S01]  /*1d30*/  LOP3.LUT R2, R0, 0x3e0, RZ, 0xc0, !PT ;  /* 0x000003e000027812 */ /* 0x002fe200078ec0ff */
[----:B------:R-:W-:Y:S01]  /*1d40*/  BSSY.RECONVERGENT B1, `(.L_x_279) ;  /* 0x0000027000017945 */ /* 0x000fe20003800200 */
[----:B------:R-:W-:Y:S02]  /*1d50*/  IMAD.MOV.U32 R14, RZ, RZ, R7 ;  /* 0x000000ffff0e7224 */ /* 0x000fe400078e0007 */
[----:B------:R-:W-:Y:S02]  /*1d60*/  IMAD.MOV.U32 R16, RZ, RZ, R8 ;  /* 0x000000ffff107224 */ /* 0x000fe400078e0008 */
[----:B------:R-:W-:Y:S01]  /*1d70*/  VIADD R3, R2, 0x20 ;  /* 0x0000002002037836 */ /* 0x000fe20000000000 */
[----:B------:R-:W-:-:S04]  /*1d80*/  LOP3.LUT R2, RZ, R2, RZ, 0x33, !PT ;  /* 0x00000002ff027212 */ /* 0x000fc800078e33ff */
[----:B------:R-:W-:Y:S01]  /*1d90*/  ISETP.GT.AND P0, PT, R3, UR6, PT ;  /* 0x0000000603007c0c */ /* 0x000fe2000bf04270 */
[----:B------:R-:W-:-:S05]  /*1da0*/  VIADD R2, R2, UR6 ;  /* 0x0000000602027c36 */ /* 0x000fca0008000000 */
[----:B------:R-:W-:-:S05]  /*1db0*/  SEL R3, R2, 0x1f, P0 ;  /* 0x0000001f02037807 */ /* 0x000fca0000000000 */
[----:B-----5:R1:W2:Y:S04]  /*1dc0*/  SHFL.DOWN PT, R5, R6, 0x1, R3 ;  /* 0x0820000006057989 */ /* 0x0202a800000e0003 */
[----:B------:R1:W3:Y:S01]  /*1dd0*/  SHFL.DOWN PT, R9, R8, 0x1, R3 ;  /* 0x0820000008097989 */ /* 0x0002e200000e0003 */
[CC--:B0-----:R-:W-:Y:S01]  /*1de0*/  ISETP.GE.AND P0, PT, R12.reuse, R3.reuse, PT ;  /* 0x000000030c00720c */ /* 0x0c1fe20003f06270 */
[C---:B------:R-:W-:Y:S01]  /*1df0*/  VIADD R4, R12.reuse, 0x4 ;  /* 0x000000040c047836 */ /* 0x040fe20000000000 */
[C---:B------:R-:W-:Y:S01]  /*1e00*/  ISETP.NE.AND P2, PT, R12.reuse, RZ, PT ;  /* 0x000000ff0c00720c */ /* 0x040fe20003f45270 */
[C---:B------:R-:W-:Y:S02]  /*1e10*/  VIADD R2, R12.reuse, 0x2 ;  /* 0x000000020c027836 */ /* 0x040fe40000000000 */
[----:B------:R-:W-:Y:S01]  /*1e20*/  VIADD R10, R12, 0x8 ;  /* 0x000000080c0a7836 */ /* 0x000fe20000000000 */
[-C--:B------:R-:W-:Y:S01]  /*1e30*/  ISETP.GT.AND P5, PT, R4, R3.reuse, PT ;  /* 0x000000030400720c */ /* 0x080fe20003fa4270 */
[----:B------:R-:W-:Y:S01]  /*1e40*/  VIADD R12, R12, 0x10 ;  /* 0x000000100c0c7836 */ /* 0x000fe20000000000 */
[----:B------:R1:W0:Y:S01]  /*1e50*/  SHFL.DOWN PT, R4, R7, 0x1, R3 ;  /* 0x0820000007047989 */ /* 0x00022200000e0003 */
[-C--:B------:R-:W-:Y:S01]  /*1e60*/  ISETP.GT.AND P1, PT, R2, R3.reuse, PT ;  /* 0x000000030200720c */ /* 0x080fe20003f24270 */
[----:B------:R-:W-:Y:S01]  /*1e70*/  IMAD.MOV.U32 R2, RZ, RZ, R6 ;  /* 0x000000ffff027224 */ /* 0x000fe200078e0006 */
[----:B------:R-:W-:-:S02]  /*1e80*/  ISETP.GT.AND P4, PT, R10, R3, PT ;  /* 0x000000030a00720c */ /* 0x000fc40003f84270 */
[----:B------:R-:W-:Y:S01]  /*1e90*/  ISETP.GT.AND P3, PT, R12, R3, PT ;  /* 0x000000030c00720c */ /* 0x000fe20003f64270 */
[----:B------:R-:W-:-:S12]  /*1ea0*/  @P0 BRA `(.L_x_280) ;  /* 0x0000000000400947 */ /* 0x000fd80003800000 */
[----:B--2---:R-:W-:Y:S01]  /*1eb0*/  ISETP.GE.AND P0, PT, R6, R5, PT ;  /* 0x000000050600720c */ /* 0x004fe20003f06270 */
[----:B------:R-:W-:Y:S02]  /*1ec0*/  IMAD.MOV.U32 R2, RZ, RZ, R5 ;  /* 0x000000ffff027224 */ /* 0x000fe400078e0005 */
[----:B0-----:R-:W-:Y:S02]  /*1ed0*/  IMAD.MOV.U32 R14, RZ, RZ, R4 ;  /* 0x000000ffff0e7224 */ /* 0x001fe400078e0004 */
        /* <DEDUP_REMOVED lines=13> */
.L_x_280:
[----:B------:R-:W-:Y:S05]  /*1fb0*/  BSYNC.RECONVERGENT B1 ;  /* 0x0000000000017941 */ /* 0x000fea0003800200 */
.L_x_279:
[----:B--2---:R2:W4:Y:S01]  /*1fc0*/  SHFL.DOWN PT, R5, R2, 0x2, R3 ;  /* 0x0840000002057989 */ /* 0x00452200000e0003 */
[----:B------:R-:W-:Y:S01]  /*1fd0*/  BSSY.RECONVERGENT B1, `(.L_x_281) ;  /* 0x0000017000017945 */ /* 0x000fe20003800200 */
[----:B0-----:R-:W-:Y:S02]  /*1fe0*/  IMAD.MOV.U32 R4, RZ, RZ, R2 ;  /* 0x000000ffff047224 */ /* 0x001fe400078e0002 */
[----:B-1----:R2:W0:Y:S01]  /*1ff0*/  SHFL.DOWN PT, R7, R14, 0x2, R3 ;  /* 0x084000000e077989 */ /* 0x00242200000e0003 */
[----:B------:R-:W-:Y:S02]  /*2000*/  IMAD.MOV.U32 R10, RZ, RZ, R14 ;  /* 0x000000ffff0a7224 */ /* 0x000fe400078e000e */
[----:B------:R-:W-:Y:S01]  /*2010*/  IMAD.MOV.U32 R12, RZ, RZ, R16 ;  /* 0x000000ffff0c7224 */ /* 0x000fe200078e0010 */
[----:B---3--:R2:W1:Y:S01]  /*2020*/  SHFL.DOWN PT, R9, R16, 0x2, R3 ;  /* 0x0840000010097989 */ /* 0x00846200000e0003 */
        /* <DEDUP_REMOVED lines=17> */
.L_x_282:
[----:B------:R-:W-:Y:S05]  /*2140*/  BSYNC.RECONVERGENT B1 ;  /* 0x0000000000017941 */ /* 0x000fea0003800200 */
.L_x_281:
[----:B----4-:R3:W4:Y:S01]  /*2150*/  SHFL.DOWN PT, R5, R4, 0x4, R3 ;  /* 0x0880000004057989 */ /* 0x01072200000e0003 */
[----:B------:R-:W-:Y:S01]  /*2160*/  BSSY.RECONVERGENT B1, `(.L_x_283) ;  /* 0x0000017000017945 */ /* 0x000fe20003800200 */
[----:B--2---:R-:W-:Y:S02]  /*2170*/  IMAD.MOV.U32 R2, RZ, RZ, R4 ;  /* 0x000000ffff027224 */ /* 0x004fe400078e0004 */
[----:B0-----:R3:W0:Y:S01]  /*2180*/  SHFL.DOWN PT, R7, R10, 0x4, R3 ;  /* 0x088000000a077989 */ /* 0x00162200000e0003 */
[----:B------:R-:W-:Y:S02]  /*2190*/  IMAD.MOV.U32 R6, RZ, RZ, R10 ;  /* 0x000000ffff067224 */ /* 0x000fe400078e000a */
[----:B------:R-:W-:Y:S01]  /*21a0*/  IMAD.MOV.U32 R8, RZ, RZ, R12 ;  /* 0x000000ffff087224 */ /* 0x000fe200078e000c */
[----:B-1----:R3:W1:Y:S01]  /*21b0*/  SHFL.DOWN PT, R9, R12, 0x4, R3 ;  /* 0x088000000c097989 */ /* 0x00266200000e0003 */
        /* <DEDUP_REMOVED lines=17> */
.L_x_284:
[----:B------:R-:W-:Y:S05]  /*22d0*/  BSYNC.RECONVERGENT B1 ;  /* 0x0000000000017941 */ /* 0x000fea0003800200 */
.L_x_283:
[----:B----4-:R2:W4:Y:S01]  /*22e0*/  SHFL.DOWN PT, R5, R2, 0x8, R3 ;  /* 0x0900000002057989 */ /* 0x01052200000e0003 */
[----:B------:R-:W-:Y:S01]  /*22f0*/  BSSY.RECONVERGENT B1, `(.L_x_285) ;  /* 0x0000017000017945 */ /* 0x000fe20003800200 */
[----:B---3--:R-:W-:Y:S02]  /*2300*/  IMAD.MOV.U32 R4, RZ, RZ, R2 ;  /* 0x000000ffff047224 */ /* 0x008fe400078e0002 */
        /* <DEDUP_REMOVED lines=21> */
.L_x_286:
[----:B------:R-:W-:Y:S05]  /*2460*/  BSYNC.RECONVERGENT B1 ;  /* 0x0000000000017941 */ /* 0x000fea0003800200 */
.L_x_285:
[----:B----4-:R3:W4:Y:S01]  /*2470*/  SHFL.DOWN PT, R5, R4, 0x10, R3 ;  /* 0x0a00000004057989 */ /* 0x01072200000e0003 */
[----:B------:R-:W-:Y:S01]  /*2480*/  BSSY.RECONVERGENT B1, `(.L_x_287) ;  /* 0x0000017000017945 */ /* 0x000fe20003800200 */
[----:B--2---:R-:W-:Y:S02]  /*2490*/  IMAD.MOV.U32 R8, RZ, RZ, R4 ;  /* 0x000000ffff087224 */ /* 0x004fe400078e0004 */
[----:B-1----:R3:W1:Y:S01]  /*24a0*/  SHFL.DOWN PT, R9, R10, 0x10, R3 ;  /* 0x0a0000000a097989 */ /* 0x00266200000e0003 */
        /* <DEDUP_REMOVED lines=20> */
.L_x_288:
[----:B------:R-:W-:Y:S05]  /*25f0*/  BSYNC.RECONVERGENT B1 ;  /* 0x0000000000017941 */ /* 0x000fea0003800200 */
.L_x_287:
        /* <DEDUP_REMOVED lines=12> */
.L_x_290:
[----:B------:R-:W-:Y:S05]  /*26c0*/  BSYNC.RECONVERGENT B1 ;  /* 0x0000000000017941 */ /* 0x000fea0003800200 */
.L_x_289:
[----:B------:R-:W-:Y:S01]  /*26d0*/  BAR.SYNC.DEFER_BLOCKING 0x0 ;  /* 0x0000000000007b1d */ /* 0x000fe20000010000 */
[----:B------:R-:W-:-:S13]  /*26e0*/  ISETP.NE.AND P1, PT, R0, RZ, PT ;  /* 0x000000ff0000720c */ /* 0x000fda0003f25270 */
[----:B------:R-:W-:Y:S05]  /*26f0*/  @P1 BRA `(.L_x_266) ;  /* 0x0000002c00b81947 */ /* 0x000fea0003800000 */
[----:B------:R-:W-:Y:S01]  /*2700*/  UISETP.GE.AND UP0, UPT, UR6, 0x21, UPT ;  /* 0x000000210600788c */ /* 0x000fe2000bf06270 */
[----:B------:R-:W-:Y:S02]  /*2710*/  IMAD.MOV.U32 R0, RZ, RZ, R8 ;  /* 0x000000ffff007224 */ /* 0x000fe400078e0008 */
[----:B-1----:R-:W-:Y:S02]  /*2720*/  IMAD.MOV.U32 R9, RZ, RZ, R7 ;  /* 0x000000ffff097224 */ /* 0x002fe400078e0007 */
[----:B---3--:R-:W-:-:S04]  /*2730*/  IMAD.MOV.U32 R10, RZ, RZ, R6 ;  /* 0x000000ffff0a7224 */ /* 0x008fc800078e0006 */
[----:B------:R-:W-:Y:S05]  /*2740*/  BRA.U !UP0, `(.L_x_291) ;  /* 0x00000001085c7547 */ /* 0x000fea000b800000 */
[----:B------:R-:W1:Y:S01]  /*2750*/  S2UR UR5, SR_CgaCtaId ;  /* 0x00000000000579c3 */ /* 0x000e620000008800 */
[----:B------:R-:W-:Y:S01]  /*2760*/  UMOV UR4, 0x400 ;  /* 0x0000040000047882 */ /* 0x000fe20000000000 */
[----:B------:R-:W-:Y:S01]  /*2770*/  BSSY.RECONVERGENT B1, `(.L_x_291) ;  /* 0x0000014000017945 */ /* 0x000fe20003800200 */
[----:B-1----:R-:W-:-:S09]  /*2780*/  ULEA UR4, UR5, UR4, 0x18 ;  /* 0x0000000405047291 */ /* 0x002fd2000f8ec0ff */
[----:B--2---:R-:W1:Y:S04]  /*2790*/  LDS R3, [UR4+0x18] ;  /* 0x00001804ff037984 */ /* 0x004e680008000800 */
[----:B----4-:R-:W2:Y:S01]  /*27a0*/  LDS.64 R4, [UR4+0x20] ;  /* 0x00002004ff047984 */ /* 0x010ea20008000a00 */
[----:B-1----:R-:W-:Y:S01]  /*27b0*/  ISETP.GE.AND P0, PT, R8, R3, PT ;  /* 0x000000030800720c */ /* 0x002fe20003f06270 */
        /* <DEDUP_REMOVED lines=15> */
.L_x_292:
[----:B------:R-:W-:Y:S05]  /*28b0*/  BSYNC.RECONVERGENT B1 ;  /* 0x0000000000017941 */ /* 0x000fea0003800200 */
.L_x_291:
[----:B------:R-:W-:Y:S01]  /*28c0*/  UISETP.GE.AND UP0, UPT, UR6, 0x41, UPT ;  /* 0x000000410600788c */ /* 0x000fe2000bf06270 */
[----:B--2---:R-:W-:Y:S02]  /*28d0*/  IMAD.MOV.U32 R2, RZ, RZ, R0 ;  /* 0x000000ffff027224 */ /* 0x004fe400078e0000 */
[----:B----4-:R-:W-:Y:S02]  /*28e0*/  IMAD.MOV.U32 R5, RZ, RZ, R9 ;  /* 0x000000ffff057224 */ /* 0x010fe400078e0009 */
[----:B------:R-:W-:-:S04]  /*28f0*/  IMAD.MOV.U32 R4, RZ, RZ, R10 ;  /* 0x000000ffff047224 */ /* 0x000fc800078e000a */
[----:B------:R-:W-:Y:S05]  /*2900*/  BRA.U !UP0, `(.L_x_293) ;  /* 0x00000001085c7547 */ /* 0x000fea000b800000 */
[----:B------:R-:W1:Y:S01]  /*2910*/  S2UR UR5, SR_CgaCtaId ;  /* 0x00000000000579c3 */ /* 0x000e620000008800 */
[----:B------:R-:W-:Y:S01]  /*2920*/  UMOV UR4, 0x400 ;  /* 0x0000040000047882 */ /* 0x000fe20000000000 */
[----:B------:R-:W-:Y:S01]  /*2930*/  BSSY.RECONVERGENT B1, `(.L_x_293) ;  /* 0x0000014000017945 */ /* 0x000fe20003800200 */
[----:B-1----:R-:W-:-:S09]  /*2940*/  ULEA UR4, UR5, UR4, 0x18 ;  /* 0x0000000405047291 */ /* 0x002fd2000f8ec0ff */
[----:B------:R-:W1:Y:S04]  /*2950*/  LDS R3, [UR4+0x28] ;  /* 0x00002804ff037984 */ /* 0x000e680008000800 */
[----:B------:R-:W2:Y:S01]  /*2960*/  LDS.64 R6, [UR4+0x30] ;  /* 0x00003004ff067984 */ /* 0x000ea20008000a00 */
        /* <DEDUP_REMOVED lines=16> */
.L_x_294:
[----:B------:R-:W-:Y:S05]  /*2a70*/  BSYNC.RECONVERGENT B1 ;  /* 0x0000000000017941 */ /* 0x000fea0003800200 */
.L_x_293:
[----:B------:R-:W-:Y:S01]  /*2a80*/  UISETP.GE.AND UP0, UPT, UR6, 0x61, UPT ;  /* 0x000000610600788c */ /* 0x000fe2000bf06270 */
[----:B------:R-:W-:Y:S02]  /*2a90*/  IMAD.MOV.U32 R0, RZ, RZ, R2 ;  /* 0x000000ffff007224 */ /* 0x000fe400078e0002 */
[----:B------:R-:W-:Y:S02]  /*2aa0*/  IMAD.MOV.U32 R7, RZ, RZ, R5 ;  /* 0x000000ffff077224 */ /* 0x000fe400078e0005 */
        /* <DEDUP_REMOVED lines=24> */
.L_x_296:
[----:B------:R-:W-:Y:S05]  /*2c30*/  BSYNC.RECONVERGENT B1 ;  /* 0x0000000000017941 */ /* 0x000fea0003800200 */
.L_x_295:
        /* <DEDUP_REMOVED lines=27> */
.L_x_298:
[----:B------:R-:W-:Y:S05]  /*2df0*/  BSYNC.RECONVERGENT B1 ;  /* 0x0000000000017941 */ /* 0x000fea0003800200 */
.L_x_297:
        /* <DEDUP_REMOVED lines=27> */
.L_x_300:
[----:B------:R-:W-:Y:S05]  /*2fb0*/  BSYNC.RECONVERGENT B1 ;  /* 0x0000000000017941 */ /* 0x000fea0003800200 */
.L_x_299:
        /* <DEDUP_REMOVED lines=27> */
.L_x_302:
[----:B------:R-:W-:Y:S05]  /*3170*/  BSYNC.RECONVERGENT B1 ;  /* 0x0000000000017941 */ /* 0x000fea0003800200 */
.L_x_301:
[----:B------:R-:W-:Y:S01]  /*3180*/  UISETP.GE.AND UP0, UPT, UR6, 0xe1, UPT ;  /* 0x000000e10600788c */ /* 0x000fe2000bf06270 */
[----:B------:R-:W-:Y:S02]  /*3190*/  IMAD.MOV.U32 R8, RZ, RZ, R2 ;  /* 0x000000ffff087224 */ /* 0x000fe400078e0002 */
[----:B------:R-:W-:Y:S02]  /*31a0*/  IMAD.MOV.U32 R7, RZ, RZ, R5 ;  /* 0x000000ffff077224 */ /* 0x000fe400078e0005 */
[----:B------:R-:W-:-:S04]  /*31b0*/  IMAD.MOV.U32 R6, RZ, RZ, R4 ;  /* 0x000000ffff067224 */ /* 0x000fc800078e0004 */
[----:B------:R-:W-:Y:S05]  /*31c0*/  BRA.U !UP0, `(.L_x_266) ;  /* 0x0000002508047547 */ /* 0x000fea000b800000 */
[----:B------:R-:W1:Y:S01]  /*31d0*/  S2UR UR5, SR_CgaCtaId ;  /* 0x00000000000579c3 */ /* 0x000e620000008800 */
[----:B------:R-:W-:Y:S02]  /*31e0*/  UMOV UR4, 0x400 ;  /* 0x0000040000047882 */ /* 0x000fe40000000000 */
[----:B-1----:R-:W-:-:S09]  /*31f0*/  ULEA UR4, UR5, UR4, 0x18 ;  /* 0x0000000405047291 */ /* 0x002fd2000f8ec0ff */
[----:B------:R-:W1:Y:S04]  /*3200*/  LDS R3, [UR4+0x78] ;  /* 0x00007804ff037984 */ /* 0x000e680008000800 */
[----:B0-----:R-:W0:Y:S01]  /*3210*/  LDS.64 R10, [UR4+0x80] ;  /* 0x00008004ff0a7984 */ /* 0x001e220008000a00 */
[----:B-1----:R-:W-:Y:S01]  /*3220*/  ISETP.GE.AND P0, PT, R2, R3, PT ;  /* 0x000000030200720c */ /* 0x002fe20003f06270 */
[----:B------:R-:W-:Y:S02]  /*3230*/  IMAD.MOV.U32 R8, RZ, RZ, R3 ;  /* 0x000000ffff087224 */ /* 0x000fe400078e0003 */
[----:B0-----:R-:W-:Y:S02]  /*3240*/  IMAD.MOV.U32 R7, RZ, RZ, R10 ;  /* 0x000000ffff077224 */ /* 0x001fe400078e000a */
        /* <DEDUP_REMOVED lines=15> */
.L_x_234:
[----:B------:R-:W1:Y:S01]  /*3340*/  S2R R0, SR_TID.X ;  /* 0x0000000000007919 */ /* 0x000e620000002100 */
[----:B------:R-:W1:Y:S01]  /*3350*/  LDC.64 R2, c[0x0][0x380] ;  /* 0x0000e000ff027b82 */ /* 0x000e620000000a00 */
[----:B------:R-:W2:Y:S01]  /*3360*/  LDCU.64 UR6, c[0x0][0x388] ;  /* 0x00007100ff0677ac */ /* 0x000ea20008000a00 */
[----:B-1----:R-:W-:-:S05]  /*3370*/  IMAD.WIDE.U32 R2, R0, 0x4, R2 ;  /* 0x0000000400027825 */ /* 0x002fca00078e0002 */
[----:B0-----:R-:W3:Y:S04]  /*3380*/  LDG.E R5, desc[UR8][R2.64] ;  /* 0x0000000802057981 */ /* 0x001ee8000c1e1900 */
[----:B------:R-:W3:Y:S04]  /*3390*/  LDG.E R6, desc[UR8][R2.64+0x400] ;  /* 0x0004000802067981 */ /* 0x000ee8000c1e1900 */
[----:B------:R-:W4:Y:S04]  /*33a0*/  LDG.E R7, desc[UR8][R2.64+0x800] ;  /* 0x0008000802077981 */ /* 0x000f28000c1e1900 */
[----:B------:R-:W5:Y:S04]  /*33b0*/  LDG.E R8, desc[UR8][R2.64+0xc00] ;  /* 0x000c000802087981 */ /* 0x000f68000c1e1900 */
[----:B------:R-:W2:Y:S01]  /*33c0*/  LDG.E R4, desc[UR8][R2.64+0x1000] ;  /* 0x0010000802047981 */ /* 0x000ea2000c1e1900 */
[----:B------:R-:W-:-:S04]  /*33d0*/  UISETP.GE.U32.AND UP0, UPT, UR4, 0xa00, UPT ;  /* 0x00000a000400788c */ /* 0x000fc8000bf06070 */
[----:B------:R-:W-:Y:S01]  /*33e0*/  UISETP.GE.U32.AND.EX UP0, UPT, UR5, URZ, UPT, UP0 ;  /* 0x000000ff0500728c */ /* 0x000fe2000bf06100 */
[CC--:B---3--:R-:W-:Y:S02]  /*33f0*/  VIMNMX R10, PT, PT, R5.reuse, R6.reuse, !PT ;  /* 0x00000006050a7248 */ /* 0x0c8fe40007fe0100 */
[----:B------:R-:W-:Y:S01]  /*3400*/  ISETP.GE.AND P0, PT, R5, R6, PT ;  /* 0x000000060500720c */ /* 0x000fe20003f06270 */
[----:B------:R-:W-:Y:S01]  /*3410*/  VIADD R5, R0, 0x100 ;  /* 0x0000010000057836 */ /* 0x000fe20000000000 */
[----:B----4-:R-:W-:Y:S02]  /*3420*/  VIMNMX R9, PT, PT, R7, R10, !PT ;  /* 0x0000000a07097248 */ /* 0x010fe40007fe0100 */
[----:B------:R-:W-:Y:S01]  /*3430*/  ISETP.GE.AND P2, PT, R10, R7, PT ;  /* 0x000000070a00720c */ /* 0x000fe20003f46270 */
[----:B------:R-:W-:Y:S01]  /*3440*/  IMAD.MOV.U32 R10, RZ, RZ, RZ ;  /* 0x000000ffff0a7224 */ /* 0x000fe200078e00ff */
[----:B-----5:R-:W-:Y:S02]  /*3450*/  ISETP.GE.AND P3, PT, R9, R8, PT ;  /* 0x000000080900720c */ /* 0x020fe40003f66270 */
[----:B------:R-:W-:Y:S01]  /*3460*/  VIMNMX R9, PT, PT, R8, R9, !PT ;  /* 0x0000000908097248 */ /* 0x000fe20007fe0100 */
[----:B------:R-:W-:-:S03]  /*3470*/  VIADD R8, R0, 0x200 ;  /* 0x0000020000087836 */ /* 0x000fc60000000000 */
[----:B--2---:R-:W-:-:S05]  /*3480*/  ISETP.GE.AND P1, PT, R9, R4, PT ;  /* 0x000000040900720c */ /* 0x004fca0003f26270 */
[----:B------:R-:W-:Y:S02]  /*3490*/  @P2 SEL R8, R5, R0, !P0 ;  /* 0x0000000005082207 */ /* 0x000fe40004000000 */
[C---:B------:R-:W-:Y:S01]  /*34a0*/  @!P3 VIADD R8, R0.reuse, 0x300 ;  /* 0x000003000008b836 */ /* 0x040fe20000000000 */
[----:B------:R-:W-:-:S05]  /*34b0*/  LOP3.LUT R5, R0, 0x400, RZ, 0xfc, !PT ;  /* 0x0000040000057812 */ /* 0x000fca00078efcff */
[C---:B------:R-:W-:Y:S02]  /*34c0*/  @P1 ISETP.GE.U32.AND P0, PT, R8.reuse, R5, PT ;  /* 0x000000050800120c */ /* 0x040fe40003f06070 */
[----:B------:R-:W-:Y:S02]  /*34d0*/  IADD3 R5, P2, PT, R5, UR6, RZ ;  /* 0x0000000605057c10 */ /* 0x000fe4000ff5e0ff */
[----:B------:R-:W-:Y:S02]  /*34e0*/  @P1 IADD3 R8, P3, PT, R8, UR6, RZ ;  /* 0x0000000608081c10 */ /* 0x000fe4000ff7e0ff */
[----:B------:R-:W-:Y:S01]  /*34f0*/  @P1 ISETP.GE.U32.AND.EX P0, PT, RZ, RZ, PT, P0 ;  /* 0x000000ffff00120c */ /* 0x000fe20003f06100 */
[----:B------:R-:W-:Y:S02]  /*3500*/  IMAD.X R6, RZ, RZ, UR7, P2 ;  /* 0x00000007ff067e24 */ /* 0x000fe400090e06ff */
[----:B------:R-:W-:Y:S01]  /*3510*/  @P1 IMAD.X R7, RZ, RZ, UR7, P3 ;  /* 0x00000007ff071e24 */ /* 0x000fe200098e06ff */
[----:B------:R-:W-:-:S04]  /*3520*/  @P1 ISETP.LT.OR P0, PT, R4, R9, !P0 ;  /* 0x000000090400120c */ /* 0x000fc80004701670 */
[----:B------:R-:W-:Y:S01]  /*3530*/  @P1 SEL R6, R7, R6, P0 ;  /* 0x0000000607061207 */ /* 0x000fe20000000000 */
[----:B------:R-:W-:Y:S01]  /*3540*/  IMAD.MOV.U32 R7, RZ, RZ, 0x500 ;  /* 0x00000500ff077424 */ /* 0x000fe200078e00ff */
[----:B------:R-:W-:Y:S02]  /*3550*/  @P1 SEL R4, R9, R4, P0 ;  /* 0x0000000409041207 */ /* 0x000fe40000000000 */
[----:B------:R-:W-:Y:S01]  /*3560*/  @P1 SEL R5, R8, R5, P0 ;  /* 0x0000000508051207 */ /* 0x000fe20000000000 */
[----:B------:R-:W-:Y:S06]  /*3570*/  BRA.U !UP0, `(.L_x_303) ;  /* 0x00000005081c7547 */ /* 0x000fec000b800000 */
[----:B------:R-:W-:Y:S01]  /*3580*/  IMAD.MOV.U32 R7, RZ, RZ, R4 ;  /* 0x000000ffff077224 */ /* 0x000fe200078e0004 */
[----:B------:R-:W0:Y:S01]  /*3590*/  LDCU.64 UR6, c[0x0][0x388] ;  /* 0x00007100ff0677ac */ /* 0x000e220008000a00 */
[----:B------:R-:W-:Y:S02]  /*35a0*/  IMAD.MOV.U32 R15, RZ, RZ, 0x500 ;  /* 0x00000500ff0f7424 */ /* 0x000fe400078e00ff */
[----:B------:R-:W-:Y:S01]  /*35b0*/  IMAD.MOV.U32 R16, RZ, RZ, RZ ;  /* 0x000000ffff107224 */ /* 0x000fe200078e00ff */
[----:B------:R-:W1:Y:S01]  /*35c0*/  LDCU.64 UR4, c[0x0][0x398] ;  /* 0x00007300ff0477ac */ /* 0x000e620008000a00 */
[----:B------:R-:W-:-:S05]  /*35d0*/  NOP ;  /* 0x0000000000007918 */ /* 0x000fca0000000000 */
.L_x_304:
[----:B------:R-:W-:-:S04]  /*35e0*/  LEA R8, P0, R15, R2, 0x2 ;  /* 0x000000020f087211 */ /* 0x000fc800078010ff */
[----:B------:R-:W-:-:S05]  /*35f0*/  LEA.HI.X R9, R15, R3, R16, 0x2, P0 ;  /* 0x000000030f097211 */ /* 0x000fca00000f1410 */
[----:B------:R-:W2:Y:S04]  /*3600*/  LDG.E R10, desc[UR8][R8.64] ;  /* 0x00000008080a7981 */ /* 0x000ea8000c1e1900 */
[----:B------:R-:W3:Y:S04]  /*3610*/  LDG.E R11, desc[UR8][R8.64+0x400] ;  /* 0x00040008080b7981 */ /* 0x000ee8000c1e1900 */
[----:B------:R-:W4:Y:S04]  /*3620*/  LDG.E R12, desc[UR8][R8.64+0x800] ;  /* 0x00080008080c7981 */ /* 0x000f28000c1e1900 */
[----:B------:R-:W5:Y:S04]  /*3630*/  LDG.E R13, desc[UR8][R8.64+0xc00] ;  /* 0x000c0008080d7981 */ /* 0x000f68000c1e1900 */
[----:B------:R1:W5:Y:S01]  /*3640*/  LDG.E R4, desc[UR8][R8.64+0x1000] ;  /* 0x0010000808047981 */ /* 0x000362000c1e1900 */
[----:B0-----:R-:W-:-:S04]  /*3650*/  IADD3 R18, P0, P2, R15, UR6, R0 ;  /* 0x000000060f127c10 */ /* 0x001fc8000fa1e000 */
[----:B------:R-:W-:Y:S01]  /*3660*/  IADD3.X R17, PT, PT, R16, UR7, RZ, P0, P2 ;  /* 0x0000000710117c10 */ /* 0x000fe200087e44ff */
[----:B-1----:R-:W-:Y:S01]  /*3670*/  IMAD.MOV.U32 R8, RZ, RZ, R18 ;  /* 0x000000ffff087224 */ /* 0x002fe200078e0012 */
[----:B------:R-:W-:-:S03]  /*3680*/  IADD3 R9, P4, PT, R15, 0xa00, RZ ;  /* 0x00000a000f097810 */ /* 0x000fc60007f9e0ff */
[----:B------:R-:W-:Y:S01]  /*3690*/  IMAD.MOV.U32 R14, RZ, RZ, R17 ;  /* 0x000000ffff0e7224 */ /* 0x000fe200078e0011 */
        /* <DEDUP_REMOVED lines=9> */
[----:B------:R-:W-:Y:S02]  /*3730*/  @P1 SEL R14, R6, R17, P0 ;  /* 0x00000011060e1207 */ /* 0x000fe40000000000 */
[----:B------:R-:W-:-:S07]  /*3740*/  IADD3 R6, P3, PT, R18, 0x200, RZ ;  /* 0x0000020012067810 */ /* 0x000fce0007f7e0ff */
[----:B------:R-:W-:-:S04]  /*3750*/  @P2 ISETP.GE.U32.AND P0, PT, R8, R7, PT ;  /* 0x000000070800220c */ /* 0x000fc80003f06070 */
[----:B------:R-:W-:-:S04]  /*3760*/  @P2 ISETP.GE.AND.EX P0, PT, R14, R5, PT, P0 ;  /* 0x000000050e00220c */ /* 0x000fc80003f06300 */
[----:B------:R-:W-:-:S04]  /*3770*/  @P2 ISETP.LT.OR P0, PT, R11, R10, !P0 ;  /* 0x0000000a0b00220c */ /* 0x000fc80004701670 */
[----:B------:R-:W-:Y:S02]  /*3780*/  @P2 SEL R11, R10, R11, P0 ;  /* 0x0000000b0a0b2207 */ /* 0x000fe40000000000 */
[----:B------:R-:W-:Y:S01]  /*3790*/  @P2 SEL R7, R8, R7, P0 ;  /* 0x0000000708072207 */ /* 0x000fe20000000000 */
[----:B------:R-:W-:Y:S01]  /*37a0*/  IMAD.X R8, RZ, RZ, R17, P3 ;  /* 0x000000ffff087224 */ /* 0x000fe200018e0611 */
[----:B----4-:R-:W-:Y:S02]  /*37b0*/  ISETP.GE.AND P1, PT, R11, R12, PT ;  /* 0x0000000c0b00720c */ /* 0x010fe40003f26270 */
[----:B------:R-:W-:Y:S02]  /*37c0*/  @P2 SEL R5, R14, R5, P0 ;  /* 0x000000050e052207 */ /* 0x000fe40000000000 */
[----:B------:R-:W-:-:S09]  /*37d0*/  IADD3 R14, P2, PT, R18, 0x300, RZ ;  /* 0x00000300120e7810 */ /* 0x000fd20007f5e0ff */
[----:B------:R-:W-:-:S04]  /*37e0*/  @P1 ISETP.GE.U32.AND P0, PT, R7, R6, PT ;  /* 0x000000060700120c */ /* 0x000fc80003f06070 */
[----:B------:R-:W-:-:S04]  /*37f0*/  @P1 ISETP.GE.AND.EX P0, PT, R5, R8, PT, P0 ;  /* 0x000000080500120c */ /* 0x000fc80003f06300 */
[----:B------:R-:W-:-:S04]  /*3800*/  @P1 ISETP.LT.OR P0, PT, R12, R11, !P0 ;  /* 0x0000000b0c00120c */ /* 0x000fc80004701670 */
[----:B------:R-:W-:Y:S02]  /*3810*/  @P1 SEL R12, R11, R12, P0 ;  /* 0x0000000c0b0c1207 */ /* 0x000fe40000000000 */
[----:B------:R-:W-:Y:S01]  /*3820*/  @P1 SEL R6, R7, R6, P0 ;  /* 0x0000000607061207 */ /* 0x000fe20000000000 */
[----:B------:R-:W-:Y:S01]  /*3830*/  IMAD.X R7, RZ, RZ, R17, P2 ;  /* 0x000000ffff077224 */ /* 0x000fe200010e0611 */
[----:B-----5:R-:W-:Y:S02]  /*3840*/  ISETP.GE.AND P3, PT, R12, R13, PT ;  /* 0x0000000d0c00720c */ /* 0x020fe40003f66270 */
        /* <DEDUP_REMOVED lines=8> */
[----:B------:R-:W-:Y:S02]  /*38d0*/  ISETP.GE.AND P2, PT, R13, R4, PT ;  /* 0x000000040d00720c */ /* 0x000fe40003f46270 */
[----:B------:R-:W-:Y:S01]  /*38e0*/  ISETP.GT.U32.AND P1, PT, R9, UR4, PT ;  /* 0x0000000409007c0c */ /* 0x000fe2000bf24070 */
[----:B------:R-:W-:Y:S01]  /*38f0*/  IMAD.X R9, RZ, RZ, R16, P4 ;  /* 0x000000ffff097224 */ /* 0x000fe200020e0610 */
[----:B------:R-:W-:Y:S02]  /*3900*/  @P3 SEL R7, R8, R7, P0 ;  /* 0x0000000708073207 */ /* 0x000fe40000000000 */
[----:B------:R-:W-:-:S02]  /*3910*/  IADD3 R8, P3, PT, R15, 0x500, RZ ;  /* 0x000005000f087810 */ /* 0x000fc40007f7e0ff */
[----:B------:R-:W-:-:S03]  /*3920*/  ISETP.GT.AND.EX P1, PT, R9, UR5, PT, P1 ;  /* 0x0000000509007c0c */ /* 0x000fc6000bf24310 */
[----:B------:R-:W-:Y:S02]  /*3930*/  IMAD.X R10, RZ, RZ, R16, P3 ;  /* 0x000000ffff0a7224 */ /* 0x000fe400018e0610 */
[----:B------:R-:W-:Y:S01]  /*3940*/  @P2 ISETP.GE.U32.AND P0, PT, R14, R5, PT ;  /* 0x000000050e00220c */ /* 0x000fe20003f06070 */
[----:B------:R-:W-:Y:S02]  /*3950*/  IMAD.MOV.U32 R15, RZ, RZ, R8 ;  /* 0x000000ffff0f7224 */ /* 0x000fe400078e0008 */
[----:B------:R-:W-:Y:S01]  /*3960*/  IMAD.MOV.U32 R16, RZ, RZ, R10 ;  /* 0x000000ffff107224 */ /* 0x000fe200078e000a */
[----:B------:R-:W-:-:S04]  /*3970*/  @P2 ISETP.GE.AND.EX P0, PT, R7, R6, PT, P0 ;  /* 0x000000060700220c */ /* 0x000fc80003f06300 */
[----:B------:R-:W-:-:S04]  /*3980*/  @P2 ISETP.LT.OR P0, PT, R4, R13, !P0 ;  /* 0x0000000d0400220c */ /* 0x000fc80004701670 */
[----:B------:R-:W-:Y:S02]  /*3990*/  @P2 SEL R4, R13, R4, P0 ;  /* 0x000000040d042207 */ /* 0x000fe40000000000 */
[----:B------:R-:W-:Y:S02]  /*39a0*/  @P2 SEL R6, R7, R6, P0 ;  /* 0x0000000607062207 */ /* 0x000fe40000000000 */
[----:B------:R-:W-:Y:S01]  /*39b0*/  @P2 SEL R5, R14, R5, P0 ;  /* 0x000000050e052207 */ /* 0x000fe20000000000 */
[----:B------:R-:W-:Y:S01]  /*39c0*/  IMAD.MOV.U32 R7, RZ, RZ, R4 ;  /* 0x000000ffff077224 */ /* 0x000fe200078e0004 */
[----:B------:R-:W-:Y:S06]  /*39d0*/  @!P1 BRA `(.L_x_304) ;  /* 0xfffffffc00009947 */ /* 0x000fec000383ffff */
[----:B------:R-:W-:-:S07]  /*39e0*/  IMAD.MOV.U32 R7, RZ, RZ, R8 ;  /* 0x000000ffff077224 */ /* 0x000fce00078e0008 */
.L_x_303:
        /* <DEDUP_REMOVED lines=8> */
[----:B------:R-:W-:Y:S01]  /*3a70*/  BSSY.RECONVERGENT B2, `(.L_x_307) ;  /* 0x0000030000027945 */ /* 0x000fe20003800200 */
[----:B------:R-:W-:Y:S02]  /*3a80*/  IMAD.MOV.U32 R12, RZ, RZ, R0 ;  /* 0x000000ffff0c7224 */ /* 0x000fe400078e0000 */
[----:B------:R-:W-:-:S04]  /*3a90*/  IADD3 R15, PT, PT, -R7, UR4, R2 ;  /* 0x00000004070f7c10 */ /* 0x000fc8000fffe102 */
[----:B------:R-:W-:-:S04]  /*3aa0*/  LOP3.LUT R2, R15, 0x300, RZ, 0xc0, !PT ;  /* 0x000003000f027812 */ /* 0x000fc800078ec0ff */
[----:B------:R-:W-:-:S13]  /*3ab0*/  ISETP.NE.AND P0, PT, R2, 0x300, PT ;  /* 0x000003000200780c */ /* 0x000fda0003f05270 */
[----:B------:R-:W-:Y:S05]  /*3ac0*/  @!P0 BRA `(.L_x_308) ;  /* 0x0000000000a88947 */ /* 0x000fea0003800000 */
[----:B------:R-:W0:Y:S01]  /*3ad0*/  LDCU.64 UR10, c[0x0][0x380] ;  /* 0x00007000ff0a77ac */ /* 0x000e220008000a00 */
[----:B------:R-:W-:Y:S01]  /*3ae0*/  IADD3 R3, P0, PT, R0, R7, RZ ;  /* 0x0000000700037210 */ /* 0x000fe20007f1e0ff */
[----:B------:R-:W-:Y:S01]  /*3af0*/  IMAD.MOV.U32 R12, RZ, RZ, R0 ;  /* 0x000000ffff0c7224 */ /* 0x000fe200078e0000 */
[----:B------:R-:W-:-:S03]  /*3b00*/  LEA.HI R2, R15, 0x1, RZ, 0x18 ;  /* 0x000000010f027811 */ /* 0x000fc600078fc0ff */
[----:B------:R-:W-:Y:S01]  /*3b10*/  IMAD.X R14, RZ, RZ, R10, P0 ;  /* 0x000000ffff0e7224 */ /* 0x000fe200000e060a */
[----:B------:R-:W-:Y:S02]  /*3b20*/  LOP3.LUT R2, R2, 0x3, RZ, 0xc0, !PT ;  /* 0x0000000302027812 */ /* 0x000fe400078ec0ff */
[----:B------:R-:W-:-:S03]  /*3b30*/  IADD3 R13, P0, PT, R3, UR6, RZ ;  /* 0x00000006030d7c10 */ /* 0x000fc6000ff1e0ff */
[----:B------:R-:W-:Y:S01]  /*3b40*/  IMAD.MOV R8, RZ, RZ, -R2 ;  /* 0x000000ffff087224 */ /* 0x000fe200078e0a02 */
[----:B0-----:R-:W-:-:S04]  /*3b50*/  LEA R9, P1, R3, UR10, 0x2 ;  /* 0x0000000a03097c11 */ /* 0x001fc8000f8210ff */
[----:B------:R-:W-:Y:S02]  /*3b60*/  LEA.HI.X R3, R3, UR11, R14, 0x2, P1 ;  /* 0x0000000b03037c11 */ /* 0x000fe400088f140e */
[----:B------:R-:W-:-:S07]  /*3b70*/  IADD3.X R14, PT, PT, R14, UR7, RZ, P0, !PT ;  /* 0x000000070e0e7c10 */ /* 0x000fce00087fe4ff */
.L_x_311:
        /* <DEDUP_REMOVED lines=25> */
.L_x_310:
[----:B------:R-:W-:Y:S05]  /*3d10*/  BSYNC.RECONVERGENT B3 ;  /* 0x0000000000037941 */ /* 0x000fea0003800200 */
.L_x_309:
[----:B------:R-:W-:Y:S01]  /*3d20*/  IADD3 R13, P0, PT, R13, 0x100, RZ ;  /* 0x000001000d0d7810 */ /* 0x000fe20007f1e0ff */
[----:B------:R-:W-:Y:S02]  /*3d30*/  VIADD R12, R12, 0x100 ;  /* 0x000001000c0c7836 */ /* 0x000fe40000000000 */
[----:B------:R-:W-:Y:S02]  /*3d40*/  IMAD.X R3, RZ, RZ, R3, P3 ;  /* 0x000000ffff037224 */ /* 0x000fe400018e0603 */
[----:B------:R-:W-:Y:S01]  /*3d50*/  IMAD.X R14, RZ, RZ, R14, P0 ;  /* 0x000000ffff0e7224 */ /* 0x000fe200000e060e */
[----:B------:R-:W-:Y:S07]  /*3d60*/  @P2 BRA `(.L_x_311) ;  /* 0xfffffffc00842947 */ /* 0x000fee000383ffff */
.L_x_308:
[----:B------:R-:W-:Y:S05]  /*3d70*/  BSYNC.RECONVERGENT B2 ;  /* 0x0000000000027941 */ /* 0x000fea0003800200 */
.L_x_307:
[----:B------:R-:W-:-:S13]  /*3d80*/  ISETP.GE.U32.AND P0, PT, R15, 0x300, PT ;  /* 0x000003000f00780c */ /* 0x000fda0003f06070 */
[----:B------:R-:W-:Y:S05]  /*3d90*/  @!P0 BRA `(.L_x_306) ;  /* 0x0000000400888947 */ /* 0x000fea0003800000 */
[----:B------:R-:W0:Y:S01]  /*3da0*/  LDC.64 R2, c[0x0][0x380] ;  /* 0x0000e000ff027b82 */ /* 0x000e220000000a00 */
[----:B------:R-:W-:-:S07]  /*3db0*/  VIADD R12, R12, 0x200 ;  /* 0x000002000c0c7836 */ /* 0x000fce0000000000 */
[----:B------:R-:W1:Y:S02]  /*3dc0*/  LDC.64 R8, c[0x0][0x388] ;  /* 0x0000e200ff087b82 */ /* 0x000e640000000a00 */
.L_x_320:
        /* <DEDUP_REMOVED lines=29> */
.L_x_313:
[----:B------:R-:W-:Y:S05]  /*3fa0*/  BSYNC.RECONVERGENT B2 ;  /* 0x0000000000027941 */ /* 0x000fea0003800200 */
.L_x_312:
        /* <DEDUP_REMOVED lines=20> */
.L_x_315:
[----:B------:R-:W-:Y:S05]  /*40f0*/  BSYNC.RECONVERGENT B2 ;  /* 0x0000000000027941 */ /* 0x000fea0003800200 */
.L_x_314:
        /* <DEDUP_REMOVED lines=20> */
.L_x_317:
[----:B------:R-:W-:Y:S05]  /*4240*/  BSYNC.RECONVERGENT B2 ;  /* 0x0000000000027941 */ /* 0x000fea0003800200 */
.L_x_316:
        /* <DEDUP_REMOVED lines=18> */
.L_x_319:
[----:B------:R-:W-:Y:S05]  /*4370*/  BSYNC.RECONVERGENT B2 ;  /* 0x0000000000027941 */ /* 0x000fea0003800200 */
.L_x_318:
[C---:B------:R-:W-:Y:S02]  /*4380*/  VIADD R14, R12.reuse, 0x200 ;  /* 0x000002000c0e7836 */ /* 0x040fe40000000000 */
[----:B------:R-:W-:-:S03]  /*4390*/  VIADD R12, R12, 0x400 ;  /* 0x000004000c0c7836 */ /* 0x000fc60000000000 */
[----:B------:R-:W-:-:S13]  /*43a0*/  ISETP.GE.AND P0, PT, R14, R11, PT ;  /* 0x0000000b0e00720c */ /* 0x000fda0003f06270 */
[----:B------:R-:W-:Y:S05]  /*43b0*/  @!P0 BRA `(.L_x_320) ;  /* 0xfffffff800848947 */ /* 0x000fea000383ffff */
.L_x_306:
[----:B------:R-:W-:Y:S05]  /*43c0*/  BSYNC.RECONVERGENT B1 ;  /* 0x0000000000017941 */ /* 0x000fea0003800200 */
.L_x_305:
        /* <DEDUP_REMOVED lines=31> */
.L_x_322:
[----:B------:R-:W-:Y:S05]  /*45c0*/  BSYNC.RECONVERGENT B1 ;  /* 0x0000000000017941 */ /* 0x000fea0003800200 */
.L_x_321:
        /* <DEDUP_REMOVED lines=24> */
.L_x_324:
[----:B------:R-:W-:Y:S05]  /*4750*/  BSYNC.RECONVERGENT B1 ;  /* 0x0000000000017941 */ /* 0x000fea0003800200 */
.L_x_323:
[----:B0-----:R0:W4:Y:S01]  /*4760*/  SHFL.DOWN PT, R8, R3, 0x4, 0x1f ;  /* 0x08801f0003087f89 */ /* 0x00112200000e0000 */
[----:B------:R-:W-:Y:S01]  /*4770*/  BSSY.RECONVERGENT B1, `(.L_x_325) ;  /* 0x0000017000017945 */ /* 0x000fe20003800200 */
[----:B------:R-:W-:Y:S02]  /*4780*/  IMAD.MOV.U32 R2, RZ, RZ, R3 ;  /* 0x000000ffff027224 */ /* 0x000fe400078e0003 */
[----:B-1----:R0:W1:Y:S01]  /*4790*/  SHFL.DOWN PT, R9, R4, 0x4, 0x1f ;  /* 0x08801f0004097f89 */ /* 0x00206200000e0000 */
[----:B--2---:R-:W-:Y:S02]  /*47a0*/  IMAD.MOV.U32 R6, RZ, RZ, R4 ;  /* 0x000000ffff067224 */ /* 0x004fe400078e0004 */
[----:B------:R-:W-:Y:S01]  /*47b0*/  IMAD.MOV.U32 R7, RZ, RZ, R5 ;  /* 0x000000ffff077224 */ /* 0x000fe200078e0005 */
[----:B------:R0:W2:Y:S01]  /*47c0*/  SHFL.DOWN PT, R10, R5, 0x4, 0x1f ;  /* 0x08801f00050a7f89 */ /* 0x0000a200000e0000 */
[----:B------:R-:W-:Y:S05]  /*47d0*/  @P5 BRA `(.L_x_326) ;  /* 0x0000000000405947 */ /* 0x000fea0003800000 */
[----:B----4-:R-:W-:Y:S01]  /*47e0*/  ISETP.GE.AND P0, PT, R3, R8, PT ;  /* 0x000000080300720c */ /* 0x010fe20003f06270 */
[----:B------:R-:W-:Y:S02]  /*47f0*/  IMAD.MOV.U32 R2, RZ, RZ, R8 ;  /* 0x000000ffff027224 */ /* 0x000fe400078e0008 */
[----:B-1----:R-:W-:Y:S02]  /*4800*/  IMAD.MOV.U32 R6, RZ, RZ, R9 ;  /* 0x000000ffff067224 */ /* 0x002fe400078e0009 */
[----:B--2---:R-:W-:-:S08]  /*4810*/  IMAD.MOV.U32 R7, RZ, RZ, R10 ;  /* 0x000000ffff077224 */ /* 0x004fd000078e000a */
        /* <DEDUP_REMOVED lines=12> */
.L_x_326:
[----:B------:R-:W-:Y:S05]  /*48e0*/  BSYNC.RECONVERGENT B1 ;  /* 0x0000000000017941 */ /* 0x000fea0003800200 */
.L_x_325:
[----:B-1----:R1:W1:Y:S01]  /*48f0*/  SHFL.DOWN PT, R9, R2, 0x8, 0x1f ;  /* 0x09001f0002097f89 */ /* 0x00226200000e0000 */
[----:B------:R-:W-:Y:S01]  /*4900*/  BSSY.RECONVERGENT B1, `(.L_x_327) ;  /* 0x0000017000017945 */ /* 0x000fe20003800200 */
[----:B0-----:R-:W-:Y:S02]  /*4910*/  IMAD.MOV.U32 R3, RZ, RZ, R2 ;  /* 0x000000ffff037224 */ /* 0x001fe400078e0002 */
[----:B---3--:R0:W3:Y:S01]  /*4920*/  SHFL.DOWN PT, R11, R6, 0x8, 0x1f ;  /* 0x09001f00060b7f89 */ /* 0x0080e200000e0000 */
[----:B------:R-:W-:Y:S02]  /*4930*/  IMAD.MOV.U32 R4, RZ, RZ, R6 ;  /* 0x000000ffff047224 */ /* 0x000fe400078e0006 */
[----:B------:R-:W-:Y:S01]  /*4940*/  IMAD.MOV.U32 R5, RZ, RZ, R7 ;  /* 0x000000ffff057224 */ /* 0x000fe200078e0007 */
[----:B----4-:R0:W4:Y:S01]  /*4950*/  SHFL.DOWN PT, R8, R7, 0x8, 0x1f ;  /* 0x09001f0007087f89 */ /* 0x01012200000e0000 */
[----:B------:R-:W-:Y:S05]  /*4960*/  @P4 BRA `(.L_x_328) ;  /* 0x0000000000404947 */ /* 0x000fea0003800000 */
[----:B-1----:R-:W-:Y:S01]  /*4970*/  ISETP.GE.AND P0, PT, R2, R9, PT ;  /* 0x000000090200720c */ /* 0x002fe20003f06270 */
        /* <DEDUP_REMOVED lines=15> */
.L_x_328:
[----:B------:R-:W-:Y:S05]  /*4a70*/  BSYNC.RECONVERGENT B1 ;  /* 0x0000000000017941 */ /* 0x000fea0003800200 */
.L_x_327:
[----:B-1----:R1:W1:Y:S01]  /*4a80*/  SHFL.DOWN PT, R2, R3, 0x10, 0x1f ;  /* 0x0a001f0003027f89 */ /* 0x00226200000e0000 */
[----:B------:R-:W-:Y:S01]  /*4a90*/  BSSY.RECONVERGENT B1, `(.L_x_329) ;  /* 0x0000017000017945 */ /* 0x000fe20003800200 */
[----:B----4-:R-:W-:Y:S02]  /*4aa0*/  IMAD.MOV.U32 R8, RZ, RZ, R3 ;  /* 0x000000ffff087224 */ /* 0x010fe400078e0003 */
[----:B------:R4:W1:Y:S01]  /*4ab0*/  SHFL.DOWN PT, R9, R4, 0x10, 0x1f ;  /* 0x0a001f0004097f89 */ /* 0x00086200000e0000 */
[----:B0-----:R-:W-:Y:S02]  /*4ac0*/  IMAD.MOV.U32 R7, RZ, RZ, R4 ;  /* 0x000000ffff077224 */ /* 0x001fe400078e0004 */
[----:B------:R-:W-:Y:S01]  /*4ad0*/  IMAD.MOV.U32 R6, RZ, RZ, R5 ;  /* 0x000000ffff067224 */ /* 0x000fe200078e0005 */
[----:B--2---:R4:W0:Y:S01]  /*4ae0*/  SHFL.DOWN PT, R10, R5, 0x10, 0x1f ;  /* 0x0a001f00050a7f89 */ /* 0x00482200000e0000 */
[----:B------:R-:W-:Y:S05]  /*4af0*/  @P3 BRA `(.L_x_330) ;  /* 0x0000000000403947 */ /* 0x000fea0003800000 */
[----:B-1----:R-:W-:Y:S01]  /*4b00*/  ISETP.GE.AND P0, PT, R3, R2, PT ;  /* 0x000000020300720c */ /* 0x002fe20003f06270 */
        /* <DEDUP_REMOVED lines=15> */
.L_x_330:
[----:B------:R-:W-:Y:S05]  /*4c00*/  BSYNC.RECONVERGENT B1 ;  /* 0x0000000000017941 */ /* 0x000fea0003800200 */
.L_x_329:
[----:B------:R-:W-:Y:S04]  /*4c10*/  BSSY.RECONVERGENT B1, `(.L_x_331) ;  /* 0x000000c000017945 */ /* 0x000fe80003800200 */
[----:B------:R-:W-:Y:S05]  /*4c20*/  @P2 BRA `(.L_x_332) ;  /* 0x0000000000282947 */ /* 0x000fea0003800000 */
[----:B----4-:R-:W2:Y:S01]  /*4c30*/  S2R R4, SR_CgaCtaId ;  /* 0x0000000000047919 */ /* 0x010ea20000008800 */
[----:B-1----:R-:W-:Y:S02]  /*4c40*/  MOV R3, 0x400 ;  /* 0x0000040000037802 */ /* 0x002fe40000000f00 */
        /* <DEDUP_REMOVED lines=8> */
.L_x_332:
[----:B------:R-:W-:Y:S05]  /*4cd0*/  BSYNC.RECONVERGENT B1 ;  /* 0x0000000000017941 */ /* 0x000fea0003800200 */
.L_x_331:
[----:B------:R-:W-:Y:S01]  /*4ce0*/  BAR.SYNC.DEFER_BLOCKING 0x0 ;  /* 0x0000000000007b1d */ /* 0x000fe20000010000 */
[----:B------:R-:W-:-:S13]  /*4cf0*/  ISETP.NE.AND P1, PT, R0, RZ, PT ;  /* 0x000000ff0000720c */ /* 0x000fda0003f25270 */
[----:B------:R-:W-:Y:S05]  /*4d00*/  @P1 BRA `(.L_x_266) ;  /* 0x0000000800341947 */ /* 0x000fea0003800000 */
[----:B-12---:R-:W1:Y:S01]  /*4d10*/  S2R R3, SR_CgaCtaId ;  /* 0x0000000000037919 */ /* 0x006e620000008800 */
[----:B------:R-:W-:Y:S01]  /*4d20*/  MOV R0, 0x400 ;  /* 0x0000040000007802 */ /* 0x000fe20000000f00 */
[----:B------:R-:W-:Y:S03]  /*4d30*/  BSSY.RECONVERGENT B1, `(.L_x_333) ;  /* 0x0000016000017945 */ /* 0x000fe60003800200 */
[----:B-1----:R-:W-:-:S05]  /*4d40*/  LEA R24, R3, R0, 0x18 ;  /* 0x0000000003187211 */ /* 0x002fca00078ec0ff */
[----:B------:R-:W1:Y:S04]  /*4d50*/  LDS R3, [R24+0x18] ;  /* 0x0000180018037984 */ /* 0x000e680000000800 */
[----:B----4-:R-:W2:Y:S04]  /*4d60*/  LDS.64 R4, [R24+0x20] ;  /* 0x0000200018047984 */ /* 0x010ea80000000a00 */
[----:B------:R4:W0:Y:S04]  /*4d70*/  LDS R18, [R24+0x28] ;  /* 0x0000280018127984 */ /* 0x0008280000000800 */
[----:B------:R4:W0:Y:S01]  /*4d80*/  LDS R16, [R24+0x38] ;  /* 0x0000380018107984 */ /* 0x0008220000000800 */
[----:B-1----:R-:W-:Y:S01]  /*4d90*/  ISETP.GE.AND P0, PT, R8, R3, PT ;  /* 0x000000030800720c */ /* 0x002fe20003f06270 */
[----:B------:R-:W-:-:S02]  /*4da0*/  IMAD.MOV.U32 R19, RZ, RZ, R3 ;  /* 0x000000ffff137224 */ /* 0x000fc400078e0003 */
[----:B--2---:R-:W-:Y:S02]  /*4db0*/  IMAD.MOV.U32 R21, RZ, RZ, R4 ;  /* 0x000000ffff157224 */ /* 0x004fe400078e0004 */
[----:B------:R-:W-:-:S08]  /*4dc0*/  IMAD.MOV.U32 R20, RZ, RZ, R5 ;  /* 0x000000ffff147224 */ /* 0x000fd000078e0005 */
[----:B0---4-:R-:W-:Y:S05]  /*4dd0*/  @!P0 BRA `(.L_x_334) ;  /* 0x00000000002c8947 */ /* 0x011fea0003800000 */
        /* <DEDUP_REMOVED lines=11> */
.L_x_334:
[----:B------:R-:W-:Y:S05]  /*4e90*/  BSYNC.RECONVERGENT B1 ;  /* 0x0000000000017941 */ /* 0x000fea0003800200 */
.L_x_333:
        /* <DEDUP_REMOVED lines=27> */
.L_x_336:
[----:B------:R-:W-:Y:S05]  /*5050*/  BSYNC.RECONVERGENT B1 ;  /* 0x0000000000017941 */ /* 0x000fea0003800200 */
.L_x_335:
        /* <DEDUP_REMOVED lines=17> */
.L_x_338:
[----:B------:R-:W-:Y:S05]  /*5170*/  BSYNC.RECONVERGENT B1 ;  /* 0x0000000000017941 */ /* 0x000fea0003800200 */
.L_x_337:
        /* <DEDUP_REMOVED lines=17> */
.L_x_340:
[----:B------:R-:W-:Y:S05]  /*5290*/  BSYNC.RECONVERGENT B1 ;  /* 0x0000000000017941 */ /* 0x000fea0003800200 */
.L_x_339:
        /* <DEDUP_REMOVED lines=17> */
.L_x_342:
[----:B------:R-:W-:Y:S05]  /*53b0*/  BSYNC.RECONVERGENT B1 ;  /* 0x0000000000017941 */ /* 0x000fea0003800200 */
.L_x_341:
        /* <DEDUP_REMOVED lines=17> */
.L_x_344:
[----:B------:R-:W-:Y:S05]  /*54d0*/  BSYNC.RECONVERGENT B1 ;  /* 0x0000000000017941 */ /* 0x000fea0003800200 */
.L_x_343:
        /* <DEDUP_REMOVED lines=16> */
.L_x_266:
[----:B------:R-:W-:Y:S05]  /*55e0*/  BSYNC.RECONVERGENT B0 ;  /* 0x0000000000007941 */ /* 0x000fea0003800200 */
.L_x_233:
[----:B------:R-:W-:Y:S05]  /*55f0*/  @P1 EXIT ;  /* 0x000000000000194d */ /* 0x000fea0003800000 */
[----:B01234-:R-:W0:Y:S01]  /*5600*/  LDC.64 R2, c[0x0][0x390] ;  /* 0x0000e400ff027b82 */ /* 0x01fe220000000a00 */
[----:B------:R-:W-:-:S04]  /*5610*/  LOP3.LUT R7, R7, R6, RZ, 0x3c, !PT ;  /* 0x0000000607077212 */ /* 0x000fc800078e3cff */
[----:B------:R-:W-:-:S04]  /*5620*/  LOP3.LUT R6, R7, R6, RZ, 0x3c, !PT ;  /* 0x0000000607067212 */ /* 0x000fc800078e3cff */
[----:B------:R-:W-:-:S05]  /*5630*/  LOP3.LUT R7, R7, R6, RZ, 0x3c, !PT ;  /* 0x0000000607077212 */ /* 0x000fca00078e3cff */
[----:B0-----:R-:W-:Y:S04]  /*5640*/  STG.E.64 desc[UR8][R2.64+0x8], R6 ;  /* 0x0000080602007986 */ /* 0x001fe8000c101b08 */
[----:B------:R-:W-:Y:S01]  /*5650*/  STG.E desc[UR8][R2.64], R8 ;  /* 0x0000000802007986 */ /* 0x000fe2000c101908 */
[----:B------:R-:W-:Y:S05]  /*5660*/  EXIT ;  /* 0x000000000000794d */ /* 0x000fea0003800000 */
.L_x_345:
        /* <DEDUP_REMOVED lines=9> */
.L_x_703:


//--------------------- .text._ZN6thrust24THRUST_300001_SM_1000_NS8cuda_cub4core6detail13_kernel_agentINS1_8__reduce11ReduceAgentIPN4cuda3std3__45tupleIJilEEESC_SB_iNS1_9__extrema9arg_max_fIilNS9_4lessIiEEEEEEJSC_SC_iSH_EEEvDpT0_ --------------------------
	.section	.text._ZN6thrust24THRUST_300001_SM_1000_NS8cuda_cub4core6detail13_kernel_agentINS1_8__reduce11ReduceAgentIPN4cuda3std3__45tupleIJilEEESC_SB_iNS1_9__extrema9arg_max_fIilNS9_4lessIiEEEEEEJSC_SC_iSH_EEEvDpT0_,"ax",@progbits
	.align	128
        .global         _ZN6thrust24THRUST_300001_SM_1000_NS8cuda_cub4core6detail13_kernel_agentINS1_8__reduce11ReduceAgentIPN4cuda3std3__45tupleIJilEEESC_SB_iNS1_9__extrema9arg_max_fIilNS9_4lessIiEEEEEEJSC_SC_iSH_EEEvDpT0_
        .type           _ZN6thrust24THRUST_300001_SM_1000_NS8cuda_cub4core6detail13_kernel_agentINS1_8__reduce11ReduceAgentIPN4cuda3std3__45tupleIJilEEESC_SB_iNS1_9__extrema9arg_max_fIilNS9_4lessIiEEEEEEJSC_SC_iSH_EEEvDpT0_,@function
        .size           _ZN6thrust24THRUST_300001_SM_1000_NS8cuda_cub4core6detail13_kernel_agentINS1_8__reduce11ReduceAgentIPN4cuda3std3__45tupleIJilEEESC_SB_iNS1_9__extrema9arg_max_fIilNS9_4lessIiEEEEEEJSC_SC_iSH_EEEvDpT0_,(.L_x_704 - _ZN6thrust24THRUST_300001_SM_1000_NS8cuda_cub4core6detail13_kernel_agentINS1_8__reduce11ReduceAgentIPN4cuda3std3__45tupleIJilEEESC_SB_iNS1_9__extrema9arg_max_fIilNS9_4lessIiEEEEEEJSC_SC_iSH_EEEvDpT0_)
        .other          _ZN6thrust24THRUST_300001_SM_1000_NS8cuda_cub4core6detail13_kernel_agentINS1_8__reduce11ReduceAgentIPN4cuda3std3__45tupleIJilEEESC_SB_iNS1_9__extrema9arg_max_fIilNS9_4lessIiEEEEEEJSC_SC_iSH_EEEvDpT0_,@"STO_CUDA_ENTRY STV_DEFAULT"
_ZN6thrust24THRUST_300001_SM_1000_NS8cuda_cub4core6detail13_kernel_agentINS1_8__reduce11ReduceAgentIPN4cuda3std3__45tupleIJilEEESC_SB_iNS1_9__extrema9arg_max_fIilNS9_4lessIiEEEEEEJSC_SC_iSH_EEEvDpT0_:
.text._ZN6thrust24THRUST_300001_SM_1000_NS8cuda_cub4core6detail13_kernel_agentINS1_8__reduce11ReduceAgentIPN4cuda3std3__45tupleIJilEEESC_SB_iNS1_9__extrema9arg_max_fIilNS9_4lessIiEEEEEEJSC_SC_iSH_EEEvDpT0_:
        /* <DEDUP_REMOVED lines=21> */
.L_x_349:
[----:B0-----:R-:W-:Y:S05]  /*0150*/  BSYNC.RECONVERGENT B1 ;  /* 0x0000000000017941 */ /* 0x001fea0003800200 */
.L_x_348:
        /* <DEDUP_REMOVED lines=15> */
.L_x_356:
        /* <DEDUP_REMOVED lines=28> */
.L_x_355:
[----:B------:R-:W-:Y:S05]  /*0410*/  BSYNC.RECONVERGENT B3 ;  /* 0x0000000000037941 */ /* 0x000fea0003800200 */
.L_x_354:
[----:B------:R-:W-:Y:S02]  /*0420*/  IMAD.X R7, RZ, RZ, R7, P3 ;  /* 0x000000ffff077224 */ /* 0x000fe400018e0607 */
[----:B------:R-:W-:Y:S01]  /*0430*/  VIADD R5, R5, 0x100 ;  /* 0x0000010005057836 */ /* 0x000fe20000000000 */
[----:B------:R-:W-:Y:S06]  /*0440*/  @P2 BRA `(.L_x_356) ;  /* 0xfffffffc00802947 */ /* 0x000fec000383ffff */
.L_x_353:
[----:B------:R-:W-:Y:S05]  /*0450*/  BSYNC.RECONVERGENT B2 ;  /* 0x0000000000027941 */ /* 0x000fea0003800200 */
.L_x_352:
[----:B------:R-:W0:Y:S01]  /*0460*/  LDC.64 R8, c[0x0][0x380] ;  /* 0x0000e000ff087b82 */ /* 0x000e220000000a00 */
[----:B------:R-:W-:-:S13]  /*0470*/  ISETP.GE.U32.AND P0, PT, R12, 0x300, PT ;  /* 0x000003000c00780c */ /* 0x000fda0003f06070 */
[----:B------:R-:W-:Y:S05]  /*0480*/  @!P0 BRA `(.L_x_351) ;  /* 0x0000000400588947 */ /* 0x000fea0003800000 */
.L_x_365:
        /* <DEDUP_REMOVED lines=26> */
.L_x_358:
[----:B------:R-:W-:Y:S05]  /*0630*/  BSYNC.RECONVERGENT B2 ;  /* 0x0000000000027941 */ /* 0x000fea0003800200 */
.L_x_357:
        /* <DEDUP_REMOVED lines=17> */
.L_x_360:
[----:B------:R-:W-:Y:S05]  /*0750*/  BSYNC.RECONVERGENT B2 ;  /* 0x0000000000027941 */ /* 0x000fea0003800200 */
.L_x_359:
        /* <DEDUP_REMOVED lines=17> */
.L_x_362:
[----:B------:R-:W-:Y:S05]  /*0870*/  BSYNC.RECONVERGENT B2 ;  /* 0x0000000000027941 */ /* 0x000fea0003800200 */
.L_x_361:
        /* <DEDUP_REMOVED lines=19> */
.L_x_364:
[----:B------:R-:W-:Y:S05]  /*09b0*/  BSYNC.RECONVERGENT B2 ;  /* 0x0000000000027941 */ /* 0x000fea0003800200 */
.L_x_363:
[----:B------:R-:W-:-:S05]  /*09c0*/  VIADD R5, R5, 0x400 ;  /* 0x0000040005057836 */ /* 0x000fca0000000000 */
[----:B------:R-:W-:-:S13]  /*09d0*/  ISETP.GE.AND P0, PT, R5, UR5, PT ;  /* 0x0000000505007c0c */ /* 0x000fda000bf06270 */
[----:B------:R-:W-:Y:S05]  /*09e0*/  @!P0 BRA `(.L_x_365) ;  /* 0xfffffff800a88947 */ /* 0x000fea000383ffff */
.L_x_351:
[----:B------:R-:W-:Y:S05]  /*09f0*/  BSYNC.RECONVERGENT B1 ;  /* 0x0000000000017941 */ /* 0x000fea0003800200 */
.L_x_350:
        /* <DEDUP_REMOVED lines=31> */
.L_x_368:
[----:B------:R-:W-:Y:S05]  /*0bf0*/  BSYNC.RECONVERGENT B1 ;  /* 0x0000000000017941 */ /* 0x000fea0003800200 */
.L_x_367:
        /* <DEDUP_REMOVED lines=27> */
.L_x_370:
[----:B------:R-:W-:Y:S05]  /*0db0*/  BSYNC.RECONVERGENT B1 ;  /* 0x0000000000017941 */ /* 0x000fea0003800200 */
.L_x_369:
        /* <DEDUP_REMOVED lines=24> */
.L_x_372:
[----:B------:R-:W-:Y:S05]  /*0f40*/  BSYNC.RECONVERGENT B1 ;  /* 0x0000000000017941 */ /* 0x000fea0003800200 */
.L_x_371:
        /* <DEDUP_REMOVED lines=24> */
.L_x_374:
[----:B------:R-:W-:Y:S05]  /*10d0*/  BSYNC.RECONVERGENT B1 ;  /* 0x0000000000017941 */ /* 0x000fea0003800200 */
.L_x_373:
        /* <DEDUP_REMOVED lines=24> */
.L_x_376:
[----:B------:R-:W-:Y:S05]  /*1260*/  BSYNC.RECONVERGENT B1 ;  /* 0x0000000000017941 */ /* 0x000fea0003800200 */
.L_x_375:
        /* <DEDUP_REMOVED lines=12> */
.L_x_378:
[----:B------:R-:W-:Y:S05]  /*1330*/  BSYNC.RECONVERGENT B1 ;  /* 0x0000000000017941 */ /* 0x000fea0003800200 */
.L_x_377:
        /* <DEDUP_REMOVED lines=27> */
.L_x_381:
[----:B------:R-:W-:Y:S05]  /*14f0*/  BSYNC.RECONVERGENT B1 ;  /* 0x0000000000017941 */ /* 0x000fea0003800200 */
.L_x_380:
        /* <DEDUP_REMOVED lines=27> */
.L_x_383:
[----:B------:R-:W-:Y:S05]  /*16b0*/  BSYNC.RECONVERGENT B1 ;  /* 0x0000000000017941 */ /* 0x000fea0003800200 */
.L_x_382:
        /* <DEDUP_REMOVED lines=17> */
.L_x_385:
[----:B------:R-:W-:Y:S05]  /*17d0*/  BSYNC.RECONVERGENT B1 ;  /* 0x0000000000017941 */ /* 0x000fea0003800200 */
.L_x_384:
        /* <DEDUP_REMOVED lines=17> */
.L_x_387:
[----:B------:R-:W-:Y:S05]  /*18f0*/  BSYNC.RECONVERGENT B1 ;  /* 0x0000000000017941 */ /* 0x000fea0003800200 */
.L_x_386:
        /* <DEDUP_REMOVED lines=17> */
.L_x_389:
[----:B------:R-:W-:Y:S05]  /*1a10*/  BSYNC.RECONVERGENT B1 ;  /* 0x0000000000017941 */ /* 0x000fea0003800200 */
.L_x_388:
        /* <DEDUP_REMOVED lines=17> */
.L_x_391:
[----:B------:R-:W-:Y:S05]  /*1b30*/  BSYNC.RECONVERGENT B1 ;  /* 0x0000000000017941 */ /* 0x000fea0003800200 */
.L_x_390:
        /* <DEDUP_REMOVED lines=18> */
.L_x_366:
        /* <DEDUP_REMOVED lines=40> */
.L_x_393:
[----:B------:R-:W-:Y:S05]  /*1ee0*/  BSYNC.RECONVERGENT B1 ;  /* 0x0000000000017941 */ /* 0x000fea0003800200 */
.L_x_392:
        /* <DEDUP_REMOVED lines=25> */
.L_x_395:
[----:B------:R-:W-:Y:S05]  /*2080*/  BSYNC.RECONVERGENT B1 ;  /* 0x0000000000017941 */ /* 0x000fea0003800200 */
.L_x_394:
        /* <DEDUP_REMOVED lines=24> */
.L_x_397:
[----:B------:R-:W-:Y:S05]  /*2210*/  BSYNC.RECONVERGENT B1 ;  /* 0x0000000000017941 */ /* 0x000fea0003800200 */
.L_x_396:
        /* <DEDUP_REMOVED lines=24> */
.L_x_399:
[----:B------:R-:W-:Y:S05]  /*23a0*/  BSYNC.RECONVERGENT B1 ;  /* 0x0000000000017941 */ /* 0x000fea0003800200 */
.L_x_398:
        /* <DEDUP_REMOVED lines=24> */
.L_x_401:
[----:B------:R-:W-:Y:S05]  /*2530*/  BSYNC.RECONVERGENT B1 ;  /* 0x0000000000017941 */ /* 0x000fea0003800200 */
.L_x_400:
        /* <DEDUP_REMOVED lines=12> */
.L_x_403:
[----:B------:R-:W-:Y:S05]  /*2600*/  BSYNC.RECONVERGENT B1 ;  /* 0x0000000000017941 */ /* 0x000fea0003800200 */
.L_x_402:
        /* <DEDUP_REMOVED lines=30> */
.L_x_405:
[----:B------:R-:W-:Y:S05]  /*27f0*/  BSYNC.RECONVERGENT B1 ;  /* 0x0000000000017941 */ /* 0x000fea0003800200 */
.L_x_404:
        /* <DEDUP_REMOVED lines=27> */
.L_x_407:
[----:B------:R-:W-:Y:S05]  /*29b0*/  BSYNC.RECONVERGENT B1 ;  /* 0x0000000000017941 */ /* 0x000fea0003800200 */
.L_x_406:
        /* <DEDUP_REMOVED lines=27> */
.L_x_409:
[----:B------:R-:W-:Y:S05]  /*2b70*/  BSYNC.RECONVERGENT B1 ;  /* 0x0000000000017941 */ /* 0x000fea0003800200 */
.L_x_408:
        /* <DEDUP_REMOVED lines=27> */
.L_x_411:
[----:B------:R-:W-:Y:S05]  /*2d30*/  BSYNC.RECONVERGENT B1 ;  /* 0x0000000000017941 */ /* 0x000fea0003800200 */
.L_x_410:
        /* <DEDUP_REMOVED lines=27> */
.L_x_413:
[----:B------:R-:W-:Y:S05]  /*2ef0*/  BSYNC.RECONVERGENT B1 ;  /* 0x0000000000017941 */ /* 0x000fea0003800200 */
.L_x_412:
        /* <DEDUP_REMOVED lines=27> */
.L_x_415:
[----:B------:R-:W-:Y:S05]  /*30b0*/  BSYNC.RECONVERGENT B1 ;  /* 0x0000000000017941 */ /* 0x000fea0003800200 */
.L_x_414:
        /* <DEDUP_REMOVED lines=28> */
.L_x_347:
        /* <DEDUP_REMOVED lines=12> */
[----:B------:R-:W5:Y:S01]  /*3340*/  LDG.E.64.CONSTANT R2, desc[UR6][R6.64+0x4008] ;  /* 0x0040080606027981 */ /* 0x000f62000c1e9b00 */
[----:B------:R-:W-:Y:S01]  /*3350*/  UISETP.GE.U32.AND UP0, UPT, UR4, 0xa00, UPT ;  /* 0x00000a000400788c */ /* 0x000fe2000bf06070 */
[----:B------:R-:W-:Y:S01]  /*3360*/  IMAD.MOV.U32 R19, RZ, RZ, 0x500 ;  /* 0x00000500ff137424 */ /* 0x000fe200078e00ff */
        /* <DEDUP_REMOVED lines=29> */
[----:B------:R-:W0:Y:S01]  /*3540*/  LDC.64 R6, c[0x0][0x380] ;  /* 0x0000e000ff067b82 */ /* 0x000e220000000a00 */
[----:B------:R-:W-:Y:S01]  /*3550*/  IMAD.MOV.U32 R23, RZ, RZ, R2 ;  /* 0x000000ffff177224 */ /* 0x000fe200078e0002 */
[----:B------:R-:W1:Y:S01]  /*3560*/  LDCU UR4, c[0x0][0x390] ;  /* 0x00007200ff0477ac */ /* 0x000e620008000800 */
[----:B------:R-:W-:Y:S02]  /*3570*/  IMAD.MOV.U32 R24, RZ, RZ, R3 ;  /* 0x000000ffff187224 */ /* 0x000fe400078e0003 */
[----:B------:R-:W-:Y:S02]  /*3580*/  IMAD.MOV.U32 R18, RZ, RZ, R4 ;  /* 0x000000ffff127224 */ /* 0x000fe400078e0004 */
[----:B------:R-:W-:-:S07]  /*3590*/  IMAD.MOV.U32 R5, RZ, RZ, 0x500 ;  /* 0x00000500ff057424 */ /* 0x000fce00078e00ff */
.L_x_417:
[----:B------:R-:W-:-:S04]  /*35a0*/  IMAD.IADD R17, R0, 0x1, R5 ;  /* 0x0000000100117824 */ /* 0x000fc800078e0205 */
[----:B0-----:R-:W-:-:S05]  /*35b0*/  IMAD.WIDE.U32 R16, R17, 0x10, R6 ;  /* 0x0000001011107825 */ /* 0x001fca00078e0006 */
        /* <DEDUP_REMOVED lines=36> */
[----:B------:R-:W-:Y:S01]  /*3800*/  @P2 SEL R14, R8, R14, P0 ;  /* 0x0000000e080e2207 */ /* 0x000fe20000000000 */
[C---:B------:R-:W-:Y:S01]  /*3810*/  VIADD R8, R5.reuse, 0xa00 ;  /* 0x00000a0005087836 */ /* 0x040fe20000000000 */
[----:B------:R-:W-:Y:S01]  /*3820*/  ISETP.GE.AND P1, PT, R22, R4, PT ;  /* 0x000000041600720c */ /* 0x000fe20003f26270 */
[----:B------:R-:W-:Y:S01]  /*3830*/  VIADD R5, R5, 0x500 ;  /* 0x0000050005057836 */ /* 0x000fe20000000000 */
[----:B------:R-:W-:Y:S02]  /*3840*/  @P2 SEL R15, R9, R15, P0 ;  /* 0x0000000f090f2207 */ /* 0x000fe40000000000 */
[----:B-1----:R-:W-:-:S09]  /*3850*/  ISETP.GT.AND P2, PT, R8, UR4, PT ;  /* 0x0000000408007c0c */ /* 0x002fd2000bf44270 */
        /* <DEDUP_REMOVED lines=8> */
[----:B------:R-:W-:Y:S01]  /*38e0*/  IMAD.MOV.U32 R24, RZ, RZ, R3 ;  /* 0x000000ffff187224 */ /* 0x000fe200078e0003 */
[----:B------:R-:W-:Y:S06]  /*38f0*/  @!P2 BRA `(.L_x_417) ;  /* 0xfffffffc0028a947 */ /* 0x000fec000383ffff */
[----:B------:R-:W-:-:S07]  /*3900*/  IMAD.MOV.U32 R19, RZ, RZ, R5 ;  /* 0x000000ffff137224 */ /* 0x000fce00078e0005 */
.L_x_416:
[----:B------:R-:W-:-:S13]  /*3910*/  ISETP.GE.AND P0, PT, R19, UR4, PT ;  /* 0x0000000413007c0c */ /* 0x000fda000bf06270 */
        /* <DEDUP_REMOVED lines=12> */
[----:B------:R-:W0:Y:S01]  /*39e0*/  LDC.64 R6, c[0x0][0x380] ;  /* 0x0000e000ff067b82 */ /* 0x000e220000000a00 */
[----:B------:R-:W-:Y:S01]  /*39f0*/  LEA.HI R8, R14, 0x1, RZ, 0x18 ;  /* 0x000000010e087811 */ /* 0x000fe200078fc0ff */
[----:B------:R-:W-:Y:S02]  /*3a00*/  IMAD.IADD R13, R0, 0x1, R19 ;  /* 0x00000001000d7824 */ /* 0x000fe400078e0213 */
[----:B------:R-:W-:Y:S01]  /*3a10*/  IMAD.MOV.U32 R18, RZ, RZ, R0 ;  /* 0x000000ffff127224 */ /* 0x000fe200078e0000 */
[----:B------:R-:W-:-:S05]  /*3a20*/  LOP3.LUT R8, R8, 0x3, RZ, 0xc0, !PT ;  /* 0x0000000308087812 */ /* 0x000fca00078ec0ff */
[----:B------:R-:W-:-:S07]  /*3a30*/  IMAD.MOV R12, RZ, RZ, -R8 ;  /* 0x000000ffff0c7224 */ /* 0x000fce00078e0a08 */
.L_x_424:
[----:B0-----:R-:W-:-:S05]  /*3a40*/  IMAD.WIDE.U32 R10, R13, 0x10, R6 ;  /* 0x000000100d0a7825 */ /* 0x001fca00078e0006 */
[----:B------:R-:W2:Y:S04]  /*3a50*/  LDG.E.CONSTANT R21, desc[UR6][R10.64] ;  /* 0x000000060a157981 */ /* 0x000ea8000c1e9900 */
[----:B------:R-:W3:Y:S01]  /*3a60*/  LDG.E.64.CONSTANT R8, desc[UR6][R10.64+0x8] ;  /* 0x000008060a087981 */ /* 0x000ee2000c1e9b00 */
[----:B------:R-:W-:Y:S01]  /*3a70*/  VIADD R12, R12, 0x1 ;  /* 0x000000010c0c7836 */ /* 0x000fe20000000000 */
[----:B------:R-:W-:Y:S01]  /*3a80*/  BSSY.RECONVERGENT B3, `(.L_x_422) ;  /* 0x0000015000037945 */ /* 0x000fe20003800200 */
[----:B------:R-:W-:Y:S02]  /*3a90*/  IMAD.MOV.U32 R15, RZ, RZ, R2 ;  /* 0x000000ffff0f7224 */ /* 0x000fe400078e0002 */
        /* <DEDUP_REMOVED lines=19> */
.L_x_423:
[----:B------:R-:W-:Y:S05]  /*3bd0*/  BSYNC.RECONVERGENT B3 ;  /* 0x0000000000037941 */ /* 0x000fea0003800200 */
.L_x_422:
[----:B------:R-:W-:Y:S02]  /*3be0*/  VIADD R18, R18, 0x100 ;  /* 0x0000010012127836 */ /* 0x000fe40000000000 */
[----:B------:R-:W-:Y:S01]  /*3bf0*/  VIADD R13, R13, 0x100 ;  /* 0x000001000d0d7836 */ /* 0x000fe20000000000 */
[----:B------:R-:W-:Y:S06]  /*3c00*/  @P3 BRA `(.L_x_424) ;  /* 0xfffffffc008c3947 */ /* 0x000fec000383ffff */
.L_x_421:
[----:B------:R-:W-:Y:S05]  /*3c10*/  BSYNC.RECONVERGENT B2 ;  /* 0x0000000000027941 */ /* 0x000fea0003800200 */
.L_x_420:
[----:B------:R-:W-:-:S13]  /*3c20*/  ISETP.GE.U32.AND P0, PT, R14, 0x300, PT ;  /* 0x000003000e00780c */ /* 0x000fda0003f06070 */
[----:B------:R-:W-:Y:S05]  /*3c30*/  @!P0 BRA `(.L_x_419) ;  /* 0x0000000400888947 */ /* 0x000fea0003800000 */
[----:B------:R-:W0:Y:S01]  /*3c40*/  LDCU.64 UR8, c[0x0][0x380] ;  /* 0x00007000ff0877ac */ /* 0x000e220008000a00 */
[----:B------:R-:W1:Y:S01]  /*3c50*/  LDC.64 R6, c[0x0][0x380] ;  /* 0x0000e000ff067b82 */ /* 0x000e620000000a00 */
[C---:B------:R-:W-:Y:S01]  /*3c60*/  IADD3 R13, P0, PT, R18.reuse, R19, RZ ;  /* 0x00000013120d7210 */ /* 0x040fe20007f1e0ff */
[----:B------:R-:W-:-:S04]  /*3c70*/  IMAD.IADD R19, R18, 0x1, R19 ;  /* 0x0000000112137824 */ /* 0x000fc800078e0213 */
[----:B------:R-:W-:Y:S01]  /*3c80*/  IMAD.X R8, RZ, RZ, RZ, P0 ;  /* 0x000000ffff087224 */ /* 0x000fe200000e06ff */
[----:B0-----:R-:W-:-:S04]  /*3c90*/  LEA R12, P1, R13, UR8, 0x4 ;  /* 0x000000080d0c7c11 */ /* 0x001fc8000f8220ff */
[----:B------:R-:W-:Y:S02]  /*3ca0*/  IADD3 R12, P0, PT, R12, 0x3008, RZ ;  /* 0x000030080c0c7810 */ /* 0x000fe40007f1e0ff */
[----:B------:R-:W-:-:S05]  /*3cb0*/  LEA.HI.X R13, R13, UR9, R8, 0x4, P1 ;  /* 0x000000090d0d7c11 */ /* 0x000fca00088f2408 */
[----:B------:R-:W-:-:S07]  /*3cc0*/  IMAD.X R13, RZ, RZ, R13, P0 ;  /* 0x000000ffff0d7224 */ /* 0x000fce00000e060d */
.L_x_433:
[----:B-1----:R-:W-:-:S05]  /*3cd0*/  IMAD.WIDE.U32 R10, R19, 0x10, R6 ;  /* 0x00000010130a7825 */ /* 0x002fca00078e0006 */
[----:B------:R-:W2:Y:S04]  /*3ce0*/  LDG.E.CONSTANT R23, desc[UR6][R10.64] ;  /* 0x000000060a177981 */ /* 0x000ea8000c1e9900 */
[----:B------:R0:W3:Y:S02]  /*3cf0*/  LDG.E.64.CONSTANT R8, desc[UR6][R10.64+0x8] ;  /* 0x000008060a087981 */ /* 0x0000e4000c1e9b00 */
[----:B0-----:R-:W-:Y:S02]  /*3d00*/  IMAD.MOV.U32 R10, RZ, RZ, R12 ;  /* 0x000000ffff0a7224 */ /* 0x001fe400078e000c */
[----:B------:R-:W-:-:S05]  /*3d10*/  IMAD.MOV.U32 R11, RZ, RZ, R13 ;  /* 0x000000ffff0b7224 */ /* 0x000fca00078e000d */
        /* <DEDUP_REMOVED lines=16> */
[CC--:B------:R-:W-:Y:S02]  /*3e20*/  @P2 ISETP.LT.U32.AND P1, PT, R2.reuse, R8.reuse, PT ;  /* 0x000000080200220c */ /* 0x0c0fe40003f21070 */
[CC--:B------:R-:W-:Y:S02]  /*3e30*/  @P2 ISETP.GE.U32.AND P0, PT, R2.reuse, R8.reuse, PT ;  /* 0x000000080200220c */ /* 0x0c0fe40003f06070 */
[CC--:B------:R-:W-:Y:S02]  /*3e40*/  @P2 ISETP.LT.AND.EX P1, PT, R3.reuse, R9.reuse, PT, P1 ;  /* 0x000000090300220c */ /* 0x0c0fe40003f21310 */
[CC--:B------:R-:W-:Y:S02]  /*3e50*/  @P2 ISETP.GE.AND.EX P0, PT, R3.reuse, R9.reuse, PT, P0 ;  /* 0x000000090300220c */ /* 0x0c0fe40003f06300 */
[----:B------:R-:W-:Y:S02]  /*3e60*/  @P2 SEL R27, R2, R8, P1 ;  /* 0x00000008021b2207 */ /* 0x000fe40000800000 */
[----:B------:R-:W-:-:S02]  /*3e70*/  @P2 SEL R29, R3, R9, P1 ;  /* 0x00000009031d2207 */ /* 0x000fc40000800000 */
[----:B------:R-:W-:-:S07]  /*3e80*/  @P2 SEL R22, R4, R23, !P0 ;  /* 0x0000001704162207 */ /* 0x000fce0004000000 */
.L_x_426:
[----:B------:R-:W-:Y:S05]  /*3e90*/  BSYNC.RECONVERGENT B2 ;  /* 0x0000000000027941 */ /* 0x000fea0003800200 */
.L_x_425:
        /* <DEDUP_REMOVED lines=17> */
.L_x_428:
[----:B------:R-:W-:Y:S05]  /*3fb0*/  BSYNC.RECONVERGENT B2 ;  /* 0x0000000000027941 */ /* 0x000fea0003800200 */
.L_x_427:
        /* <DEDUP_REMOVED lines=17> */
.L_x_430:
[----:B------:R-:W-:Y:S05]  /*40d0*/  BSYNC.RECONVERGENT B2 ;  /* 0x0000000000027941 */ /* 0x000fea0003800200 */
.L_x_429:
        /* <DEDUP_REMOVED lines=17> */
.L_x_432:
[----:B------:R-:W-:Y:S05]  /*41f0*/  BSYNC.RECONVERGENT B2 ;  /* 0x0000000000027941 */ /* 0x000fea0003800200 */
.L_x_431:
[----:B------:R-:W-:Y:S01]  /*4200*/  VIADD R18, R18, 0x400 ;  /* 0x0000040012127836 */ /* 0x000fe20000000000 */
[----:B------:R-:W-:Y:S01]  /*4210*/  IADD3 R12, P1, PT, R10, 0x4000, RZ ;  /* 0x000040000a0c7810 */ /* 0x000fe20007f3e0ff */
[----:B------:R-:W-:-:S03]  /*4220*/  VIADD R19, R19, 0x400 ;  /* 0x0000040013137836 */ /* 0x000fc60000000000 */
[----:B------:R-:W-:Y:S01]  /*4230*/  ISETP.GE.AND P0, PT, R18, R5, PT ;  /* 0x000000051200720c */ /* 0x000fe20003f06270 */
[----:B------:R-:W-:-:S12]  /*4240*/  IMAD.X R13, RZ, RZ, R11, P1 ;  /* 0x000000ffff0d7224 */ /* 0x000fd800008e060b */
[----:B------:R-:W-:Y:S05]  /*4250*/  @!P0 BRA `(.L_x_433) ;  /* 0xfffffff8009c8947 */ /* 0x000fea000383ffff */
.L_x_419:
[----:B------:R-:W-:Y:S05]  /*4260*/  BSYNC.RECONVERGENT B1 ;  /* 0x0000000000017941 */ /* 0x000fea0003800200 */
.L_x_418:
        /* <DEDUP_REMOVED lines=31> */
.L_x_435:
[----:B------:R-:W-:Y:S05]  /*4460*/  BSYNC.RECONVERGENT B1 ;  /* 0x0000000000017941 */ /* 0x000fea0003800200 */
.L_x_434:
        /* <DEDUP_REMOVED lines=24> */
.L_x_437:
[----:B------:R-:W-:Y:S05]  /*45f0*/  BSYNC.RECONVERGENT B1 ;  /* 0x0000000000017941 */ /* 0x000fea0003800200 */
.L_x_436:
[----:B0-----:R0:W4:Y:S01]  /*4600*/  SHFL.DOWN PT, R5, R2, 0x4, 0x1f ;  /* 0x08801f0002057f89 */ /* 0x00112200000e0000 */
[----:B------:R-:W-:Y:S01]  /*4610*/  BSSY.RECONVERGENT B1, `(.L_x_438) ;  /* 0x0000017000017945 */ /* 0x000fe20003800200 */
[----:B--2---:R-:W-:Y:S02]  /*4620*/  IMAD.MOV.U32 R3, RZ, RZ, R2 ;  /* 0x000000ffff037224 */ /* 0x004fe400078e0002 */
[----:B------:R0:W2:Y:S01]  /*4630*/  SHFL.DOWN PT, R9, R4, 0x4, 0x1f ;  /* 0x08801f0004097f89 */ /* 0x0000a200000e0000 */
[----:B------:R-:W-:Y:S02]  /*4640*/  IMAD.MOV.U32 R6, RZ, RZ, R4 ;  /* 0x000000ffff067224 */ /* 0x000fe400078e0004 */
[----:B------:R-:W-:Y:S01]  /*4650*/  IMAD.MOV.U32 R7, RZ, RZ, R8 ;  /* 0x000000ffff077224 */ /* 0x000fe200078e0008 */
[----:B------:R0:W0:Y:S01]  /*4660*/  SHFL.DOWN PT, R11, R8, 0x4, 0x1f ;  /* 0x08801f00080b7f89 */ /* 0x00002200000e0000 */
[----:B------:R-:W-:Y:S05]  /*4670*/  @P5 BRA `(.L_x_439) ;  /* 0x0000000000405947 */ /* 0x000fea0003800000 */
[----:B----4-:R-:W-:Y:S01]  /*4680*/  ISETP.GE.AND P0, PT, R2, R5, PT ;  /* 0x000000050200720c */ /* 0x010fe20003f06270 */
[----:B------:R-:W-:Y:S02]  /*4690*/  IMAD.MOV.U32 R3, RZ, RZ, R5 ;  /* 0x000000ffff037224 */ /* 0x000fe400078e0005 */
[----:B--2---:R-:W-:Y:S02]  /*46a0*/  IMAD.MOV.U32 R6, RZ, RZ, R9 ;  /* 0x000000ffff067224 */ /* 0x004fe400078e0009 */
        /* <DEDUP_REMOVED lines=13> */
.L_x_439:
[----:B------:R-:W-:Y:S05]  /*4780*/  BSYNC.RECONVERGENT B1 ;  /* 0x0000000000017941 */ /* 0x000fea0003800200 */
.L_x_438:
        /* <DEDUP_REMOVED lines=24> */
.L_x_441:
[----:B------:R-:W-:Y:S05]  /*4910*/  BSYNC.RECONVERGENT B1 ;  /* 0x0000000000017941 */ /* 0x000fea0003800200 */
.L_x_440:
[----:B0-----:R0:W4:Y:S01]  /*4920*/  SHFL.DOWN PT, R3, R2, 0x10, 0x1f ;  /* 0x0a001f0002037f89 */ /* 0x00112200000e0000 */
[----:B------:R-:W-:Y:S01]  /*4930*/  BSSY.RECONVERGENT B1, `(.L_x_442) ;  /* 0x0000017000017945 */ /* 0x000fe20003800200 */
[----:B------:R-:W-:Y:S02]  /*4940*/  IMAD.MOV.U32 R8, RZ, RZ, R2 ;  /* 0x000000ffff087224 */ /* 0x000fe400078e0002 */
[----:B------:R0:W0:Y:S01]  /*4950*/  SHFL.DOWN PT, R9, R4, 0x10, 0x1f ;  /* 0x0a001f0004097f89 */ /* 0x00002200000e0000 */
[----:B--2---:R-:W-:Y:S02]  /*4960*/  IMAD.MOV.U32 R7, RZ, RZ, R4 ;  /* 0x000000ffff077224 */ /* 0x004fe400078e0004 */
[----:B------:R-:W-:Y:S01]  /*4970*/  IMAD.MOV.U32 R6, RZ, RZ, R5 ;  /* 0x000000ffff067224 */ /* 0x000fe200078e0005 */
[----:B-1----:R1:W2:Y:S01]  /*4980*/  SHFL.DOWN PT, R10, R5, 0x10, 0x1f ;  /* 0x0a001f00050a7f89 */ /* 0x0022a200000e0000 */
[----:B------:R-:W-:Y:S05]  /*4990*/  @P3 BRA `(.L_x_443) ;  /* 0x0000000000403947 */ /* 0x000fea0003800000 */
[----:B----4-:R-:W-:Y:S01]  /*49a0*/  ISETP.GE.AND P0, PT, R2, R3, PT ;  /* 0x000000030200720c */ /* 0x010fe20003f06270 */
[----:B------:R-:W-:Y:S02]  /*49b0*/  IMAD.MOV.U32 R8, RZ, RZ, R3 ;  /* 0x000000ffff087224 */ /* 0x000fe400078e0003 */
[----:B0-----:R-:W-:Y:S02]  /*49c0*/  IMAD.MOV.U32 R7, RZ, RZ, R9 ;  /* 0x000000ffff077224 */ /* 0x001fe400078e0009 */
[----:B--2---:R-:W-:-:S08]  /*49d0*/  IMAD.MOV.U32 R6, RZ, RZ, R10 ;  /* 0x000000ffff067224 */ /* 0x004fd000078e000a */
        /* <DEDUP_REMOVED lines=12> */
.L_x_443:
[----:B------:R-:W-:Y:S05]  /*4aa0*/  BSYNC.RECONVERGENT B1 ;  /* 0x0000000000017941 */ /* 0x000fea0003800200 */
.L_x_442:
[----:B------:R-:W-:Y:S04]  /*4ab0*/  BSSY.RECONVERGENT B1, `(.L_x_444) ;  /* 0x000000c000017945 */ /* 0x000fe80003800200 */
[----:B------:R-:W-:Y:S05]  /*4ac0*/  @P2 BRA `(.L_x_445) ;  /* 0x0000000000282947 */ /* 0x000fea0003800000 */
[----:B0-----:R-:W0:Y:S01]  /*4ad0*/  S2R R4, SR_CgaCtaId ;  /* 0x0000000000047919 */ /* 0x001e220000008800 */
[----:B----4-:R-:W-:Y:S02]  /*4ae0*/  MOV R3, 0x400 ;  /* 0x0000040000037802 */ /* 0x010fe40000000f00 */
[----:B------:R-:W-:-:S04]  /*4af0*/  SHF.R.U32.HI R2, RZ, 0x1, R0 ;  /* 0x00000001ff027819 */ /* 0x000fc80000011600 */
[----:B------:R-:W-:Y:S02]  /*4b00*/  LOP3.LUT R2, R2, 0x1f0, RZ, 0xc0, !PT ;  /* 0x000001f002027812 */ /* 0x000fe400078ec0ff */
[----:B0-----:R-:W-:-:S05]  /*4b10*/  LEA R3, R4, R3, 0x18 ;  /* 0x0000000304037211 */ /* 0x001fca00078ec0ff */
[----:B-1----:R-:W-:Y:S02]  /*4b20*/  IMAD.IADD R5, R2, 0x1, R3 ;  /* 0x0000000102057824 */ /* 0x002fe400078e0203 */
[----:B------:R-:W-:Y:S02]  /*4b30*/  IMAD.MOV.U32 R2, RZ, RZ, R7 ;  /* 0x000000ffff027224 */ /* 0x000fe400078e0007 */
[----:B------:R-:W-:Y:S01]  /*4b40*/  IMAD.MOV.U32 R3, RZ, RZ, R6 ;  /* 0x000000ffff037224 */ /* 0x000fe200078e0006 */
[----:B------:R0:W-:Y:S04]  /*4b50*/  STS [R5+0x8], R8 ;  /* 0x0000080805007388 */ /* 0x0001e80000000800 */
[----:B------:R0:W-:Y:S02]  /*4b60*/  STS.64 [R5+0x10], R2 ;  /* 0x0000100205007388 */ /* 0x0001e40000000a00 */
.L_x_445:
[----:B------:R-:W-:Y:S05]  /*4b70*/  BSYNC.RECONVERGENT B1 ;  /* 0x0000000000017941 */ /* 0x000fea0003800200 */
.L_x_444:
        /* <DEDUP_REMOVED lines=8> */
[----:B-1----:R-:W1:Y:S04]  /*4c00*/  LDS.64 R4, [R24+0x20] ;  /* 0x0000200018047984 */ /* 0x002e680000000a00 */
[----:B------:R4:W2:Y:S04]  /*4c10*/  LDS R18, [R24+0x28] ;  /* 0x0000280018127984 */ /* 0x0008a80000000800 */
[----:B------:R4:W2:Y:S01]  /*4c20*/  LDS R16, [R24+0x38] ;  /* 0x0000380018107984 */ /* 0x0008a20000000800 */
[----:B0-----:R-:W-:Y:S01]  /*4c30*/  ISETP.GE.AND P0, PT, R8, R3, PT ;  /* 0x000000030800720c */ /* 0x001fe20003f06270 */
[----:B------:R-:W-:-:S02]  /*4c40*/  IMAD.MOV.U32 R19, RZ, RZ, R3 ;  /* 0x000000ffff137224 */ /* 0x000fc400078e0003 */
[----:B-1----:R-:W-:Y:S02]  /*4c50*/  IMAD.MOV.U32 R21, RZ, RZ, R4 ;  /* 0x000000ffff157224 */ /* 0x002fe400078e0004 */
[----:B------:R-:W-:-:S08]  /*4c60*/  IMAD.MOV.U32 R20, RZ, RZ, R5 ;  /* 0x000000ffff147224 */ /* 0x000fd000078e0005 */
[----:B--2-4-:R-:W-:Y:S05]  /*4c70*/  @!P0 BRA `(.L_x_447) ;  /* 0x00000000002c8947 */ /* 0x014fea0003800000 */
        /* <DEDUP_REMOVED lines=11> */
.L_x_447:
[----:B------:R-:W-:Y:S05]  /*4d30*/  BSYNC.RECONVERGENT B1 ;  /* 0x0000000000017941 */ /* 0x000fea0003800200 */
.L_x_446:
        /* <DEDUP_REMOVED lines=27> */
.L_x_449:
[----:B------:R-:W-:Y:S05]  /*4ef0*/  BSYNC.RECONVERGENT B1 ;  /* 0x0000000000017941 */ /* 0x000fea0003800200 */
.L_x_448:
        /* <DEDUP_REMOVED lines=17> */
.L_x_451:
[----:B------:R-:W-:Y:S05]  /*5010*/  BSYNC.RECONVERGENT B1 ;  /* 0x0000000000017941 */ /* 0x000fea0003800200 */
.L_x_450:
        /* <DEDUP_REMOVED lines=17> */
.L_x_453:
[----:B------:R-:W-:Y:S05]  /*5130*/  BSYNC.RECONVERGENT B1 ;  /* 0x0000000000017941 */ /* 0x000fea0003800200 */
.L_x_452:
        /* <DEDUP_REMOVED lines=17> */
.L_x_455:
[----:B------:R-:W-:Y:S05]  /*5250*/  BSYNC.RECONVERGENT B1 ;  /* 0x0000000000017941 */ /* 0x000fea0003800200 */
.L_x_454:
        /* <DEDUP_REMOVED lines=17> */
.L_x_457:
[----:B------:R-:W-:Y:S05]  /*5370*/  BSYNC.RECONVERGENT B1 ;  /* 0x0000000000017941 */ /* 0x000fea0003800200 */
.L_x_456:
        /* <DEDUP_REMOVED lines=16> */
.L_x_379:
[----:B------:R-:W-:Y:S05]  /*5480*/  BSYNC.RECONVERGENT B0 ;  /* 0x0000000000007941 */ /* 0x000fea0003800200 */
.L_x_346:
        /* <DEDUP_REMOVED lines=8> */
.L_x_458:
        /* <DEDUP_REMOVED lines=15> */
.L_x_704:


//--------------------- .text._ZN6thrust24THRUST_300001_SM_1000_NS8cuda_cub4core6detail13_kernel_agentINS1_8__reduce10DrainAgentIiEEJN3cub18CUB_300001_SM_10009GridQueueIjEEiEEEvDpT0_ --------------------------
	.section	.text._ZN6thrust24THRUST_300001_SM_1000_NS8cuda_cub4core6detail13_kernel_agentINS1_8__reduce10DrainAgentIiEEJN3cub18CUB_300001_SM_10009GridQueueIjEEiEEEvDpT0_,"ax",@progbits
	.align	128
        .global         _ZN6thrust24THRUST_300001_SM_1000_NS8cuda_cub4core6detail13_kernel_agentINS1_8__reduce10DrainAgentIiEEJN3cub18CUB_300001_SM_10009GridQueueIjEEiEEEvDpT0_
        .type           _ZN6thrust24THRUST_300001_SM_1000_NS8cuda_cub4core6detail13_kernel_agentINS1_8__reduce10DrainAgentIiEEJN3cub18CUB_300001_SM_10009GridQueueIjEEiEEEvDpT0_,@function
        .size           _ZN6thrust24THRUST_300001_SM_1000_NS8cuda_cub4core6detail13_kernel_agentINS1_8__reduce10DrainAgentIiEEJN3cub18CUB_300001_SM_10009GridQueueIjEEiEEEvDpT0_,(.L_x_705 - _ZN6thrust24THRUST_300001_SM_1000_NS8cuda_cub4core6detail13_kernel_agentINS1_8__reduce10DrainAgentIiEEJN3cub18CUB_300001_SM_10009GridQueueIjEEiEEEvDpT0_)
        .other          _ZN6thrust24THRUST_300001_SM_1000_NS8cuda_cub4core6detail13_kernel_agentINS1_8__reduce10DrainAgentIiEEJN3cub18CUB_300001_SM_10009GridQueueIjEEiEEEvDpT0_,@"STO_CUDA_ENTRY STV_DEFAULT"
_ZN6thrust24THRUST_300001_SM_1000_NS8cuda_cub4core6detail13_kernel_agentINS1_8__reduce10DrainAgentIiEEJN3cub18CUB_300001_SM_10009GridQueueIjEEiEEEvDpT0_:
.text._ZN6thrust24THRUST_300001_SM_1000_NS8cuda_cub4core6detail13_kernel_agentINS1_8__reduce10DrainAgentIiEEJN3cub18CUB_300001_SM_10009GridQueueIjEEiEEEvDpT0_:
[----:B------:R-:W-:Y:S08]  /*0000*/  LDC R1, c[0x0][0x37c] ;  /* 0x0000df00ff017b82 */ /* 0x000ff00000000800 */
[----:B------:R-:W0:Y:S01]  /*0010*/  LDC.64 R2, c[0x0][0x380] ;  /* 0x0000e000ff027b82 */ /* 0x000e220000000a00 */
[----:B------:R-:W0:Y:S07]  /*0020*/  LDCU.64 UR4, c[0x0][0x358] ;  /* 0x00006b00ff0477ac */ /* 0x000e2e0008000a00 */
[----:B------:R-:W1:Y:S01]  /*0030*/  LDC R5, c[0x0][0x388] ;  /* 0x0000e200ff057b82 */ /* 0x000e620000000800 */
[----:B0-----:R-:W-:Y:S04]  /*0040*/  STG.E desc[UR4][R2.64+0x4], RZ ;  /* 0x000004ff02007986 */ /* 0x001fe8000c101904 */
[----:B-1----:R-:W-:Y:S01]  /*0050*/  STG.E desc[UR4][R2.64], R5 ;  /* 0x0000000502007986 */ /* 0x002fe2000c101904 */
[----:B------:R-:W-:Y:S05]  /*0060*/  EXIT ;  /* 0x000000000000794d */ /* 0x000fea0003800000 */
.L_x_459:
        /* <DEDUP_REMOVED lines=9> */
.L_x_705:


//--------------------- .text._ZN6thrust24THRUST_300001_SM_1000_NS8cuda_cub4core6detail13_kernel_agentINS1_8__reduce11ReduceAgentINS0_12zip_iteratorIN4cuda3std3__45tupleIJNS0_10device_ptrIiEENS0_17counting_iteratorIlNS0_11use_defaultESF_SF_EEEEEEEPNSB_IJilEEESJ_iNS1_9__extrema9arg_max_fIilNSA_4lessIiEEEEEEJSI_SK_iN3cub18CUB_300001_SM_100013GridEvenShareIiEENSS_9GridQueueIjEESP_EEEvDpT0_ --------------------------
	.section	.text._ZN6thrust24THRUST_300001_SM_1000_NS8cuda_cub4core6detail13_kernel_agentINS1_8__reduce11ReduceAgentINS0_12zip_iteratorIN4cuda3std3__45tupleIJNS0_10device_ptrIiEENS0_17counting_iteratorIlNS0_11use_defaultESF_SF_EEEEEEEPNSB_IJilEEESJ_iNS1_9__extrema9arg_max_fIilNSA_4lessIiEEEEEEJSI_SK_iN3cub18CUB_300001_SM_100013GridEvenShareIiEENSS_9GridQueueIjEESP_EEEvDpT0_,"ax",@progbits
	.align	128
        .global         _ZN6thrust24THRUST_300001_SM_1000_NS8cuda_cub4core6detail13_kernel_agentINS1_8__reduce11ReduceAgentINS0_12zip_iteratorIN4cuda3std3__45tupleIJNS0_10device_ptrIiEENS0_17counting_iteratorIlNS0_11use_defaultESF_SF_EEEEEEEPNSB_IJilEEESJ_iNS1_9__extrema9arg_max_fIilNSA_4lessIiEEEEEEJSI_SK_iN3cub18CUB_300001_SM_100013GridEvenShareIiEENSS_9GridQueueIjEESP_EEEvDpT0_
        .type           _ZN6thrust24THRUST_300001_SM_1000_NS8cuda_cub4core6detail13_kernel_agentINS1_8__reduce11ReduceAgentINS0_12zip_iteratorIN4cuda3std3__45tupleIJNS0_10device_ptrIiEENS0_17counting_iteratorIlNS0_11use_defaultESF_SF_EEEEEEEPNSB_IJilEEESJ_iNS1_9__extrema9arg_max_fIilNSA_4lessIiEEEEEEJSI_SK_iN3cub18CUB_300001_SM_100013GridEvenShareIiEENSS_9GridQueueIjEESP_EEEvDpT0_,@function
        .size           _ZN6thrust24THRUST_300001_SM_1000_NS8cuda_cub4core6detail13_kernel_agentINS1_8__reduce11ReduceAgentINS0_12zip_iteratorIN4cuda3std3__45tupleIJNS0_10device_ptrIiEENS0_17counting_iteratorIlNS0_11use_defaultESF_SF_EEEEEEEPNSB_IJilEEESJ_iNS1_9__extrema9arg_max_fIilNSA_4lessIiEEEEEEJSI_SK_iN3cub18CUB_300001_SM_100013GridEvenShareIiEENSS_9GridQueueIjEESP_EEEvDpT0_,(.L_x_706 - _ZN6thrust24THRUST_300001_SM_1000_NS8cuda_cub4core6detail13_kernel_agentINS1_8__reduce11ReduceAgentINS0_12zip_iteratorIN4cuda3std3__45tupleIJNS0_10device_ptrIiEENS0_17counting_iteratorIlNS0_11use_defaultESF_SF_EEEEEEEPNSB_IJilEEESJ_iNS1_9__extrema9arg_max_fIilNSA_4lessIiEEEEEEJSI_SK_iN3cub18CUB_300001_SM_100013GridEvenShareIiEENSS_9GridQueueIjEESP_EEEvDpT0_)
        .other          _ZN6thrust24THRUST_300001_SM_1000_NS8cuda_cub4core6detail13_kernel_agentINS1_8__reduce11ReduceAgentINS0_12zip_iteratorIN4cuda3std3__45tupleIJNS0_10device_ptrIiEENS0_17counting_iteratorIlNS0_11use_defaultESF_SF_EEEEEEEPNSB_IJilEEESJ_iNS1_9__extrema9arg_max_fIilNSA_4lessIiEEEEEEJSI_SK_iN3cub18CUB_300001_SM_100013GridEvenShareIiEENSS_9GridQueueIjEESP_EEEvDpT0_,@"STO_CUDA_ENTRY STV_DEFAULT"
_ZN6thrust24THRUST_300001_SM_1000_NS8cuda_cub4core6detail13_kernel_agentINS1_8__reduce11ReduceAgentINS0_12zip_iteratorIN4cuda3std3__45tupleIJNS0_10device_ptrIiEENS0_17counting_iteratorIlNS0_11use_defaultESF_SF_EEEEEEEPNSB_IJilEEESJ_iNS1_9__extrema9arg_max_fIilNSA_4lessIiEEEEEEJSI_SK_iN3cub18CUB_300001_SM_100013GridEvenShareIiEENSS_9GridQueueIjEESP_EEEvDpT0_:
.text._ZN6thrust24THRUST_300001_SM_1000_NS8cuda_cub4core6detail13_kernel_agentINS1_8__reduce11ReduceAgentINS0_12zip_iteratorIN4cuda3std3__45tupleIJNS0_10device_ptrIiEENS0_17counting_iteratorIlNS0_11use_defaultESF_SF_EEEEEEEPNSB_IJilEEESJ_iNS1_9__extrema9arg_max_fIilNSA_4lessIiEEEEEEJSI_SK_iN3cub18CUB_300001_SM_100013GridEvenShareIiEENSS_9GridQueueIjEESP_EEEvDpT0_:
[----:B------:R-:W-:Y:S01]  /*0000*/  LDC R1, c[0x0][0x37c] ;  /* 0x0000df00ff017b82 */ /* 0x000fe20000000800 */
[----:B------:R-:W0:Y:S01]  /*0010*/  S2R R0, SR_CTAID.X ;  /* 0x0000000000007919 */ /* 0x000e220000002500 */
[----:B------:R-:W1:Y:S01]  /*0020*/  LDCU UR4, c[0x0][0x398] ;  /* 0x00007300ff0477ac */ /* 0x000e620008000800 */
[----:B------:R-:W-:Y:S01]  /*0030*/  BSSY.RECONVERGENT B0, `(.L_x_460) ;  /* 0x0000586000007945 */ /* 0x000fe20003800200 */
[----:B------:R-:W2:Y:S01]  /*0040*/  LDCU UR6, c[0x0][0x370] ;  /* 0x00006e00ff0677ac */ /* 0x000ea20008000800 */
[----:B------:R-:W3:Y:S01]  /*0050*/  LDCU.64 UR10, c[0x0][0x358] ;  /* 0x00006b00ff0a77ac */ /* 0x000ee20008000a00 */
[----:B-1----:R-:W-:Y:S01]  /*0060*/  IMAD.U32 R4, RZ, RZ, UR4 ;  /* 0x00000004ff047e24 */ /* 0x002fe2000f8e00ff */
[----:B--2---:R-:W-:Y:S01]  /*0070*/  UIMAD UR6, UR6, 0x500, URZ ;  /* 0x00000500060678a4 */ /* 0x004fe2000f8e02ff */
[----:B0-----:R-:W-:-:S04]  /*0080*/  IMAD R5, R0, 0x500, RZ ;  /* 0x0000050000057824 */ /* 0x001fc800078e02ff */
[----:B------:R-:W-:-:S05]  /*0090*/  VIADD R3, R5, 0x500 ;  /* 0x0000050005037836 */ /* 0x000fca0000000000 */
[----:B------:R-:W-:-:S13]  /*00a0*/  ISETP.GT.AND P0, PT, R3, R4, PT ;  /* 0x000000040300720c */ /* 0x000fda0003f04270 */
[----:B---3--:R-:W-:Y:S05]  /*00b0*/  @!P0 BRA `(.L_x_461) ;  /* 0x0000003000b48947 */ /* 0x008fea0003800000 */
[----:B------:R-:W0:Y:S01]  /*00c0*/  S2R R2, SR_TID.X ;  /* 0x0000000000027919 */ /* 0x000e220000002100 */
[----:B------:R-:W-:Y:S01]  /*00d0*/  IMAD.IADD R3, R4, 0x1, -R5 ;  /* 0x0000000104037824 */ /* 0x000fe200078e0a05 */
[----:B------:R-:W1:Y:S01]  /*00e0*/  LDCU.64 UR6, c[0x0][0x388] ;  /* 0x00007100ff0677ac */ /* 0x000e620008000a00 */
[----:B------:R-:W-:Y:S01]  /*00f0*/  BSSY.RECONVERGENT B1, `(.L_x_462) ;  /* 0x000000f000017945 */ /* 0x000fe20003800200 */
[----:B------:R-:W-:Y:S01]  /*0100*/  CS2R R6, SRZ ;  /* 0x0000000000067805 */ /* 0x000fe2000001ff00 */
[----:B------:R-:W-:Y:S01]  /*0110*/  IMAD.MOV.U32 R8, RZ, RZ, RZ ;  /* 0x000000ffff087224 */ /* 0x000fe200078e00ff */
[----:B------:R-:W2:Y:S01]  /*0120*/  LDCU.64 UR8, c[0x0][0x388] ;  /* 0x00007100ff0877ac */ /* 0x000ea20008000a00 */
[----:B0-----:R-:W-:Y:S01]  /*0130*/  ISETP.GE.AND P0, PT, R2, R3, PT ;  /* 0x000000030200720c */ /* 0x001fe20003f06270 */
[----:B------:R-:W-:-:S12]  /*0140*/  IMAD.MOV.U32 R10, RZ, RZ, R2 ;  /* 0x000000ffff0a7224 */ /* 0x000fd800078e0002 */
[----:B-12---:R-:W-:Y:S05]  /*0150*/  @P0 BRA `(.L_x_463) ;  /* 0x0000000000200947 */ /* 0x006fea0003800000 */
[----:B------:R-:W0:Y:S01]  /*0160*/  LDC.64 R12, c[0x0][0x380] ;  /* 0x0000e000ff0c7b82 */ /* 0x000e220000000a00 */
[----:B------:R-:W-:Y:S01]  /*0170*/  IMAD.IADD R9, R5, 0x1, R2 ;  /* 0x0000000105097824 */ /* 0x000fe200078e0202 */
[----:B------:R-:W1:Y:S03]  /*0180*/  LDCU.64 UR4, c[0x0][0x388] ;  /* 0x00007100ff0477ac */ /* 0x000e660008000a00 */
[----:B0-----:R-:W-:-:S05]  /*0190*/  IMAD.WIDE R12, R9, 0x4, R12 ;  /* 0x00000004090c7825 */ /* 0x001fca00078e020c */
[----:B------:R0:W5:Y:S01]  /*01a0*/  LDG.E R7, desc[UR10][R12.64] ;  /* 0x0000000a0c077981 */ /* 0x000162000c1e1900 */
[----:B-1----:R-:W-:Y:S01]  /*01b0*/  IADD3 R6, P0, PT, R9, UR4, RZ ;  /* 0x0000000409067c10 */ /* 0x002fe2000ff1e0ff */
[----:B------:R-:W-:-:S03]  /*01c0*/  VIADD R10, R2, 0x100 ;  /* 0x00000100020a7836 */ /* 0x000fc60000000000 */
[----:B------:R-:W-:-:S09]  /*01d0*/  LEA.HI.X.SX32 R8, R9, UR5, 0x1, P0 ;  /* 0x0000000509087c11 */ /* 0x000fd200080f0eff */
.L_x_463:
[----:B------:R-:W-:Y:S05]  /*01e0*/  BSYNC.RECONVERGENT B1 ;  /* 0x0000000000017941 */ /* 0x000fea0003800200 */
.L_x_462:
[----:B------:R-:W-:Y:S01]  /*01f0*/  ISETP.GE.AND P0, PT, R10, R3, PT ;  /* 0x000000030a00720c */ /* 0x000fe20003f06270 */
[----:B------:R-:W-:-:S12]  /*0200*/  BSSY.RECONVERGENT B1, `(.L_x_464) ;  /* 0x0000091000017945 */ /* 0x000fd80003800200 */
[----:B------:R-:W-:Y:S05]  /*0210*/  @P0 BRA `(.L_x_465) ;  /* 0x00000008003c0947 */ /* 0x000fea0003800000 */
[----:B------:R-:W-:Y:S01]  /*0220*/  LOP3.LUT R9, RZ, R10, RZ, 0x33, !PT ;  /* 0x0000000aff097212 */ /* 0x000fe200078e33ff */
[----:B------:R-:W-:Y:S03]  /*0230*/  BSSY.RECONVERGENT B2, `(.L_x_466) ;  /* 0x0000028000027945 */ /* 0x000fe60003800200 */
[----:B------:R-:W-:-:S04]  /*0240*/  IADD3 R11, PT, PT, -R5, R4, R9 ;  /* 0x00000004050b7210 */ /* 0x000fc80007ffe109 */
[----:B------:R-:W-:-:S04]  /*0250*/  LOP3.LUT R4, R11, 0x300, RZ, 0xc0, !PT ;  /* 0x000003000b047812 */ /* 0x000fc800078ec0ff */
[----:B------:R-:W-:-:S13]  /*0260*/  ISETP.NE.AND P0, PT, R4, 0x300, PT ;  /* 0x000003000400780c */ /* 0x000fda0003f05270 */
[----:B------:R-:W-:Y:S05]  /*0270*/  @!P0 BRA `(.L_x_467) ;  /* 0x00000000008c8947 */ /* 0x000fea0003800000 */
[----:B0-----:R-:W0:Y:S01]  /*0280*/  LDC.64 R12, c[0x0][0x380] ;  /* 0x0000e000ff0c7b82 */ /* 0x001e220000000a00 */
[----:B------:R-:W-:Y:S01]  /*0290*/  LEA.HI R4, R11, 0x1, RZ, 0x18 ;  /* 0x000000010b047811 */ /* 0x000fe200078fc0ff */
[----:B------:R-:W-:-:S03]  /*02a0*/  IMAD.IADD R9, R5, 0x1, R10 ;  /* 0x0000000105097824 */ /* 0x000fc600078e020a */
[----:B------:R-:W-:-:S05]  /*02b0*/  LOP3.LUT R4, R4, 0x3, RZ, 0xc0, !PT ;  /* 0x0000000304047812 */ /* 0x000fca00078ec0ff */
[----:B------:R-:W-:-:S07]  /*02c0*/  IMAD.MOV R4, RZ, RZ, -R4 ;  /* 0x000000ffff047224 */ /* 0x000fce00078e0a04 */
.L_x_470:
[----:B0-----:R-:W-:-:S06]  /*02d0*/  IMAD.WIDE R14, R9, 0x4, R12 ;  /* 0x00000004090e7825 */ /* 0x001fcc00078e020c */
[----:B------:R-:W2:Y:S01]  /*02e0*/  LDG.E R15, desc[UR10][R14.64] ;  /* 0x0000000a0e0f7981 */ /* 0x000ea2000c1e1900 */
[C---:B------:R-:W-:Y:S01]  /*02f0*/  IADD3 R20, P1, PT, R9.reuse, UR6, RZ ;  /* 0x0000000609147c10 */ /* 0x040fe2000ff3e0ff */
[----:B------:R-:W-:Y:S01]  /*0300*/  VIADD R4, R4, 0x1 ;  /* 0x0000000104047836 */ /* 0x000fe20000000000 */
[----:B------:R-:W-:Y:S01]  /*0310*/  BSSY.RECONVERGENT B3, `(.L_x_468) ;  /* 0x0000016000037945 */ /* 0x000fe20003800200 */
[----:B------:R-:W-:Y:S01]  /*0320*/  IMAD.MOV.U32 R17, RZ, RZ, R6 ;  /* 0x000000ffff117224 */ /* 0x000fe200078e0006 */
[----:B------:R-:W-:Y:S01]  /*0330*/  LEA.HI.X.SX32 R19, R9, UR7, 0x1, P1 ;  /* 0x0000000709137c11 */ /* 0x000fe200088f0eff */
[----:B------:R-:W-:Y:S01]  /*0340*/  IMAD.MOV.U32 R18, RZ, RZ, R8 ;  /* 0x000000ffff127224 */ /* 0x000fe200078e0008 */
[----:B------:R-:W-:Y:S01]  /*0350*/  ISETP.NE.AND P2, PT, R4, RZ, PT ;  /* 0x000000ff0400720c */ /* 0x000fe20003f45270 */
[----:B-----5:R-:W-:Y:S02]  /*0360*/  IMAD.MOV.U32 R16, RZ, RZ, R7 ;  /* 0x000000ffff107224 */ /* 0x020fe400078e0007 */
[----:B------:R-:W-:-:S02]  /*0370*/  IMAD.MOV.U32 R6, RZ, RZ, R20 ;  /* 0x000000ffff067224 */ /* 0x000fc400078e0014 */
        /* <DEDUP_REMOVED lines=15> */
.L_x_469:
[----:B------:R-:W-:Y:S05]  /*0470*/  BSYNC.RECONVERGENT B3 ;  /* 0x0000000000037941 */ /* 0x000fea0003800200 */
.L_x_468:
[----:B------:R-:W-:Y:S02]  /*0480*/  VIADD R10, R10, 0x100 ;  /* 0x000001000a0a7836 */ /* 0x000fe40000000000 */
[----:B------:R-:W-:Y:S01]  /*0490*/  VIADD R9, R9, 0x100 ;  /* 0x0000010009097836 */ /* 0x000fe20000000000 */
[----:B------:R-:W-:Y:S06]  /*04a0*/  @P2 BRA `(.L_x_470) ;  /* 0xfffffffc00882947 */ /* 0x000fec000383ffff */
.L_x_467:
[----:B------:R-:W-:Y:S05]  /*04b0*/  BSYNC.RECONVERGENT B2 ;  /* 0x0000000000027941 */ /* 0x000fea0003800200 */
.L_x_466:
[----:B------:R-:W-:-:S13]  /*04c0*/  ISETP.GE.U32.AND P0, PT, R11, 0x300, PT ;  /* 0x000003000b00780c */ /* 0x000fda0003f06070 */
[----:B------:R-:W-:Y:S05]  /*04d0*/  @!P0 BRA `(.L_x_465) ;  /* 0x00000004008c8947 */ /* 0x000fea0003800000 */
[----:B0-----:R-:W0:Y:S01]  /*04e0*/  LDC.64 R12, c[0x0][0x380] ;  /* 0x0000e000ff0c7b82 */ /* 0x001e220000000a00 */
[----:B------:R-:W-:-:S04]  /*04f0*/  IMAD.IADD R9, R5, 0x1, R10 ;  /* 0x0000000105097824 */ /* 0x000fc800078e020a */
[C---:B------:R-:W-:Y:S02]  /*0500*/  VIADD R19, R9.reuse, 0x100 ;  /* 0x0000010009137836 */ /* 0x040fe40000000000 */
[C---:B------:R-:W-:Y:S02]  /*0510*/  VIADD R18, R9.reuse, 0x200 ;  /* 0x0000020009127836 */ /* 0x040fe40000000000 */
[----:B------:R-:W-:Y:S01]  /*0520*/  VIADD R20, R9, 0x300 ;  /* 0x0000030009147836 */ /* 0x000fe20000000000 */
[----:B0-----:R-:W-:-:S05]  /*0530*/  IADD3 R4, P0, PT, R12, 0x800, RZ ;  /* 0x000008000c047810 */ /* 0x001fca0007f1e0ff */
[----:B------:R-:W-:-:S08]  /*0540*/  IMAD.X R5, RZ, RZ, R13, P0 ;  /* 0x000000ffff057224 */ /* 0x000fd000000e060d */
.L_x_479:
[----:B------:R-:W-:-:S05]  /*0550*/  IMAD.WIDE R14, R9, 0x4, R4 ;  /* 0x00000004090e7825 */ /* 0x000fca00078e0204 */
[----:B------:R-:W2:Y:S04]  /*0560*/  LDG.E R22, desc[UR10][R14.64+-0x800] ;  /* 0xfff8000a0e167981 */ /* 0x000ea8000c1e1900 */
[----:B-----5:R0:W5:Y:S04]  /*0570*/  LDG.E R24, desc[UR10][R14.64+-0x400] ;  /* 0xfffc000a0e187981 */ /* 0x020168000c1e1900 */
[----:B------:R0:W5:Y:S04]  /*0580*/  LDG.E R11, desc[UR10][R14.64] ;  /* 0x0000000a0e0b7981 */ /* 0x000168000c1e1900 */
[----:B------:R0:W5:Y:S01]  /*0590*/  LDG.E R12, desc[UR10][R14.64+0x400] ;  /* 0x0004000a0e0c7981 */ /* 0x000162000c1e1900 */
[C---:B------:R-:W-:Y:S01]  /*05a0*/  IADD3 R21, P1, PT, R9.reuse, UR8, RZ ;  /* 0x0000000809157c10 */ /* 0x040fe2000ff3e0ff */
[----:B------:R-:W-:Y:S03]  /*05b0*/  BSSY.RECONVERGENT B2, `(.L_x_471) ;  /* 0x0000012000027945 */ /* 0x000fe60003800200 */
[----:B------:R-:W-:Y:S01]  /*05c0*/  LEA.HI.X.SX32 R23, R9, UR9, 0x1, P1 ;  /* 0x0000000909177c11 */ /* 0x000fe200088f0eff */
[----:B------:R-:W-:-:S04]  /*05d0*/  IMAD.MOV.U32 R16, RZ, RZ, R21 ;  /* 0x000000ffff107224 */ /* 0x000fc800078e0015 */
        /* <DEDUP_REMOVED lines=15> */
.L_x_472:
[----:B------:R-:W-:Y:S05]  /*06d0*/  BSYNC.RECONVERGENT B2 ;  /* 0x0000000000027941 */ /* 0x000fea0003800200 */
.L_x_471:
[----:B-----5:R-:W-:Y:S01]  /*06e0*/  ISETP.GE.AND P0, PT, R13, R24, PT ;  /* 0x000000180d00720c */ /* 0x020fe20003f06270 */
[----:B------:R-:W-:Y:S01]  /*06f0*/  BSSY.RECONVERGENT B2, `(.L_x_473) ;  /* 0x0000012000027945 */ /* 0x000fe20003800200 */
[----:B------:R-:W-:Y:S01]  /*0700*/  IADD3 R15, P1, PT, R19, UR8, RZ ;  /* 0x00000008130f7c10 */ /* 0x000fe2000ff3e0ff */
[----:B------:R-:W-:-:S03]  /*0710*/  IMAD.MOV.U32 R6, RZ, RZ, R24 ;  /* 0x000000ffff067224 */ /* 0x000fc600078e0018 */
[----:B------:R-:W-:Y:S01]  /*0720*/  LEA.HI.X.SX32 R14, R19, UR9, 0x1, P1 ;  /* 0x00000009130e7c11 */ /* 0x000fe200088f0eff */
        /* <DEDUP_REMOVED lines=14> */
.L_x_474:
[----:B------:R-:W-:Y:S05]  /*0810*/  BSYNC.RECONVERGENT B2 ;  /* 0x0000000000027941 */ /* 0x000fea0003800200 */
.L_x_473:
[----:B------:R-:W-:Y:S01]  /*0820*/  ISETP.GE.AND P0, PT, R6, R11, PT ;  /* 0x0000000b0600720c */ /* 0x000fe20003f06270 */
[----:B------:R-:W-:Y:S01]  /*0830*/  BSSY.RECONVERGENT B2, `(.L_x_475) ;  /* 0x0000013000027945 */ /* 0x000fe20003800200 */
[----:B------:R-:W-:Y:S01]  /*0840*/  IADD3 R16, P1, PT, R18, UR8, RZ ;  /* 0x0000000812107c10 */ /* 0x000fe2000ff3e0ff */
[----:B------:R-:W-:Y:S01]  /*0850*/  IMAD.MOV.U32 R13, RZ, RZ, R11 ;  /* 0x000000ffff0d7224 */ /* 0x000fe200078e000b */
[----:B------:R-:W-:Y:S02]  /*0860*/  IADD3 R21, P2, PT, R20, UR8, RZ ;  /* 0x0000000814157c10 */ /* 0x000fe4000ff5e0ff */
        /* <DEDUP_REMOVED lines=15> */
.L_x_476:
[----:B------:R-:W-:Y:S05]  /*0960*/  BSYNC.RECONVERGENT B2 ;  /* 0x0000000000027941 */ /* 0x000fea0003800200 */
.L_x_475:
[----:B------:R-:W-:Y:S01]  /*0970*/  ISETP.GE.AND P0, PT, R13, R12, PT ;  /* 0x0000000c0d00720c */ /* 0x000fe20003f06270 */
[----:B------:R-:W-:Y:S01]  /*0980*/  BSSY.RECONVERGENT B2, `(.L_x_477) ;  /* 0x0000011000027945 */ /* 0x000fe20003800200 */
[----:B------:R-:W-:Y:S01]  /*0990*/  LEA.HI.X.SX32 R16, R20, UR9, 0x1, P2 ;  /* 0x0000000914107c11 */ /* 0x000fe200090f0eff */
        /* <DEDUP_REMOVED lines=15> */
.L_x_478:
[----:B------:R-:W-:Y:S05]  /*0a90*/  BSYNC.RECONVERGENT B2 ;  /* 0x0000000000027941 */ /* 0x000fea0003800200 */
.L_x_477:
[----:B------:R-:W-:Y:S02]  /*0aa0*/  VIADD R10, R10, 0x400 ;  /* 0x000004000a0a7836 */ /* 0x000fe40000000000 */
[----:B------:R-:W-:Y:S02]  /*0ab0*/  VIADD R19, R19, 0x400 ;  /* 0x0000040013137836 */ /* 0x000fe40000000000 */
[----:B------:R-:W-:Y:S01]  /*0ac0*/  VIADD R18, R18, 0x400 ;  /* 0x0000040012127836 */ /* 0x000fe20000000000 */
[----:B------:R-:W-:Y:S01]  /*0ad0*/  ISETP.GE.AND P0, PT, R10, R3, PT ;  /* 0x000000030a00720c */ /* 0x000fe20003f06270 */
[----:B------:R-:W-:Y:S02]  /*0ae0*/  VIADD R20, R20, 0x400 ;  /* 0x0000040014147836 */ /* 0x000fe40000000000 */
[----:B------:R-:W-:-:S10]  /*0af0*/  VIADD R9, R9, 0x400 ;  /* 0x0000040009097836 */ /* 0x000fd40000000000 */
[----:B------:R-:W-:Y:S05]  /*0b00*/  @!P0 BRA `(.L_x_479) ;  /* 0xfffffff800908947 */ /* 0x000fea000383ffff */
.L_x_465:
[----:B------:R-:W-:Y:S05]  /*0b10*/  BSYNC.RECONVERGENT B1 ;  /* 0x0000000000017941 */ /* 0x000fea0003800200 */
.L_x_464:
[----:B------:R-:W-:-:S13]  /*0b20*/  ISETP.GE.AND P0, PT, R3, 0x100, PT ;  /* 0x000001000300780c */ /* 0x000fda0003f06270 */
[----:B------:R-:W-:Y:S05]  /*0b30*/  @!P0 BRA `(.L_x_480) ;  /* 0x00000010008c8947 */ /* 0x000fea0003800000 */
[----:B0-----:R-:W0:Y:S01]  /*0b40*/  S2R R12, SR_LANEID ;  /* 0x00000000000c7919 */ /* 0x001e220000000000 */
[----:B------:R-:W-:Y:S01]  /*0b50*/  BSSY.RECONVERGENT B1, `(.L_x_481) ;  /* 0x000001b000017945 */ /* 0x000fe20003800200 */
[----:B------:R-:W-:Y:S01]  /*0b60*/  IMAD.MOV.U32 R9, RZ, RZ, R6 ;  /* 0x000000ffff097224 */ /* 0x000fe200078e0006 */
[----:B-----5:R1:W2:Y:S01]  /*0b70*/  SHFL.DOWN PT, R4, R7, 0x1, 0x1f ;  /* 0x08201f0007047f89 */ /* 0x0202a200000e0000 */
        /* <DEDUP_REMOVED lines=24> */
.L_x_482:
[----:B------:R-:W-:Y:S05]  /*0d00*/  BSYNC.RECONVERGENT B1 ;  /* 0x0000000000017941 */ /* 0x000fea0003800200 */
.L_x_481:
        /* <DEDUP_REMOVED lines=12> */
[----:B---3--:R-:W-:Y:S02]  /*0dd0*/  IMAD.MOV.U32 R5, RZ, RZ, R12 ;  /* 0x000000ffff057224 */ /* 0x008fe400078e000c */
        /* <DEDUP_REMOVED lines=14> */
.L_x_484:
[----:B------:R-:W-:Y:S05]  /*0ec0*/  BSYNC.RECONVERGENT B1 ;  /* 0x0000000000017941 */ /* 0x000fea0003800200 */
.L_x_483:
[----:B0-----:R0:W4:Y:S01]  /*0ed0*/  SHFL.DOWN PT, R9, R4, 0x4, 0x1f ;  /* 0x08801f0004097f89 */ /* 0x00112200000e0000 */
[----:B------:R-:W-:Y:S01]  /*0ee0*/  BSSY.RECONVERGENT B1, `(.L_x_485) ;  /* 0x0000017000017945 */ /* 0x000fe20003800200 */
[----:B-1----:R-:W-:Y:S02]  /*0ef0*/  IMAD.MOV.U32 R6, RZ, RZ, R5 ;  /* 0x000000ffff067224 */ /* 0x002fe400078e0005 */
[----:B------:R0:W1:Y:S01]  /*0f00*/  SHFL.DOWN PT, R10, R5, 0x4, 0x1f ;  /* 0x08801f00050a7f89 */ /* 0x00006200000e0000 */
[----:B--2---:R-:W-:Y:S02]  /*0f10*/  IMAD.MOV.U32 R7, RZ, RZ, R8 ;  /* 0x000000ffff077224 */ /* 0x004fe400078e0008 */
[----:B------:R-:W-:Y:S01]  /*0f20*/  IMAD.MOV.U32 R3, RZ, RZ, R4 ;  /* 0x000000ffff037224 */ /* 0x000fe200078e0004 */
[----:B------:R0:W2:Y:S01]  /*0f30*/  SHFL.DOWN PT, R11, R8, 0x4, 0x1f ;  /* 0x08801f00080b7f89 */ /* 0x0000a200000e0000 */
[----:B------:R-:W-:Y:S05]  /*0f40*/  @P3 BRA `(.L_x_486) ;  /* 0x0000000000403947 */ /* 0x000fea0003800000 */
[----:B----4-:R-:W-:Y:S01]  /*0f50*/  ISETP.GE.AND P0, PT, R4, R9, PT ;  /* 0x000000090400720c */ /* 0x010fe20003f06270 */
[----:B-1----:R-:W-:Y:S02]  /*0f60*/  IMAD.MOV.U32 R6, RZ, RZ, R10 ;  /* 0x000000ffff067224 */ /* 0x002fe400078e000a */
        /* <DEDUP_REMOVED lines=14> */
.L_x_486:
[----:B------:R-:W-:Y:S05]  /*1050*/  BSYNC.RECONVERGENT B1 ;  /* 0x0000000000017941 */ /* 0x000fea0003800200 */
.L_x_485:
[----:B0-----:R0:W0:Y:S01]  /*1060*/  SHFL.DOWN PT, R8, R3, 0x8, 0x1f ;  /* 0x09001f0003087f89 */ /* 0x00102200000e0000 */
[----:B------:R-:W-:Y:S01]  /*1070*/  BSSY.RECONVERGENT B1, `(.L_x_487) ;  /* 0x0000017000017945 */ /* 0x000fe20003800200 */
[----:B------:R-:W-:Y:S02]  /*1080*/  IMAD.MOV.U32 R5, RZ, RZ, R6 ;  /* 0x000000ffff057224 */ /* 0x000fe400078e0006 */
[----:B--2---:R2:W0:Y:S01]  /*1090*/  SHFL.DOWN PT, R11, R6, 0x8, 0x1f ;  /* 0x09001f00060b7f89 */ /* 0x00442200000e0000 */
        /* <DEDUP_REMOVED lines=20> */
.L_x_488:
[----:B------:R-:W-:Y:S05]  /*11e0*/  BSYNC.RECONVERGENT B1 ;  /* 0x0000000000017941 */ /* 0x000fea0003800200 */
.L_x_487:
[----:B0-----:R0:W4:Y:S01]  /*11f0*/  SHFL.DOWN PT, R3, R4, 0x10, 0x1f ;  /* 0x0a001f0004037f89 */ /* 0x00112200000e0000 */
[----:B------:R-:W-:Y:S01]  /*1200*/  BSSY.RECONVERGENT B1, `(.L_x_489) ;  /* 0x0000017000017945 */ /* 0x000fe20003800200 */
[----:B--2---:R-:W-:Y:S02]  /*1210*/  IMAD.MOV.U32 R7, RZ, RZ, R5 ;  /* 0x000000ffff077224 */ /* 0x004fe400078e0005 */
[----:B-1----:R0:W1:Y:S01]  /*1220*/  SHFL.DOWN PT, R10, R5, 0x10, 0x1f ;  /* 0x0a001f00050a7f89 */ /* 0x00206200000e0000 */
[----:B------:R-:W-:Y:S02]  /*1230*/  IMAD.MOV.U32 R8, RZ, RZ, R9 ;  /* 0x000000ffff087224 */ /* 0x000fe400078e0009 */
[----:B------:R-:W-:Y:S01]  /*1240*/  IMAD.MOV.U32 R6, RZ, RZ, R4 ;  /* 0x000000ffff067224 */ /* 0x000fe200078e0004 */
[----:B---3--:R0:W2:Y:S01]  /*1250*/  SHFL.DOWN PT, R12, R9, 0x10, 0x1f ;  /* 0x0a001f00090c7f89 */ /* 0x0080a200000e0000 */
        /* <DEDUP_REMOVED lines=17> */
.L_x_490:
[----:B------:R-:W-:Y:S05]  /*1370*/  BSYNC.RECONVERGENT B1 ;  /* 0x0000000000017941 */ /* 0x000fea0003800200 */
.L_x_489:
[----:B------:R-:W-:Y:S04]  /*1380*/  BSSY.RECONVERGENT B1, `(.L_x_491) ;  /* 0x000000c000017945 */ /* 0x000fe80003800200 */
[----:B------:R-:W-:Y:S05]  /*1390*/  @P2 BRA `(.L_x_492) ;  /* 0x0000000000282947 */ /* 0x000fea0003800000 */
[----:B0-----:R-:W0:Y:S01]  /*13a0*/  S2R R5, SR_CgaCtaId ;  /* 0x0000000000057919 */ /* 0x001e220000008800 */
[----:B------:R-:W-:Y:S02]  /*13b0*/  MOV R4, 0x400 ;  /* 0x0000040000047802 */ /* 0x000fe40000000f00 */
[----:B----4-:R-:W-:-:S04]  /*13c0*/  SHF.R.U32.HI R3, RZ, 0x1, R2 ;  /* 0x00000001ff037819 */ /* 0x010fc80000011602 */
[----:B------:R-:W-:Y:S02]  /*13d0*/  LOP3.LUT R3, R3, 0x1f0, RZ, 0xc0, !PT ;  /* 0x000001f003037812 */ /* 0x000fe400078ec0ff */
[----:B0-----:R-:W-:Y:S01]  /*13e0*/  LEA R4, R5, R4, 0x18 ;  /* 0x0000000405047211 */ /* 0x001fe200078ec0ff */
[----:B------:R-:W-:-:S04]  /*13f0*/  IMAD.MOV.U32 R5, RZ, RZ, R8 ;  /* 0x000000ffff057224 */ /* 0x000fc800078e0008 */
[----:B------:R-:W-:Y:S02]  /*1400*/  IMAD.IADD R3, R3, 0x1, R4 ;  /* 0x0000000103037824 */ /* 0x000fe400078e0204 */
[----:B------:R-:W-:-:S03]  /*1410*/  IMAD.MOV.U32 R4, RZ, RZ, R7 ;  /* 0x000000ffff047224 */ /* 0x000fc600078e0007 */
[----:B------:R3:W-:Y:S04]  /*1420*/  STS [R3+0x8], R6 ;  /* 0x0000080603007388 */ /* 0x0007e80000000800 */
[----:B------:R3:W-:Y:S02]  /*1430*/  STS.64 [R3+0x10], R4 ;  /* 0x0000100403007388 */ /* 0x0007e40000000a00 */
.L_x_492:
[----:B------:R-:W-:Y:S05]  /*1440*/  BSYNC.RECONVERGENT B1 ;  /* 0x0000000000017941 */ /* 0x000fea0003800200 */
.L_x_491:
[----:B------:R-:W-:Y:S01]  /*1450*/  BAR.SYNC.DEFER_BLOCKING 0x0 ;  /* 0x0000000000007b1d */ /* 0x000fe20000010000 */
[----:B------:R-:W-:-:S13]  /*1460*/  ISETP.NE.AND P2, PT, R2, RZ, PT ;  /* 0x000000ff0200720c */ /* 0x000fda0003f45270 */
[----:B------:R-:W-:Y:S05]  /*1470*/  @P2 BRA `(.L_x_493) ;  /* 0x0000004400042947 */ /* 0x000fea0003800000 */
[----:B---34-:R-:W3:Y:S01]  /*1480*/  S2R R3, SR_CgaCtaId ;  /* 0x0000000000037919 */ /* 0x018ee20000008800 */
[----:B------:R-:W-:Y:S01]  /*1490*/  MOV R2, 0x400 ;  /* 0x0000040000027802 */ /* 0x000fe20000000f00 */
[----:B------:R-:W-:Y:S03]  /*14a0*/  BSSY.RECONVERGENT B1, `(.L_x_494) ;  /* 0x0000016000017945 */ /* 0x000fe60003800200 */
[----:B---3--:R-:W-:-:S05]  /*14b0*/  LEA R26, R3, R2, 0x18 ;  /* 0x00000002031a7211 */ /* 0x008fca00078ec0ff */
[----:B0-----:R-:W0:Y:S04]  /*14c0*/  LDS R5, [R26+0x18] ;  /* 0x000018001a057984 */ /* 0x001e280000000800 */
        /* <DEDUP_REMOVED lines=19> */
.L_x_495:
[----:B------:R-:W-:Y:S05]  /*1600*/  BSYNC.RECONVERGENT B1 ;  /* 0x0000000000017941 */ /* 0x000fea0003800200 */
.L_x_494:
[----:B------:R-:W0:Y:S01]  /*1610*/  LDS.64 R6, [R26+0x30] ;  /* 0x000030001a067984 */ /* 0x000e220000000a00 */
[----:B------:R-:W-:Y:S01]  /*1620*/  ISETP.GE.AND P0, PT, R21, R22, PT ;  /* 0x000000161500720c */ /* 0x000fe20003f06270 */
[----:B------:R-:W-:Y:S01]  /*1630*/  BSSY.RECONVERGENT B1, `(.L_x_496) ;  /* 0x0000019000017945 */ /* 0x000fe20003800200 */
[----:B------:R-:W-:Y:S01]  /*1640*/  IMAD.MOV.U32 R23, RZ, RZ, R22 ;  /* 0x000000ffff177224 */ /* 0x000fe200078e0016 */
[----:B------:R1:W3:Y:S04]  /*1650*/  LDS R20, [R26+0x48] ;  /* 0x000048001a147984 */ /* 0x0002e80000000800 */
[----:B------:R1:W4:Y:S04]  /*1660*/  LDS R19, [R26+0x58] ;  /* 0x000058001a137984 */ /* 0x0003280000000800 */
[----:B------:R1:W1:Y:S04]  /*1670*/  LDS R18, [R26+0x68] ;  /* 0x000068001a127984 */ /* 0x0002680000000800 */
[----:B------:R0:W1:Y:S04]  /*1680*/  LDS R17, [R26+0x78] ;  /* 0x000078001a117984 */ /* 0x0000680000000800 */
[----:B------:R0:W1:Y:S04]  /*1690*/  LDS.64 R8, [R26+0x40] ;  /* 0x000040001a087984 */ /* 0x0000680000000a00 */
[----:B------:R0:W1:Y:S04]  /*16a0*/  LDS.64 R10, [R26+0x50] ;  /* 0x000050001a0a7984 */ /* 0x0000680000000a00 */
[----:B--2---:R2:W1:Y:S04]  /*16b0*/  LDS.64 R12, [R26+0x60] ;  /* 0x000060001a0c7984 */ /* 0x0044680000000a00 */
        /* <DEDUP_REMOVED lines=16> */
.L_x_497:
[----:B------:R-:W-:Y:S05]  /*17c0*/  BSYNC.RECONVERGENT B1 ;  /* 0x0000000000017941 */ /* 0x000fea0003800200 */
.L_x_496:
        /* <DEDUP_REMOVED lines=17> */
.L_x_499:
[----:B------:R-:W-:Y:S05]  /*18e0*/  BSYNC.RECONVERGENT B1 ;  /* 0x0000000000017941 */ /* 0x000fea0003800200 */
.L_x_498:
[----:B---3--:R-:W-:Y:S01]  /*18f0*/  ISETP.GE.AND P0, PT, R3, R20, PT ;  /* 0x000000140300720c */ /* 0x008fe20003f06270 */
        /* <DEDUP_REMOVED lines=16> */
.L_x_501:
[----:B------:R-:W-:Y:S05]  /*1a00*/  BSYNC.RECONVERGENT B1 ;  /* 0x0000000000017941 */ /* 0x000fea0003800200 */
.L_x_500:
        /* <DEDUP_REMOVED lines=17> */
.L_x_503:
[----:B------:R-:W-:Y:S05]  /*1b20*/  BSYNC.RECONVERGENT B1 ;  /* 0x0000000000017941 */ /* 0x000fea0003800200 */
.L_x_502:
        /* <DEDUP_REMOVED lines=17> */
.L_x_505:
[----:B------:R-:W-:Y:S05]  /*1c40*/  BSYNC.RECONVERGENT B1 ;  /* 0x0000000000017941 */ /* 0x000fea0003800200 */
.L_x_504:
        /* <DEDUP_REMOVED lines=18> */
.L_x_480:
[----:B------:R-:W1:Y:S01]  /*1d70*/  S2R R14, SR_LANEID ;  /* 0x00000000000e7919 */ /* 0x000e620000000000 */
[----:B------:R-:W-:Y:S01]  /*1d80*/  LOP3.LUT R4, R2, 0x3e0, RZ, 0xc0, !PT ;  /* 0x000003e002047812 */ /* 0x000fe200078ec0ff */
[----:B------:R-:W-:Y:S01]  /*1d90*/  BSSY.RECONVERGENT B1, `(.L_x_506) ;  /* 0x0000027000017945 */ /* 0x000fe20003800200 */
[----:B------:R-:W-:-:S03]  /*1da0*/  IMAD.MOV.U32 R16, RZ, RZ, R8 ;  /* 0x000000ffff107224 */ /* 0x000fc600078e0008 */
[----:B------:R-:W-:Y:S01]  /*1db0*/  VIADD R10, R4, 0x20 ;  /* 0x00000020040a7836 */ /* 0x000fe20000000000 */
[----:B------:R-:W-:-:S04]  /*1dc0*/  LOP3.LUT R4, RZ, R4, RZ, 0x33, !PT ;  /* 0x00000004ff047212 */ /* 0x000fc800078e33ff */
[----:B------:R-:W-:Y:S01]  /*1dd0*/  ISETP.GT.AND P0, PT, R10, R3, PT ;  /* 0x000000030a00720c */ /* 0x000fe20003f04270 */
[----:B------:R-:W-:-:S05]  /*1de0*/  IMAD.IADD R4, R3, 0x1, R4 ;  /* 0x0000000103047824 */ /* 0x000fca00078e0204 */
[----:B------:R-:W-:-:S05]  /*1df0*/  SEL R5, R4, 0x1f, P0 ;  /* 0x0000001f04057807 */ /* 0x000fca0000000000 */
[----:B------:R2:W3:Y:S04]  /*1e00*/  SHFL.DOWN PT, R9, R6, 0x1, R5 ;  /* 0x0820000006097989 */ /* 0x0004e800000e0005 */
[----:B------:R2:W4:Y:S01]  /*1e10*/  SHFL.DOWN PT, R11, R8, 0x1, R5 ;  /* 0x08200000080b7989 */ /* 0x00052200000e0005 */
[CC--:B-1----:R-:W-:Y:S01]  /*1e20*/  ISETP.GE.AND P0, PT, R14.reuse, R5.reuse, PT ;  /* 0x000000050e00720c */ /* 0x0c2fe20003f06270 */
[C---:B------:R-:W-:Y:S01]  /*1e30*/  VIADD R10, R14.reuse, 0x4 ;  /* 0x000000040e0a7836 */ /* 0x040fe20000000000 */
[C---:B------:R-:W-:Y:S01]  /*1e40*/  ISETP.NE.AND P2, PT, R14.reuse, RZ, PT ;  /* 0x000000ff0e00720c */ /* 0x040fe20003f45270 */
[C---:B------:R-:W-:Y:S02]  /*1e50*/  VIADD R4, R14.reuse, 0x2 ;  /* 0x000000020e047836 */ /* 0x040fe40000000000 */
[----:B0-----:R-:W-:Y:S01]  /*1e60*/  VIADD R12, R14, 0x8 ;  /* 0x000000080e0c7836 */ /* 0x001fe20000000000 */
[-C--:B------:R-:W-:Y:S01]  /*1e70*/  ISETP.GT.AND P5, PT, R10, R5.reuse, PT ;  /* 0x000000050a00720c */ /* 0x080fe20003fa4270 */
[----:B------:R-:W-:Y:S01]  /*1e80*/  VIADD R14, R14, 0x10 ;  /* 0x000000100e0e7836 */ /* 0x000fe20000000000 */
[----:B-----5:R2:W0:Y:S01]  /*1e90*/  SHFL.DOWN PT, R10, R7, 0x1, R5 ;  /* 0x08200000070a7989 */ /* 0x02042200000e0005 */
[-C--:B------:R-:W-:Y:S01]  /*1ea0*/  ISETP.GT.AND P1, PT, R4, R5.reuse, PT ;  /* 0x000000050400720c */ /* 0x080fe20003f24270 */
[----:B------:R-:W-:Y:S01]  /*1eb0*/  IMAD.MOV.U32 R4, RZ, RZ, R7 ;  /* 0x000000ffff047224 */ /* 0x000fe200078e0007 */
[----:B------:R-:W-:-:S02]  /*1ec0*/  ISETP.GT.AND P4, PT, R12, R5, PT ;  /* 0x000000050c00720c */ /* 0x000fc40003f84270 */
[----:B------:R-:W-:Y:S01]  /*1ed0*/  ISETP.GT.AND P3, PT, R14, R5, PT ;  /* 0x000000050e00720c */ /* 0x000fe20003f64270 */
[----:B------:R-:W-:Y:S01]  /*1ee0*/  IMAD.MOV.U32 R14, RZ, RZ, R6 ;  /* 0x000000ffff0e7224 */ /* 0x000fe200078e0006 */
[----:B---3--:R-:W-:Y:S11]  /*1ef0*/  @P0 BRA `(.L_x_507) ;  /* 0x0000000000400947 */ /* 0x008ff60003800000 */
[----:B0-----:R-:W-:Y:S01]  /*1f00*/  ISETP.GE.AND P0, PT, R7, R10, PT ;  /* 0x0000000a0700720c */ /* 0x001fe20003f06270 */
[----:B------:R-:W-:Y:S02]  /*1f10*/  IMAD.MOV.U32 R4, RZ, RZ, R10 ;  /* 0x000000ffff047224 */ /* 0x000fe400078e000a */
[----:B------:R-:W-:Y:S02]  /*1f20*/  IMAD.MOV.U32 R14, RZ, RZ, R9 ;  /* 0x000000ffff0e7224 */ /* 0x000fe400078e0009 */
[----:B----4-:R-:W-:-:S08]  /*1f30*/  IMAD.MOV.U32 R16, RZ, RZ, R11 ;  /* 0x000000ffff107224 */ /* 0x010fd000078e000b */
        /* <DEDUP_REMOVED lines=12> */
.L_x_507:
[----:B------:R-:W-:Y:S05]  /*2000*/  BSYNC.RECONVERGENT B1 ;  /* 0x0000000000017941 */ /* 0x000fea0003800200 */
.L_x_506:
[----:B--2---:R1:W2:Y:S01]  /*2010*/  SHFL.DOWN PT, R7, R4, 0x2, R5 ;  /* 0x0840000004077989 */ /* 0x0042a200000e0005 */
[----:B------:R-:W-:Y:S01]  /*2020*/  BSSY.RECONVERGENT B1, `(.L_x_508) ;  /* 0x0000017000017945 */ /* 0x000fe20003800200 */
[----:B------:R-:W-:Y:S02]  /*2030*/  IMAD.MOV.U32 R6, RZ, RZ, R4 ;  /* 0x000000ffff067224 */ /* 0x000fe400078e0004 */
[----:B------:R1:W3:Y:S01]  /*2040*/  SHFL.DOWN PT, R9, R14, 0x2, R5 ;  /* 0x084000000e097989 */ /* 0x0002e200000e0005 */
[----:B0-----:R-:W-:Y:S02]  /*2050*/  IMAD.MOV.U32 R10, RZ, RZ, R14 ;  /* 0x000000ffff0a7224 */ /* 0x001fe400078e000e */
[----:B------:R-:W-:Y:S01]  /*2060*/  IMAD.MOV.U32 R12, RZ, RZ, R16 ;  /* 0x000000ffff0c7224 */ /* 0x000fe200078e0010 */
[----:B----4-:R1:W0:Y:S01]  /*2070*/  SHFL.DOWN PT, R11, R16, 0x2, R5 ;  /* 0x08400000100b7989 */ /* 0x01022200000e0005 */
[----:B------:R-:W-:Y:S05]  /*2080*/  @P1 BRA `(.L_x_509) ;  /* 0x0000000000401947 */ /* 0x000fea0003800000 */
[----:B--2---:R-:W-:Y:S01]  /*2090*/  ISETP.GE.AND P0, PT, R4, R7, PT ;  /* 0x000000070400720c */ /* 0x004fe20003f06270 */
[----:B------:R-:W-:Y:S02]  /*20a0*/  IMAD.MOV.U32 R6, RZ, RZ, R7 ;  /* 0x000000ffff067224 */ /* 0x000fe400078e0007 */
[----:B---3--:R-:W-:Y:S02]  /*20b0*/  IMAD.MOV.U32 R10, RZ, RZ, R9 ;  /* 0x000000ffff0a7224 */ /* 0x008fe400078e0009 */
        /* <DEDUP_REMOVED lines=13> */
.L_x_509:
[----:B------:R-:W-:Y:S05]  /*2190*/  BSYNC.RECONVERGENT B1 ;  /* 0x0000000000017941 */ /* 0x000fea0003800200 */
.L_x_508:
[----:B--2---:R2:W4:Y:S01]  /*21a0*/  SHFL.DOWN PT, R7, R6, 0x4, R5 ;  /* 0x0880000006077989 */ /* 0x00452200000e0005 */
[----:B------:R-:W-:Y:S01]  /*21b0*/  BSSY.RECONVERGENT B1, `(.L_x_510) ;  /* 0x0000017000017945 */ /* 0x000fe20003800200 */
[----:B-1----:R-:W-:Y:S02]  /*21c0*/  IMAD.MOV.U32 R4, RZ, RZ, R6 ;  /* 0x000000ffff047224 */ /* 0x002fe400078e0006 */
[----:B---3--:R2:W1:Y:S01]  /*21d0*/  SHFL.DOWN PT, R9, R10, 0x4, R5 ;  /* 0x088000000a097989 */ /* 0x00846200000e0005 */
        /* <DEDUP_REMOVED lines=20> */
.L_x_511:
[----:B------:R-:W-:Y:S05]  /*2320*/  BSYNC.RECONVERGENT B1 ;  /* 0x0000000000017941 */ /* 0x000fea0003800200 */
.L_x_510:
        /* <DEDUP_REMOVED lines=24> */
.L_x_513:
[----:B------:R-:W-:Y:S05]  /*24b0*/  BSYNC.RECONVERGENT B1 ;  /* 0x0000000000017941 */ /* 0x000fea0003800200 */
.L_x_512:
[----:B-1----:R1:W2:Y:S01]  /*24c0*/  SHFL.DOWN PT, R9, R10, 0x10, R5 ;  /* 0x0a0000000a097989 */ /* 0x0022a200000e0005 */
[----:B------:R-:W-:Y:S01]  /*24d0*/  BSSY.RECONVERGENT B1, `(.L_x_514) ;  /* 0x0000017000017945 */ /* 0x000fe20003800200 */
[----:B------:R-:W-:Y:S02]  /*24e0*/  IMAD.MOV.U32 R6, RZ, RZ, R10 ;  /* 0x000000ffff067224 */ /* 0x000fe400078e000a */
[----:B0-----:R1:W0:Y:S01]  /*24f0*/  SHFL.DOWN PT, R11, R12, 0x10, R5 ;  /* 0x0a0000000c0b7989 */ /* 0x00122200000e0005 */
[----:B----4-:R-:W-:Y:S02]  /*2500*/  IMAD.MOV.U32 R7, RZ, RZ, R12 ;  /* 0x000000ffff077224 */ /* 0x010fe400078e000c */
[----:B---3--:R-:W-:Y:S01]  /*2510*/  IMAD.MOV.U32 R8, RZ, RZ, R14 ;  /* 0x000000ffff087224 */ /* 0x008fe200078e000e */
[----:B------:R1:W3:Y:S01]  /*2520*/  SHFL.DOWN PT, R13, R14, 0x10, R5 ;  /* 0x0a0000000e0d7989 */ /* 0x0002e200000e0005 */
[----:B------:R-:W-:Y:S05]  /*2530*/  @P3 BRA `(.L_x_515) ;  /* 0x0000000000403947 */ /* 0x000fea0003800000 */
        /* <DEDUP_REMOVED lines=16> */
.L_x_515:
[----:B------:R-:W-:Y:S05]  /*2640*/  BSYNC.RECONVERGENT B1 ;  /* 0x0000000000017941 */ /* 0x000fea0003800200 */
.L_x_514:
[----:B------:R-:W-:Y:S04]  /*2650*/  BSSY.RECONVERGENT B1, `(.L_x_516) ;  /* 0x000000c000017945 */ /* 0x000fe80003800200 */
[----:B------:R-:W-:Y:S05]  /*2660*/  @P2 BRA `(.L_x_517) ;  /* 0x0000000000282947 */ /* 0x000fea0003800000 */
[----:B-1----:R-:W1:Y:S01]  /*2670*/  S2R R10, SR_CgaCtaId ;  /* 0x00000000000a7919 */ /* 0x002e620000008800 */
[----:B------:R-:W-:Y:S02]  /*2680*/  MOV R5, 0x400 ;  /* 0x0000040000057802 */ /* 0x000fe40000000f00 */
[----:B------:R-:W-:-:S04]  /*2690*/  SHF.R.U32.HI R4, RZ, 0x1, R2 ;  /* 0x00000001ff047819 */ /* 0x000fc80000011602 */
[----:B------:R-:W-:Y:S02]  /*26a0*/  LOP3.LUT R4, R4, 0x1f0, RZ, 0xc0, !PT ;  /* 0x000001f004047812 */ /* 0x000fe400078ec0ff */
[----:B-1----:R-:W-:-:S05]  /*26b0*/  LEA R5, R10, R5, 0x18 ;  /* 0x000000050a057211 */ /* 0x002fca00078ec0ff */
[----:B--2---:R-:W-:Y:S02]  /*26c0*/  IMAD.IADD R9, R4, 0x1, R5 ;  /* 0x0000000104097824 */ /* 0x004fe400078e0205 */
[----:B------:R-:W-:Y:S02]  /*26d0*/  IMAD.MOV.U32 R4, RZ, RZ, R7 ;  /* 0x000000ffff047224 */ /* 0x000fe400078e0007 */
[----:B------:R-:W-:Y:S01]  /*26e0*/  IMAD.MOV.U32 R5, RZ, RZ, R8 ;  /* 0x000000ffff057224 */ /* 0x000fe200078e0008 */
[----:B------:R4:W-:Y:S04]  /*26f0*/  STS [R9+0x8], R6 ;  /* 0x0000080609007388 */ /* 0x0009e80000000800 */
[----:B------:R4:W-:Y:S02]  /*2700*/  STS.64 [R9+0x10], R4 ;  /* 0x0000100409007388 */ /* 0x0009e40000000a00 */
.L_x_517:
[----:B------:R-:W-:Y:S05]  /*2710*/  BSYNC.RECONVERGENT B1 ;  /* 0x0000000000017941 */ /* 0x000fea0003800200 */
.L_x_516:
[----:B------:R-:W-:Y:S01]  /*2720*/  BAR.SYNC.DEFER_BLOCKING 0x0 ;  /* 0x0000000000007b1d */ /* 0x000fe20000010000 */
[----:B------:R-:W-:-:S13]  /*2730*/  ISETP.NE.AND P2, PT, R2, RZ, PT ;  /* 0x000000ff0200720c */ /* 0x000fda0003f45270 */
[----:B------:R-:W-:Y:S05]  /*2740*/  @P2 BRA `(.L_x_493) ;  /* 0x0000003000502947 */ /* 0x000fea0003800000 */
[C---:B------:R-:W-:Y:S01]  /*2750*/  ISETP.GE.AND P0, PT, R3.reuse, 0x21, PT ;  /* 0x000000210300780c */ /* 0x040fe20003f06270 */
[----:B------:R-:W-:Y:S01]  /*2760*/  IMAD.MOV.U32 R2, RZ, RZ, R6 ;  /* 0x000000ffff027224 */ /* 0x000fe200078e0006 */
[C---:B------:R-:W-:Y:S01]  /*2770*/  ISETP.GE.AND P5, PT, R3.reuse, 0x41, PT ;  /* 0x000000410300780c */ /* 0x040fe20003fa6270 */
[----:B0-----:R-:W-:Y:S01]  /*2780*/  IMAD.MOV.U32 R11, RZ, RZ, R7 ;  /* 0x000000ffff0b7224 */ /* 0x001fe200078e0007 */
[C---:B------:R-:W-:Y:S01]  /*2790*/  ISETP.GE.AND P4, PT, R3.reuse, 0x61, PT ;  /* 0x000000610300780c */ /* 0x040fe20003f86270 */
[----:B-1----:R-:W-:Y:S01]  /*27a0*/  IMAD.MOV.U32 R10, RZ, RZ, R8 ;  /* 0x000000ffff0a7224 */ /* 0x002fe200078e0008 */
[----:B------:R-:W-:-:S07]  /*27b0*/  ISETP.GE.AND P3, PT, R3, 0x81, PT ;  /* 0x000000810300780c */ /* 0x000fce0003f66270 */
[----:B------:R-:W-:Y:S06]  /*27c0*/  @!P0 BRA `(.L_x_518) ;  /* 0x00000000005c8947 */ /* 0x000fec0003800000 */
[----:B------:R-:W0:Y:S01]  /*27d0*/  S2UR UR5, SR_CgaCtaId ;  /* 0x00000000000579c3 */ /* 0x000e220000008800 */
[----:B------:R-:W-:Y:S01]  /*27e0*/  UMOV UR4, 0x400 ;  /* 0x0000040000047882 */ /* 0x000fe20000000000 */
[----:B------:R-:W-:Y:S01]  /*27f0*/  BSSY.RECONVERGENT B1, `(.L_x_518) ;  /* 0x0000014000017945 */ /* 0x000fe20003800200 */
[----:B0-----:R-:W-:-:S09]  /*2800*/  ULEA UR4, UR5, UR4, 0x18 ;  /* 0x0000000405047291 */ /* 0x001fd2000f8ec0ff */
[----:B----4-:R-:W0:Y:S04]  /*2810*/  LDS R5, [UR4+0x18] ;  /* 0x00001804ff057984 */ /* 0x010e280008000800 */
[----:B---3--:R-:W1:Y:S01]  /*2820*/  LDS.64 R12, [UR4+0x20] ;  /* 0x00002004ff0c7984 */ /* 0x008e620008000a00 */
        /* <DEDUP_REMOVED lines=16> */
.L_x_519:
[----:B------:R-:W-:Y:S05]  /*2930*/  BSYNC.RECONVERGENT B1 ;  /* 0x0000000000017941 */ /* 0x000fea0003800200 */
.L_x_518:
[----:B----4-:R-:W-:Y:S02]  /*2940*/  IMAD.MOV.U32 R4, RZ, RZ, R2 ;  /* 0x000000ffff047224 */ /* 0x010fe400078e0002 */
[----:B--2---:R-:W-:Y:S02]  /*2950*/  IMAD.MOV.U32 R9, RZ, RZ, R11 ;  /* 0x000000ffff097224 */ /* 0x004fe400078e000b */
[----:B------:R-:W-:Y:S01]  /*2960*/  IMAD.MOV.U32 R8, RZ, RZ, R10 ;  /* 0x000000ffff087224 */ /* 0x000fe200078e000a */
[----:B------:R-:W-:Y:S06]  /*2970*/  @!P5 BRA `(.L_x_520) ;  /* 0x00000000005cd947 */ /* 0x000fec0003800000 */
[----:B------:R-:W0:Y:S01]  /*2980*/  S2UR UR5, SR_CgaCtaId ;  /* 0x00000000000579c3 */ /* 0x000e220000008800 */
[----:B------:R-:W-:Y:S01]  /*2990*/  UMOV UR4, 0x400 ;  /* 0x0000040000047882 */ /* 0x000fe20000000000 */
[----:B------:R-:W-:Y:S01]  /*29a0*/  BSSY.RECONVERGENT B1, `(.L_x_520) ;  /* 0x0000014000017945 */ /* 0x000fe20003800200 */
[----:B0-----:R-:W-:-:S09]  /*29b0*/  ULEA UR4, UR5, UR4, 0x18 ;  /* 0x0000000405047291 */ /* 0x001fd2000f8ec0ff */
[----:B------:R-:W0:Y:S04]  /*29c0*/  LDS R5, [UR4+0x28] ;  /* 0x00002804ff057984 */ /* 0x000e280008000800 */
[----:B------:R-:W1:Y:S01]  /*29d0*/  LDS.64 R6, [UR4+0x30] ;  /* 0x00003004ff067984 */ /* 0x000e620008000a00 */
        /* <DEDUP_REMOVED lines=16> */
.L_x_521:
[----:B------:R-:W-:Y:S05]  /*2ae0*/  BSYNC.RECONVERGENT B1 ;  /* 0x0000000000017941 */ /* 0x000fea0003800200 */
.L_x_520:
        /* <DEDUP_REMOVED lines=29> */
.L_x_523:
[----:B------:R-:W-:Y:S05]  /*2cc0*/  BSYNC.RECONVERGENT B1 ;  /* 0x0000000000017941 */ /* 0x000fea0003800200 */
.L_x_522:
        /* <DEDUP_REMOVED lines=26> */
.L_x_525:
[----:B------:R-:W-:Y:S05]  /*2e70*/  BSYNC.RECONVERGENT B1 ;  /* 0x0000000000017941 */ /* 0x000fea0003800200 */
.L_x_524:
        /* <DEDUP_REMOVED lines=26> */
.L_x_527:
[----:B------:R-:W-:Y:S05]  /*3020*/  BSYNC.RECONVERGENT B1 ;  /* 0x0000000000017941 */ /* 0x000fea0003800200 */
.L_x_526:
        /* <DEDUP_REMOVED lines=26> */
.L_x_529:
[----:B------:R-:W-:Y:S05]  /*31d0*/  BSYNC.RECONVERGENT B1 ;  /* 0x0000000000017941 */ /* 0x000fea0003800200 */
.L_x_528:
        /* <DEDUP_REMOVED lines=27> */
.L_x_461:
[----:B------:R-:W0:Y:S01]  /*3390*/  S2R R2, SR_TID.X ;  /* 0x0000000000027919 */ /* 0x000e220000002100 */
[----:B------:R-:W1:Y:S01]  /*33a0*/  LDCU.128 UR12, c[0x0][0x380] ;  /* 0x00007000ff0c77ac */ /* 0x000e620008000c00 */
[----:B------:R-:W-:Y:S02]  /*33b0*/  SHF.R.S32.HI R14, RZ, 0x1f, R5 ;  /* 0x0000001fff0e7819 */ /* 0x000fe40000011405 */
[----:B0-----:R-:W-:-:S04]  /*33c0*/  IADD3 R3, P0, PT, R5, R2, RZ ;  /* 0x0000000205037210 */ /* 0x001fc80007f1e0ff */
[----:B-1----:R-:W-:Y:S01]  /*33d0*/  LEA R6, P1, R3, UR12, 0x2 ;  /* 0x0000000c03067c11 */ /* 0x002fe2000f8210ff */
[----:B------:R-:W-:-:S05]  /*33e0*/  IMAD.X R8, RZ, RZ, R14, P0 ;  /* 0x000000ffff087224 */ /* 0x000fca00000e060e */
[----:B------:R-:W-:-:S05]  /*33f0*/  LEA.HI.X R7, R3, UR13, R8, 0x2, P1 ;  /* 0x0000000d03077c11 */ /* 0x000fca00088f1408 */
[----:B------:R-:W2:Y:S04]  /*3400*/  LDG.E R8, desc[UR10][R6.64] ;  /* 0x0000000a06087981 */ /* 0x000ea8000c1e1900 */
[----:B------:R-:W2:Y:S04]  /*3410*/  LDG.E R9, desc[UR10][R6.64+0x400] ;  /* 0x0004000a06097981 */ /* 0x000ea8000c1e1900 */
[----:B------:R-:W3:Y:S04]  /*3420*/  LDG.E R10, desc[UR10][R6.64+0x800] ;  /* 0x0008000a060a7981 */ /* 0x000ee8000c1e1900 */
[----:B------:R-:W4:Y:S04]  /*3430*/  LDG.E R11, desc[UR10][R6.64+0xc00] ;  /* 0x000c000a060b7981 */ /* 0x000f28000c1e1900 */
[----:B------:R0:W5:Y:S02]  /*3440*/  LDG.E R3, desc[UR10][R6.64+0x1000] ;  /* 0x0010000a06037981 */ /* 0x000164000c1e1900 */
[----:B0-----:R-:W-:-:S02]  /*3450*/  LOP3.LUT R6, R2, 0x400, RZ, 0xfc, !PT ;  /* 0x0000040002067812 */ /* 0x001fc400078efcff */
[CC--:B--2---:R-:W-:Y:S02]  /*3460*/  VIMNMX R13, PT, PT, R8.reuse, R9.reuse, !PT ;  /* 0x00000009080d7248 */ /* 0x0c4fe40007fe0100 */
[----:B------:R-:W-:Y:S01]  /*3470*/  ISETP.GE.AND P0, PT, R8, R9, PT ;  /* 0x000000090800720c */ /* 0x000fe20003f06270 */
[----:B------:R-:W-:Y:S01]  /*3480*/  VIADD R9, R2, 0x200 ;  /* 0x0000020002097836 */ /* 0x000fe20000000000 */
[----:B---3--:R-:W-:Y:S02]  /*3490*/  VIMNMX R12, PT, PT, R10, R13, !PT ;  /* 0x0000000d0a0c7248 */ /* 0x008fe40007fe0100 */
[----:B------:R-:W-:Y:S02]  /*34a0*/  ISETP.GE.AND P2, PT, R13, R10, PT ;  /* 0x0000000a0d00720c */ /* 0x000fe40003f46270 */
[----:B----4-:R-:W-:Y:S02]  /*34b0*/  ISETP.GE.AND P3, PT, R12, R11, PT ;  /* 0x0000000b0c00720c */ /* 0x010fe40003f66270 */
[----:B------:R-:W-:Y:S01]  /*34c0*/  VIMNMX R12, PT, PT, R11, R12, !PT ;  /* 0x0000000c0b0c7248 */ /* 0x000fe20007fe0100 */
[----:B------:R-:W-:-:S03]  /*34d0*/  VIADD R11, R2, 0x100 ;  /* 0x00000100020b7836 */ /* 0x000fc60000000000 */
[----:B-----5:R-:W-:-:S05]  /*34e0*/  ISETP.GE.AND P1, PT, R12, R3, PT ;  /* 0x000000030c00720c */ /* 0x020fca0003f26270 */
[----:B------:R-:W-:Y:S02]  /*34f0*/  @P2 SEL R9, R11, R2, !P0 ;  /* 0x000000020b092207 */ /* 0x000fe40004000000 */
[----:B------:R-:W-:Y:S01]  /*3500*/  IADD3 R8, P2, PT, R5, UR14, RZ ;  /* 0x0000000e05087c10 */ /* 0x000fe2000ff5e0ff */
[----:B------:R-:W-:-:S03]  /*3510*/  @!P3 VIADD R9, R2, 0x300 ;  /* 0x000003000209b836 */ /* 0x000fc60000000000 */
[----:B------:R-:W-:Y:S02]  /*3520*/  IADD3.X R7, PT, PT, R14, UR15, RZ, P2, !PT ;  /* 0x0000000f0e077c10 */ /* 0x000fe400097fe4ff */
[----:B------:R-:W-:Y:S02]  /*3530*/  ISETP.LE.AND P2, PT, R4, UR6, PT ;  /* 0x0000000604007c0c */ /* 0x000fe4000bf43270 */
[C---:B------:R-:W-:Y:S02]  /*3540*/  @P1 ISETP.GE.U32.AND P0, PT, R9.reuse, R6, PT ;  /* 0x000000060900120c */ /* 0x040fe40003f06070 */
[-C--:B------:R-:W-:Y:S02]  /*3550*/  IADD3 R5, P3, PT, R6, R8.reuse, RZ ;  /* 0x0000000806057210 */ /* 0x080fe40007f7e0ff */
[----:B------:R-:W-:Y:S02]  /*3560*/  @P1 IADD3 R8, P4, PT, R9, R8, RZ ;  /* 0x0000000809081210 */ /* 0x000fe40007f9e0ff */
[----:B------:R-:W-:Y:S01]  /*3570*/  @P1 ISETP.GE.U32.AND.EX P0, PT, RZ, RZ, PT, P0 ;  /* 0x000000ffff00120c */ /* 0x000fe20003f06100 */
[----:B------:R-:W-:-:S02]  /*3580*/  IMAD.X R6, RZ, RZ, R7, P3 ;  /* 0x000000ffff067224 */ /* 0x000fc400018e0607 */
        /* <DEDUP_REMOVED lines=17> */
[----:B------:R-:W-:-:S05]  /*36a0*/  IMAD.MOV.U32 R11, RZ, RZ, 0x500 ;  /* 0x00000500ff0b7424 */ /* 0x000fca00078e00ff */
[----:B------:R-:W2:Y:S01]  /*36b0*/  ATOMG.E.ADD.STRONG.GPU PT, R7, desc[UR10][R8.64], R11 ;  /* 0x8000000b080779a8 */ /* 0x000ea200081ef10a */
[----:B------:R-:W0:Y:S01]  /*36c0*/  S2UR UR5, SR_CgaCtaId ;  /* 0x00000000000579c3 */ /* 0x000e220000008800 */
[----:B------:R-:W-:Y:S02]  /*36d0*/  UMOV UR4, 0x400 ;  /* 0x0000040000047882 */ /* 0x000fe40000000000 */
[----:B0-----:R-:W-:Y:S01]  /*36e0*/  ULEA UR4, UR5, UR4, 0x18 ;  /* 0x0000000405047291 */ /* 0x001fe2000f8ec0ff */
[----:B--2---:R-:W-:-:S08]  /*36f0*/  VIADD R7, R7, UR6 ;  /* 0x0000000607077c36 */ /* 0x004fd00008000000 */
[----:B------:R0:W-:Y:S03]  /*3700*/  STS [UR4+0x98], R7 ;  /* 0x00009807ff007988 */ /* 0x0001e60008000804 */
.L_x_532:
[----:B------:R-:W-:Y:S05]  /*3710*/  BSYNC.RECONVERGENT B1 ;  /* 0x0000000000017941 */ /* 0x000fea0003800200 */
.L_x_531:
[----:B------:R-:W1:Y:S08]  /*3720*/  S2UR UR5, SR_CgaCtaId ;  /* 0x00000000000579c3 */ /* 0x000e700000008800 */
[----:B------:R-:W-:Y:S06]  /*3730*/  BAR.SYNC.DEFER_BLOCKING 0x0 ;  /* 0x0000000000007b1d */ /* 0x000fec0000010000 */
[----:B------:R-:W-:-:S02]  /*3740*/  UMOV UR4, 0x400 ;  /* 0x0000040000047882 */ /* 0x000fc40000000000 */
[----:B-1----:R-:W-:-:S06]  /*3750*/  ULEA UR4, UR5, UR4, 0x18 ;  /* 0x0000000405047291 */ /* 0x002fcc000f8ec0ff */
[----:B0-----:R-:W-:-:S05]  /*3760*/  IMAD.U32 R7, RZ, RZ, UR4 ;  /* 0x00000004ff077e24 */ /* 0x001fca000f8e00ff */
[----:B------:R-:W0:Y:S02]  /*3770*/  LDS R11, [R7+0x98] ;  /* 0x00009800070b7984 */ /* 0x000e240000000800 */
[----:B0-----:R-:W-:-:S05]  /*3780*/  VIADD R13, R11, 0x500 ;  /* 0x000005000b0d7836 */ /* 0x001fca0000000000 */
[----:B------:R-:W-:-:S13]  /*3790*/  ISETP.GT.AND P0, PT, R13, R4, PT ;  /* 0x000000040d00720c */ /* 0x000fda0003f04270 */
[----:B------:R-:W-:Y:S05]  /*37a0*/  @P0 BRA `(.L_x_533) ;  /* 0x00000004004c0947 */ /* 0x000fea0003800000 */
[----:B------:R-:W-:Y:S01]  /*37b0*/  BSSY.RECONVERGENT B1, `(.L_x_533) ;  /* 0x0000052000017945 */ /* 0x000fe20003800200 */
[----:B------:R-:W-:Y:S01]  /*37c0*/  IMAD.MOV.U32 R12, RZ, RZ, R3 ;  /* 0x000000ffff0c7224 */ /* 0x000fe200078e0003 */
[----:B------:R-:W0:Y:S01]  /*37d0*/  LDCU UR7, c[0x0][0x398] ;  /* 0x00007300ff0777ac */ /* 0x000e220008000800 */
[----:B------:R-:W-:Y:S02]  /*37e0*/  IMAD.MOV.U32 R16, RZ, RZ, R5 ;  /* 0x000000ffff107224 */ /* 0x000fe400078e0005 */
[----:B------:R-:W-:Y:S01]  /*37f0*/  IMAD.MOV.U32 R23, RZ, RZ, R6 ;  /* 0x000000ffff177224 */ /* 0x000fe200078e0006 */
[----:B------:R-:W1:Y:S06]  /*3800*/  LDCU.128 UR12, c[0x0][0x380] ;  /* 0x00007000ff0c77ac */ /* 0x000e6c0008000c00 */
.L_x_536:
[----:B------:R-:W-:-:S04]  /*3810*/  IADD3 R21, P0, PT, R2, R11, RZ ;  /* 0x0000000b02157210 */ /* 0x000fc80007f1e0ff */
[----:B------:R-:W-:Y:S02]  /*3820*/  LEA.HI.X.SX32 R20, R11, RZ, 0x1, P0 ;  /* 0x000000ff0b147211 */ /* 0x000fe400000f0eff */
[----:B-1----:R-:W-:-:S04]  /*3830*/  LEA R4, P0, R21, UR12, 0x2 ;  /* 0x0000000c15047c11 */ /* 0x002fc8000f8010ff */
[----:B------:R-:W-:-:S05]  /*3840*/  LEA.HI.X R5, R21, UR13, R20, 0x2, P0 ;  /* 0x0000000d15057c11 */ /* 0x000fca00080f1414 */
[----:B------:R-:W2:Y:S04]  /*3850*/  LDG.E R11, desc[UR10][R4.64] ;  /* 0x0000000a040b7981 */ /* 0x000ea8000c1e1900 */
[----:B------:R-:W3:Y:S04]  /*3860*/  LDG.E R14, desc[UR10][R4.64+0x400] ;  /* 0x0004000a040e7981 */ /* 0x000ee8000c1e1900 */
[----:B------:R-:W4:Y:S04]  /*3870*/  LDG.E R13, desc[UR10][R4.64+0x800] ;  /* 0x0008000a040d7981 */ /* 0x000f28000c1e1900 */
[----:B------:R-:W4:Y:S01]  /*3880*/  LDG.E R10, desc[UR10][R4.64+0xc00] ;  /* 0x000c000a040a7981 */ /* 0x000f22000c1e1900 */
[----:B------:R-:W-:-:S03]  /*3890*/  IADD3 R21, P0, PT, R21, UR14, RZ ;  /* 0x0000000e15157c10 */ /* 0x000fc6000ff1e0ff */
[----:B------:R1:W5:Y:S01]  /*38a0*/  LDG.E R3, desc[UR10][R4.64+0x1000] ;  /* 0x0010000a04037981 */ /* 0x000362000c1e1900 */
[----:B------:R-:W-:Y:S01]  /*38b0*/  IADD3.X R20, PT, PT, R20, UR15, RZ, P0, !PT ;  /* 0x0000000f14147c10 */ /* 0x000fe200087fe4ff */
[----:B------:R-:W-:Y:S01]  /*38c0*/  BSSY.RECONVERGENT B2, `(.L_x_534) ;  /* 0x000002a000027945 */ /* 0x000fe20003800200 */
[----:B------:R-:W-:Y:S01]  /*38d0*/  BAR.SYNC.DEFER_BLOCKING 0x0 ;  /* 0x0000000000007b1d */ /* 0x000fe20000010000 */
[C---:B------:R-:W-:Y:S02]  /*38e0*/  IADD3 R18, P3, PT, R21.reuse, 0x100, RZ ;  /* 0x0000010015127810 */ /* 0x040fe40007f7e0ff */
[C---:B------:R-:W-:Y:S02]  /*38f0*/  IADD3 R17, P4, PT, R21.reuse, 0x200, RZ ;  /* 0x0000020015117810 */ /* 0x040fe40007f9e0ff */
[----:B-1----:R-:W-:Y:S01]  /*3900*/  IADD3 R5, P6, PT, R21, 0x400, RZ ;  /* 0x0000040015057810 */ /* 0x002fe20007fde0ff */
[----:B------:R-:W-:Y:S01]  /*3910*/  IMAD.X R19, RZ, RZ, R20, P3 ;  /* 0x000000ffff137224 */ /* 0x000fe200018e0614 */
[----:B------:R-:W-:-:S03]  /*3920*/  ISETP.NE.AND P3, PT, R2, RZ, PT ;  /* 0x000000ff0200720c */ /* 0x000fc60003f65270 */
        /* <DEDUP_REMOVED lines=9> */
[--C-:B------:R-:W-:Y:S02]  /*39c0*/  IMAD.X R16, RZ, RZ, R20.reuse, P4 ;  /* 0x000000ffff107224 */ /* 0x100fe400020e0614 */
[----:B------:R-:W-:Y:S01]  /*39d0*/  IMAD.X R15, RZ, RZ, R20, P5 ;  /* 0x000000ffff0f7224 */ /* 0x000fe200028e0614 */
[----:B------:R-:W-:-:S07]  /*39e0*/  @P2 SEL R20, R23, R20, P0 ;  /* 0x0000001417142207 */ /* 0x000fce0000000000 */
        /* <DEDUP_REMOVED lines=10> */
[----:B------:R-:W-:Y:S02]  /*3a90*/  @P2 SEL R13, R14, R13, P0 ;  /* 0x0000000d0e0d2207 */ /* 0x000fe40000000000 */
[----:B------:R-:W-:Y:S02]  /*3aa0*/  @P2 SEL R17, R18, R17, P0 ;  /* 0x0000001112112207 */ /* 0x000fe40000000000 */
[----:B------:R-:W-:Y:S02]  /*3ab0*/  ISETP.GE.AND P1, PT, R13, R10, PT ;  /* 0x0000000a0d00720c */ /* 0x000fe40003f26270 */
[----:B------:R-:W-:Y:S01]  /*3ac0*/  @P2 SEL R16, R19, R16, P0 ;  /* 0x0000001013102207 */ /* 0x000fe20000000000 */
[----:B------:R-:W-:Y:S10]  /*3ad0*/  @P3 BRA `(.L_x_535) ;  /* 0x0000000000203947 */ /* 0x000ff40003800000 */
[----:B------:R-:W-:-:S05]  /*3ae0*/  IMAD.MOV.U32 R11, RZ, RZ, 0x500 ;  /* 0x00000500ff0b7424 */ /* 0x000fca00078e00ff */
[----:B------:R-:W2:Y:S01]  /*3af0*/  ATOMG.E.ADD.STRONG.GPU PT, R4, desc[UR10][R8.64], R11 ;  /* 0x8000000b080479a8 */ /* 0x000ea200081ef10a */
[----:B------:R-:W1:Y:S01]  /*3b00*/  S2UR UR5, SR_CgaCtaId ;  /* 0x00000000000579c3 */ /* 0x000e620000008800 */
[----:B------:R-:W-:Y:S02]  /*3b10*/  UMOV UR4, 0x400 ;  /* 0x0000040000047882 */ /* 0x000fe40000000000 */
[----:B-1----:R-:W-:-:S06]  /*3b20*/  ULEA UR4, UR5, UR4, 0x18 ;  /* 0x0000000405047291 */ /* 0x002fcc000f8ec0ff */
[----:B------:R-:W-:Y:S02]  /*3b30*/  IMAD.U32 R7, RZ, RZ, UR4 ;  /* 0x00000004ff077e24 */ /* 0x000fe4000f8e00ff */
[----:B--2---:R-:W-:-:S05]  /*3b40*/  VIADD R4, R4, UR6 ;  /* 0x0000000604047c36 */ /* 0x004fca0008000000 */
[----:B------:R1:W-:Y:S02]  /*3b50*/  STS [R7+0x98], R4 ;  /* 0x0000980407007388 */ /* 0x0003e40000000800 */
.L_x_535:
[----:B0-----:R-:W-:Y:S05]  /*3b60*/  BSYNC.RECONVERGENT B2 ;  /* 0x0000000000027941 */ /* 0x001fea0003800200 */
.L_x_534:
[----:B------:R-:W-:Y:S01]  /*3b70*/  BAR.SYNC.DEFER_BLOCKING 0x0 ;  /* 0x0000000000007b1d */ /* 0x000fe20000010000 */
[----:B------:R-:W-:Y:S01]  /*3b80*/  @P1 ISETP.GE.U32.AND P0, PT, R17, R12, PT ;  /* 0x0000000c1100120c */ /* 0x000fe20003f06070 */
[----:B-1----:R-:W-:-:S03]  /*3b90*/  IMAD.U32 R4, RZ, RZ, UR7 ;  /* 0x00000007ff047e24 */ /* 0x002fc6000f8e00ff */
[----:B------:R-:W-:-:S04]  /*3ba0*/  @P1 ISETP.GE.AND.EX P0, PT, R16, R15, PT, P0 ;  /* 0x0000000f1000120c */ /* 0x000fc80003f06300 */
[----:B------:R-:W-:-:S04]  /*3bb0*/  @P1 ISETP.LT.OR P0, PT, R10, R13, !P0 ;  /* 0x0000000d0a00120c */ /* 0x000fc80004701670 */
[----:B------:R-:W-:Y:S02]  /*3bc0*/  @P1 SEL R10, R13, R10, P0 ;  /* 0x0000000a0d0a1207 */ /* 0x000fe40000000000 */
[----:B------:R-:W-:Y:S02]  /*3bd0*/  @P1 SEL R12, R17, R12, P0 ;  /* 0x0000000c110c1207 */ /* 0x000fe40000000000 */
[----:B-----5:R-:W-:Y:S02]  /*3be0*/  ISETP.GE.AND P2, PT, R10, R3, PT ;  /* 0x000000030a00720c */ /* 0x020fe40003f46270 */
[----:B------:R-:W-:Y:S01]  /*3bf0*/  @P1 SEL R15, R16, R15, P0 ;  /* 0x0000000f100f1207 */ /* 0x000fe20000000000 */
[----:B------:R-:W0:Y:S10]  /*3c00*/  LDS R11, [R7+0x98] ;  /* 0x00009800070b7984 */ /* 0x000e340000000800 */
        /* <DEDUP_REMOVED lines=8> */
[----:B------:R-:W-:Y:S02]  /*3c90*/  IMAD.MOV.U32 R23, RZ, RZ, R6 ;  /* 0x000000ffff177224 */ /* 0x000fe400078e0006 */
[----:B0-----:R-:W-:-:S05]  /*3ca0*/  VIADD R13, R11, 0x500 ;  /* 0x000005000b0d7836 */ /* 0x001fca0000000000 */
[----:B------:R-:W-:-:S13]  /*3cb0*/  ISETP.GT.AND P0, PT, R13, R4, PT ;  /* 0x000000040d00720c */ /* 0x000fda0003f04270 */
[----:B------:R-:W-:Y:S05]  /*3cc0*/  @!P0 BRA `(.L_x_536) ;  /* 0xfffffff800d08947 */ /* 0x000fea000383ffff */
[----:B------:R-:W-:Y:S05]  /*3cd0*/  BSYNC.RECONVERGENT B1 ;  /* 0x0000000000017941 */ /* 0x000fea0003800200 */
.L_x_533:
[----:B------:R-:W-:Y:S01]  /*3ce0*/  ISETP.GE.AND P0, PT, R11, R4, PT ;  /* 0x000000040b00720c */ /* 0x000fe20003f06270 */
[----:B------:R-:W0:Y:S01]  /*3cf0*/  LDCU.64 UR6, c[0x0][0x388] ;  /* 0x00007100ff0677ac */ /* 0x000e220008000a00 */
[----:B------:R-:W-:Y:S01]  /*3d00*/  BSSY.RECONVERGENT B1, `(.L_x_530) ;  /* 0x0000097000017945 */ /* 0x000fe20003800200 */
[----:B------:R-:W1:Y:S10]  /*3d10*/  LDCU.64 UR4, c[0x0][0x388] ;  /* 0x00007100ff0477ac */ /* 0x000e740008000a00 */
[----:B------:R-:W-:Y:S05]  /*3d20*/  @P0 BRA `(.L_x_537) ;  /* 0x0000000800500947 */ /* 0x000fea0003800000 */
[----:B------:R-:W-:-:S05]  /*3d30*/  IMAD.IADD R7, R4, 0x1, -R11 ;  /* 0x0000000104077824 */ /* 0x000fca00078e0a0b */
[----:B------:R-:W-:-:S13]  /*3d40*/  ISETP.GE.AND P0, PT, R2, R7, PT ;  /* 0x000000070200720c */ /* 0x000fda0003f06270 */
[----:B------:R-:W-:Y:S05]  /*3d50*/  @P0 BRA `(.L_x_537) ;  /* 0x0000000800440947 */ /* 0x000fea0003800000 */
[----:B------:R-:W-:Y:S01]  /*3d60*/  LOP3.LUT R8, RZ, R2, RZ, 0x33, !PT ;  /* 0x00000002ff087212 */ /* 0x000fe200078e33ff */
[----:B------:R-:W-:Y:S03]  /*3d70*/  BSSY.RECONVERGENT B2, `(.L_x_538) ;  /* 0x000002a000027945 */ /* 0x000fe60003800200 */
[----:B------:R-:W-:-:S04]  /*3d80*/  IADD3 R14, PT, PT, -R11, R4, R8 ;  /* 0x000000040b0e7210 */ /* 0x000fc80007ffe108 */
[----:B------:R-:W-:-:S04]  /*3d90*/  LOP3.LUT R4, R14, 0x300, RZ, 0xc0, !PT ;  /* 0x000003000e047812 */ /* 0x000fc800078ec0ff */
[----:B------:R-:W-:Y:S01]  /*3da0*/  ISETP.NE.AND P0, PT, R4, 0x300, PT ;  /* 0x000003000400780c */ /* 0x000fe20003f05270 */
[----:B------:R-:W-:-:S12]  /*3db0*/  IMAD.MOV.U32 R4, RZ, RZ, R2 ;  /* 0x000000ffff047224 */ /* 0x000fd800078e0002 */
[----:B------:R-:W-:Y:S05]  /*3dc0*/  @!P0 BRA `(.L_x_539) ;  /* 0x0000000000908947 */ /* 0x000fea0003800000 */
[----:B------:R-:W2:Y:S01]  /*3dd0*/  LDC.64 R8, c[0x0][0x380] ;  /* 0x0000e000ff087b82 */ /* 0x000ea20000000a00 */
[----:B------:R-:W-:Y:S01]  /*3de0*/  LEA.HI R4, R14, 0x1, RZ, 0x18 ;  /* 0x000000010e047811 */ /* 0x000fe200078fc0ff */
[----:B------:R-:W-:-:S03]  /*3df0*/  IMAD.IADD R15, R2, 0x1, R11 ;  /* 0x00000001020f7824 */ /* 0x000fc600078e020b */
[----:B------:R-:W-:Y:S01]  /*3e00*/  LOP3.LUT R10, R4, 0x3, RZ, 0xc0, !PT ;  /* 0x00000003040a7812 */ /* 0x000fe200078ec0ff */
[----:B------:R-:W-:-:S04]  /*3e10*/  IMAD.MOV.U32 R4, RZ, RZ, R2 ;  /* 0x000000ffff047224 */ /* 0x000fc800078e0002 */
[----:B------:R-:W-:-:S07]  /*3e20*/  IMAD.MOV R10, RZ, RZ, -R10 ;  /* 0x000000ffff0a7224 */ /* 0x000fce00078e0a0a */
.L_x_542:
[----:B--2---:R-:W-:-:S06]  /*3e30*/  IMAD.WIDE R12, R15, 0x4, R8 ;  /* 0x000000040f0c7825 */ /* 0x004fcc00078e0208 */
[----:B------:R-:W2:Y:S01]  /*3e40*/  LDG.E R13, desc[UR10][R12.64] ;  /* 0x0000000a0c0d7981 */ /* 0x000ea2000c1e1900 */
[C---:B-1----:R-:W-:Y:S01]  /*3e50*/  IADD3 R19, P1, PT, R15.reuse, UR4, RZ ;  /* 0x000000040f137c10 */ /* 0x042fe2000ff3e0ff */
[----:B------:R-:W-:Y:S01]  /*3e60*/  VIADD R10, R10, 0x1 ;  /* 0x000000010a0a7836 */ /* 0x000fe20000000000 */
[----:B------:R-:W-:Y:S01]  /*3e70*/  BSSY.RECONVERGENT B3, `(.L_x_540) ;  /* 0x0000016000037945 */ /* 0x000fe20003800200 */
[----:B------:R-:W-:Y:S01]  /*3e80*/  IMAD.MOV.U32 R16, RZ, RZ, R5 ;  /* 0x000000ffff107224 */ /* 0x000fe200078e0005 */
[----:B------:R-:W-:Y:S01]  /*3e90*/  LEA.HI.X.SX32 R20, R15, UR5, 0x1, P1 ;  /* 0x000000050f147c11 */ /* 0x000fe200088f0eff */
[----:B------:R-:W-:Y:S01]  /*3ea0*/  IMAD.MOV.U32 R17, RZ, RZ, R6 ;  /* 0x000000ffff117224 */ /* 0x000fe200078e0006 */
[----:B------:R-:W-:Y:S01]  /*3eb0*/  ISETP.NE.AND P2, PT, R10, RZ, PT ;  /* 0x000000ff0a00720c */ /* 0x000fe20003f45270 */
[----:B------:R-:W-:Y:S02]  /*3ec0*/  IMAD.MOV.U32 R18, RZ, RZ, R3 ;  /* 0x000000ffff127224 */ /* 0x000fe400078e0003 */
        /* <DEDUP_REMOVED lines=16> */
.L_x_541:
[----:B0-----:R-:W-:Y:S05]  /*3fd0*/  BSYNC.RECONVERGENT B3 ;  /* 0x0000000000037941 */ /* 0x001fea0003800200 */
.L_x_540:
[----:B------:R-:W-:Y:S02]  /*3fe0*/  VIADD R4, R4, 0x100 ;  /* 0x0000010004047836 */ /* 0x000fe40000000000 */
[----:B------:R-:W-:Y:S01]  /*3ff0*/  VIADD R15, R15, 0x100 ;  /* 0x000001000f0f7836 */ /* 0x000fe20000000000 */
[----:B------:R-:W-:Y:S06]  /*4000*/  @P2 BRA `(.L_x_542) ;  /* 0xfffffffc00882947 */ /* 0x000fec000383ffff */
.L_x_539:
[----:B01----:R-:W-:Y:S05]  /*4010*/  BSYNC.RECONVERGENT B2 ;  /* 0x0000000000027941 */ /* 0x003fea0003800200 */
.L_x_538:
[----:B------:R-:W-:-:S13]  /*4020*/  ISETP.GE.U32.AND P0, PT, R14, 0x300, PT ;  /* 0x000003000e00780c */ /* 0x000fda0003f06070 */
[----:B------:R-:W-:Y:S05]  /*4030*/  @!P0 BRA `(.L_x_537) ;  /* 0x00000004008c8947 */ /* 0x000fea0003800000 */
[----:B------:R-:W0:Y:S01]  /*4040*/  LDC.64 R8, c[0x0][0x380] ;  /* 0x0000e000ff087b82 */ /* 0x000e220000000a00 */
[----:B------:R-:W-:-:S04]  /*4050*/  IMAD.IADD R11, R4, 0x1, R11 ;  /* 0x00000001040b7824 */ /* 0x000fc800078e020b */
[C---:B------:R-:W-:Y:S02]  /*4060*/  VIADD R20, R11.reuse, 0x100 ;  /* 0x000001000b147836 */ /* 0x040fe40000000000 */
[C---:B------:R-:W-:Y:S02]  /*4070*/  VIADD R19, R11.reuse, 0x200 ;  /* 0x000002000b137836 */ /* 0x040fe40000000000 */
[----:B------:R-:W-:Y:S01]  /*4080*/  VIADD R18, R11, 0x300 ;  /* 0x000003000b127836 */ /* 0x000fe20000000000 */
[----:B0-----:R-:W-:-:S05]  /*4090*/  IADD3 R8, P0, PT, R8, 0x800, RZ ;  /* 0x0000080008087810 */ /* 0x001fca0007f1e0ff */
[----:B------:R-:W-:-:S08]  /*40a0*/  IMAD.X R9, RZ, RZ, R9, P0 ;  /* 0x000000ffff097224 */ /* 0x000fd000000e0609 */
.L_x_551:
[----:B------:R-:W-:-:S05]  /*40b0*/  IMAD.WIDE R14, R11, 0x4, R8 ;  /* 0x000000040b0e7825 */ /* 0x000fca00078e0208 */
[----:B------:R-:W2:Y:S04]  /*40c0*/  LDG.E R24, desc[UR10][R14.64+-0x800] ;  /* 0xfff8000a0e187981 */ /* 0x000ea8000c1e1900 */
[----:B------:R0:W5:Y:S04]  /*40d0*/  LDG.E R26, desc[UR10][R14.64+-0x400] ;  /* 0xfffc000a0e1a7981 */ /* 0x000168000c1e1900 */
        /* <DEDUP_REMOVED lines=21> */
.L_x_544:
[----:B------:R-:W-:Y:S05]  /*4230*/  BSYNC.RECONVERGENT B2 ;  /* 0x0000000000027941 */ /* 0x000fea0003800200 */
.L_x_543:
        /* <DEDUP_REMOVED lines=19> */
.L_x_546:
[----:B------:R-:W-:Y:S05]  /*4370*/  BSYNC.RECONVERGENT B2 ;  /* 0x0000000000027941 */ /* 0x000fea0003800200 */
.L_x_545:
[----:B------:R-:W-:Y:S01]  /*4380*/  ISETP.GE.AND P0, PT, R3, R10, PT ;  /* 0x0000000a0300720c */ /* 0x000fe20003f06270 */
[----:B------:R-:W-:Y:S01]  /*4390*/  BSSY.RECONVERGENT B2, `(.L_x_547) ;  /* 0x0000013000027945 */ /* 0x000fe20003800200 */
[C---:B------:R-:W-:Y:S01]  /*43a0*/  IADD3 R16, P1, PT, R19.reuse, UR6, RZ ;  /* 0x0000000613107c10 */ /* 0x040fe2000ff3e0ff */
        /* <DEDUP_REMOVED lines=17> */
.L_x_548:
[----:B------:R-:W-:Y:S05]  /*44c0*/  BSYNC.RECONVERGENT B2 ;  /* 0x0000000000027941 */ /* 0x000fea0003800200 */
.L_x_547:
        /* <DEDUP_REMOVED lines=18> */
.L_x_550:
[----:B------:R-:W-:Y:S05]  /*45f0*/  BSYNC.RECONVERGENT B2 ;  /* 0x0000000000027941 */ /* 0x000fea0003800200 */
.L_x_549:
[----:B------:R-:W-:Y:S02]  /*4600*/  VIADD R4, R4, 0x400 ;  /* 0x0000040004047836 */ /* 0x000fe40000000000 */
[----:B------:R-:W-:Y:S02]  /*4610*/  VIADD R20, R20, 0x400 ;  /* 0x0000040014147836 */ /* 0x000fe40000000000 */
[----:B------:R-:W-:Y:S01]  /*4620*/  VIADD R19, R19, 0x400 ;  /* 0x0000040013137836 */ /* 0x000fe20000000000 */
[----:B------:R-:W-:Y:S01]  /*4630*/  ISETP.GE.AND P0, PT, R4, R7, PT ;  /* 0x000000070400720c */ /* 0x000fe20003f06270 */
[----:B------:R-:W-:Y:S02]  /*4640*/  VIADD R18, R18, 0x400 ;  /* 0x0000040012127836 */ /* 0x000fe40000000000 */
[----:B------:R-:W-:-:S10]  /*4650*/  VIADD R11, R11, 0x400 ;  /* 0x000004000b0b7836 */ /* 0x000fd40000000000 */
[----:B------:R-:W-:Y:S05]  /*4660*/  @!P0 BRA `(.L_x_551) ;  /* 0xfffffff800908947 */ /* 0x000fea000383ffff */
.L_x_537:
[----:B01----:R-:W-:Y:S05]  /*4670*/  BSYNC.RECONVERGENT B1 ;  /* 0x0000000000017941 */ /* 0x003fea0003800200 */
.L_x_530:
        /* <DEDUP_REMOVED lines=31> */
.L_x_553:
[----:B------:R-:W-:Y:S05]  /*4870*/  BSYNC.RECONVERGENT B1 ;  /* 0x0000000000017941 */ /* 0x000fea0003800200 */
.L_x_552:
        /* <DEDUP_REMOVED lines=24> */
.L_x_555:
[----:B------:R-:W-:Y:S05]  /*4a00*/  BSYNC.RECONVERGENT B1 ;  /* 0x0000000000017941 */ /* 0x000fea0003800200 */
.L_x_554:
[----:B---3--:R3:W4:Y:S01]  /*4a10*/  SHFL.DOWN PT, R10, R3, 0x4, 0x1f ;  /* 0x08801f00030a7f89 */ /* 0x00872200000e0000 */
[----:B------:R-:W-:Y:S01]  /*4a20*/  BSSY.RECONVERGENT B1, `(.L_x_556) ;  /* 0x0000017000017945 */ /* 0x000fe20003800200 */
[----:B0-----:R-:W-:Y:S02]  /*4a30*/  IMAD.MOV.U32 R4, RZ, RZ, R3 ;  /* 0x000000ffff047224 */ /* 0x001fe400078e0003 */
[----:B------:R3:W0:Y:S01]  /*4a40*/  SHFL.DOWN PT, R12, R5, 0x4, 0x1f ;  /* 0x08801f00050c7f89 */ /* 0x00062200000e0000 */
[----:B--2---:R-:W-:Y:S02]  /*4a50*/  IMAD.MOV.U32 R6, RZ, RZ, R5 ;  /* 0x000000ffff067224 */ /* 0x004fe400078e0005 */
[----:B------:R-:W-:Y:S01]  /*4a60*/  IMAD.MOV.U32 R7, RZ, RZ, R8 ;  /* 0x000000ffff077224 */ /* 0x000fe200078e0008 */
[----:B------:R3:W2:Y:S01]  /*4a70*/  SHFL.DOWN PT, R9, R8, 0x4, 0x1f ;  /* 0x08801f0008097f89 */ /* 0x0006a200000e0000 */
        /* <DEDUP_REMOVED lines=17> */
.L_x_557:
[----:B------:R-:W-:Y:S05]  /*4b90*/  BSYNC.RECONVERGENT B1 ;  /* 0x0000000000017941 */ /* 0x000fea0003800200 */
.L_x_556:
[----:B-1----:R1:W0:Y:S01]  /*4ba0*/  SHFL.DOWN PT, R11, R4, 0x8, 0x1f ;  /* 0x09001f00040b7f89 */ /* 0x00222200000e0000 */
[----:B------:R-:W-:Y:S01]  /*4bb0*/  BSSY.RECONVERGENT B1, `(.L_x_558) ;  /* 0x0000017000017945 */ /* 0x000fe20003800200 */
[----:B---3--:R-:W-:Y:S02]  /*4bc0*/  IMAD.MOV.U32 R3, RZ, RZ, R4 ;  /* 0x000000ffff037224 */ /* 0x008fe400078e0004 */
[----:B------:R1:W3:Y:S01]  /*4bd0*/  SHFL.DOWN PT, R13, R6, 0x8, 0x1f ;  /* 0x09001f00060d7f89 */ /* 0x0002e200000e0000 */
[----:B------:R-:W-:Y:S02]  /*4be0*/  IMAD.MOV.U32 R5, RZ, RZ, R6 ;  /* 0x000000ffff057224 */ /* 0x000fe400078e0006 */
[----:B--2---:R-:W-:Y:S01]  /*4bf0*/  IMAD.MOV.U32 R9, RZ, RZ, R7 ;  /* 0x000000ffff097224 */ /* 0x004fe200078e0007 */
[----:B------:R1:W2:Y:S01]  /*4c00*/  SHFL.DOWN PT, R8, R7, 0x8, 0x1f ;  /* 0x09001f0007087f89 */ /* 0x0002a200000e0000 */
[----:B------:R-:W-:Y:S05]  /*4c10*/  @P4 BRA `(.L_x_559) ;  /* 0x0000000000404947 */ /* 0x000fea0003800000 */
[----:B0-----:R-:W-:Y:S01]  /*4c20*/  ISETP.GE.AND P0, PT, R4, R11, PT ;  /* 0x0000000b0400720c */ /* 0x001fe20003f06270 */
[----:B------:R-:W-:Y:S02]  /*4c30*/  IMAD.MOV.U32 R3, RZ, RZ, R11 ;  /* 0x000000ffff037224 */ /* 0x000fe400078e000b */
[----:B---3--:R-:W-:Y:S02]  /*4c40*/  IMAD.MOV.U32 R5, RZ, RZ, R13 ;  /* 0x000000ffff057224 */ /* 0x008fe400078e000d */
        /* <DEDUP_REMOVED lines=13> */
.L_x_559:
[----:B------:R-:W-:Y:S05]  /*4d20*/  BSYNC.RECONVERGENT B1 ;  /* 0x0000000000017941 */ /* 0x000fea0003800200 */
.L_x_558:
[----:B-1----:R1:W1:Y:S01]  /*4d30*/  SHFL.DOWN PT, R4, R3, 0x10, 0x1f ;  /* 0x0a001f0003047f89 */ /* 0x00226200000e0000 */
[----:B------:R-:W-:Y:S01]  /*4d40*/  BSSY.RECONVERGENT B1, `(.L_x_560) ;  /* 0x0000017000017945 */ /* 0x000fe20003800200 */
[----:B------:R-:W-:Y:S02]  /*4d50*/  IMAD.MOV.U32 R6, RZ, RZ, R3 ;  /* 0x000000ffff067224 */ /* 0x000fe400078e0003 */
[----:B----4-:R4:W1:Y:S01]  /*4d60*/  SHFL.DOWN PT, R10, R5, 0x10, 0x1f ;  /* 0x0a001f00050a7f89 */ /* 0x01086200000e0000 */
[----:B------:R-:W-:Y:S02]  /*4d70*/  IMAD.MOV.U32 R7, RZ, RZ, R5 ;  /* 0x000000ffff077224 */ /* 0x000fe400078e0005 */
[----:B--2---:R-:W-:Y:S01]  /*4d80*/  IMAD.MOV.U32 R8, RZ, RZ, R9 ;  /* 0x000000ffff087224 */ /* 0x004fe200078e0009 */
[----:B0-----:R4:W0:Y:S01]  /*4d90*/  SHFL.DOWN PT, R12, R9, 0x10, 0x1f ;  /* 0x0a001f00090c7f89 */ /* 0x00182200000e0000 */
        /* <DEDUP_REMOVED lines=17> */
.L_x_561:
[----:B------:R-:W-:Y:S05]  /*4eb0*/  BSYNC.RECONVERGENT B1 ;  /* 0x0000000000017941 */ /* 0x000fea0003800200 */
.L_x_560:
[----:B------:R-:W-:Y:S04]  /*4ec0*/  BSSY.RECONVERGENT B1, `(.L_x_562) ;  /* 0x000000c000017945 */ /* 0x000fe80003800200 */
[----:B------:R-:W-:Y:S05]  /*4ed0*/  @P2 BRA `(.L_x_563) ;  /* 0x0000000000282947 */ /* 0x000fea0003800000 */
[----:B----4-:R-:W2:Y:S01]  /*4ee0*/  S2R R5, SR_CgaCtaId ;  /* 0x0000000000057919 */ /* 0x010ea20000008800 */
[----:B-1----:R-:W-:Y:S02]  /*4ef0*/  MOV R4, 0x400 ;  /* 0x0000040000047802 */ /* 0x002fe40000000f00 */
[----:B------:R-:W-:-:S04]  /*4f00*/  SHF.R.U32.HI R3, RZ, 0x1, R2 ;  /* 0x00000001ff037819 */ /* 0x000fc80000011602 */
[----:B------:R-:W-:Y:S02]  /*4f10*/  LOP3.LUT R3, R3, 0x1f0, RZ, 0xc0, !PT ;  /* 0x000001f003037812 */ /* 0x000fe400078ec0ff */
[----:B--2---:R-:W-:Y:S01]  /*4f20*/  LEA R4, R5, R4, 0x18 ;  /* 0x0000000405047211 */ /* 0x004fe200078ec0ff */
[----:B------:R-:W-:-:S04]  /*4f30*/  IMAD.MOV.U32 R5, RZ, RZ, R8 ;  /* 0x000000ffff057224 */ /* 0x000fc800078e0008 */
[----:B------:R-:W-:Y:S02]  /*4f40*/  IMAD.IADD R3, R3, 0x1, R4 ;  /* 0x0000000103037824 */ /* 0x000fe400078e0204 */
[----:B------:R-:W-:-:S03]  /*4f50*/  IMAD.MOV.U32 R4, RZ, RZ, R7 ;  /* 0x000000ffff047224 */ /* 0x000fc600078e0007 */
[----:B------:R2:W-:Y:S04]  /*4f60*/  STS [R3+0x8], R6 ;  /* 0x0000080603007388 */ /* 0x0005e80000000800 */
[----:B------:R2:W-:Y:S02]  /*4f70*/  STS.64 [R3+0x10], R4 ;  /* 0x0000100403007388 */ /* 0x0005e40000000a00 */
.L_x_563:
[----:B------:R-:W-:Y:S05]  /*4f80*/  BSYNC.RECONVERGENT B1 ;  /* 0x0000000000017941 */ /* 0x000fea0003800200 */
.L_x_562:
        /* <DEDUP_REMOVED lines=27> */
.L_x_565:
[----:B------:R-:W-:Y:S05]  /*5140*/  BSYNC.RECONVERGENT B1 ;  /* 0x0000000000017941 */ /* 0x000fea0003800200 */
.L_x_564:
        /* <DEDUP_REMOVED lines=27> */
.L_x_567:
[----:B------:R-:W-:Y:S05]  /*5300*/  BSYNC.RECONVERGENT B1 ;  /* 0x0000000000017941 */ /* 0x000fea0003800200 */
.L_x_566:
        /* <DEDUP_REMOVED lines=17> */
.L_x_569:
[----:B------:R-:W-:Y:S05]  /*5420*/  BSYNC.RECONVERGENT B1 ;  /* 0x0000000000017941 */ /* 0x000fea0003800200 */
.L_x_568:
        /* <DEDUP_REMOVED lines=17> */
.L_x_571:
[----:B------:R-:W-:Y:S05]  /*5540*/  BSYNC.RECONVERGENT B1 ;  /* 0x0000000000017941 */ /* 0x000fea0003800200 */
.L_x_570:
        /* <DEDUP_REMOVED lines=17> */
.L_x_573:
[----:B------:R-:W-:Y:S05]  /*5660*/  BSYNC.RECONVERGENT B1 ;  /* 0x0000000000017941 */ /* 0x000fea0003800200 */
.L_x_572:
        /* <DEDUP_REMOVED lines=17> */
.L_x_575:
[----:B------:R-:W-:Y:S05]  /*5780*/  BSYNC.RECONVERGENT B1 ;  /* 0x0000000000017941 */ /* 0x000fea0003800200 */
.L_x_574:
        /* <DEDUP_REMOVED lines=16> */
.L_x_493:
[----:B------:R-:W-:Y:S05]  /*5890*/  BSYNC.RECONVERGENT B0 ;  /* 0x0000000000007941 */ /* 0x000fea0003800200 */
.L_x_460:
[----:B------:R-:W-:Y:S05]  /*58a0*/  @P2 EXIT ;  /* 0x000000000000294d */ /* 0x000fea0003800000 */
[----:B-1234-:R-:W1:Y:S01]  /*58b0*/  LDC.64 R2, c[0x0][0x390] ;  /* 0x0000e400ff027b82 */ /* 0x01ee620000000a00 */
[----:B0-----:R-:W-:Y:S02]  /*58c0*/  IMAD.MOV.U32 R9, RZ, RZ, R8 ;  /* 0x000000ffff097224 */ /* 0x001fe400078e0008 */
[----:B------:R-:W-:Y:S02]  /*58d0*/  IMAD.MOV.U32 R8, RZ, RZ, R7 ;  /* 0x000000ffff087224 */ /* 0x000fe400078e0007 */
[----:B-1----:R-:W-:-:S05]  /*58e0*/  IMAD.WIDE.U32 R2, R0, 0x10, R2 ;  /* 0x0000001000027825 */ /* 0x002fca00078e0002 */
[----:B------:R-:W-:Y:S04]  /*58f0*/  STG.E.64 desc[UR10][R2.64+0x8], R8 ;  /* 0x0000080802007986 */ /* 0x000fe8000c101b0a */
[----:B------:R-:W-:Y:S01]  /*5900*/  STG.E desc[UR10][R2.64], R6 ;  /* 0x0000000602007986 */ /* 0x000fe2000c10190a */
[----:B------:R-:W-:Y:S05]  /*5910*/  EXIT ;  /* 0x000000000000794d */ /* 0x000fea0003800000 */
.L_x_576:
        /* <DEDUP_REMOVED lines=14> */
.L_x_706:


//--------------------- .text._ZN6thrust24THRUST_300001_SM_1000_NS8cuda_cub4core6detail13_kernel_agentINS1_8__reduce11ReduceAgentINS0_12zip_iteratorIN4cuda3std3__45tupleIJNS0_10device_ptrIiEENS0_17counting_iteratorIlNS0_11use_defaultESF_SF_EEEEEEEPNSB_IJilEEESJ_iNS1_9__extrema9arg_max_fIilNSA_4lessIiEEEEEEJSI_SK_iSP_EEEvDpT0_ --------------------------
	.section	.text._ZN6thrust24THRUST_300001_SM_1000_NS8cuda_cub4core6detail13_kernel_agentINS1_8__reduce11ReduceAgentINS0_12zip_iteratorIN4cuda3std3__45tupleIJNS0_10device_ptrIiEENS0_17counting_iteratorIlNS0_11use_defaultESF_SF_EEEEEEEPNSB_IJilEEESJ_iNS1_9__extrema9arg_max_fIilNSA_4lessIiEEEEEEJSI_SK_iSP_EEEvDpT0_,"ax",@progbits
	.align	128
        .global         _ZN6thrust24THRUST_300001_SM_1000_NS8cuda_cub4core6detail13_kernel_agentINS1_8__reduce11ReduceAgentINS0_12zip_iteratorIN4cuda3std3__45tupleIJNS0_10device_ptrIiEENS0_17counting_iteratorIlNS0_11use_defaultESF_SF_EEEEEEEPNSB_IJilEEESJ_iNS1_9__extrema9arg_max_fIilNSA_4lessIiEEEEEEJSI_SK_iSP_EEEvDpT0_
        .type           _ZN6thrust24THRUST_300001_SM_1000_NS8cuda_cub4core6detail13_kernel_agentINS1_8__reduce11ReduceAgentINS0_12zip_iteratorIN4cuda3std3__45tupleIJNS0_10device_ptrIiEENS0_17counting_iteratorIlNS0_11use_defaultESF_SF_EEEEEEEPNSB_IJilEEESJ_iNS1_9__extrema9arg_max_fIilNSA_4lessIiEEEEEEJSI_SK_iSP_EEEvDpT0_,@function
        .size           _ZN6thrust24THRUST_300001_SM_1000_NS8cuda_cub4core6detail13_kernel_agentINS1_8__reduce11ReduceAgentINS0_12zip_iteratorIN4cuda3std3__45tupleIJNS0_10device_ptrIiEENS0_17counting_iteratorIlNS0_11use_defaultESF_SF_EEEEEEEPNSB_IJilEEESJ_iNS1_9__extrema9arg_max_fIilNSA_4lessIiEEEEEEJSI_SK_iSP_EEEvDpT0_,(.L_x_707 - _ZN6thrust24THRUST_300001_SM_1000_NS8cuda_cub4core6detail13_kernel_agentINS1_8__reduce11ReduceAgentINS0_12zip_iteratorIN4cuda3std3__45tupleIJNS0_10device_ptrIiEENS0_17counting_iteratorIlNS0_11use_defaultESF_SF_EEEEEEEPNSB_IJilEEESJ_iNS1_9__extrema9arg_max_fIilNSA_4lessIiEEEEEEJSI_SK_iSP_EEEvDpT0_)
        .other          _ZN6thrust24THRUST_300001_SM_1000_NS8cuda_cub4core6detail13_kernel_agentINS1_8__reduce11ReduceAgentINS0_12zip_iteratorIN4cuda3std3__45tupleIJNS0_10device_ptrIiEENS0_17counting_iteratorIlNS0_11use_defaultESF_SF_EEEEEEEPNSB_IJilEEESJ_iNS1_9__extrema9arg_max_fIilNSA_4lessIiEEEEEEJSI_SK_iSP_EEEvDpT0_,@"STO_CUDA_ENTRY STV_DEFAULT"
_ZN6thrust24THRUST_300001_SM_1000_NS8cuda_cub4core6detail13_kernel_agentINS1_8__reduce11ReduceAgentINS0_12zip_iteratorIN4cuda3std3__45tupleIJNS0_10device_ptrIiEENS0_17counting_iteratorIlNS0_11use_defaultESF_SF_EEEEEEEPNSB_IJilEEESJ_iNS1_9__extrema9arg_max_fIilNSA_4lessIiEEEEEEJSI_SK_iSP_EEEvDpT0_:
.text._ZN6thrust24THRUST_300001_SM_1000_NS8cuda_cub4core6detail13_kernel_agentINS1_8__reduce11ReduceAgentINS0_12zip_iteratorIN4cuda3std3__45tupleIJNS0_10device_ptrIiEENS0_17counting_iteratorIlNS0_11use_defaultESF_SF_EEEEEEEPNSB_IJilEEESJ_iNS1_9__extrema9arg_max_fIilNSA_4lessIiEEEEEEJSI_SK_iSP_EEEvDpT0_:
        /* <DEDUP_REMOVED lines=23> */
.L_x_580:
[----:B0-----:R-:W-:Y:S05]  /*0170*/  BSYNC.RECONVERGENT B1 ;  /* 0x0000000000017941 */ /* 0x001fea0003800200 */
.L_x_579:
        /* <DEDUP_REMOVED lines=17> */
.L_x_587:
        /* <DEDUP_REMOVED lines=24> */
.L_x_586:
[----:B------:R-:W-:Y:S05]  /*0410*/  BSYNC.RECONVERGENT B3 ;  /* 0x0000000000037941 */ /* 0x000fea0003800200 */
.L_x_585:
[----:B------:R-:W-:Y:S01]  /*0420*/  IADD3 R5, P0, PT, R5, 0x100, RZ ;  /* 0x0000010005057810 */ /* 0x000fe20007f1e0ff */
[----:B------:R-:W-:Y:S02]  /*0430*/  VIADD R9, R9, 0x100 ;  /* 0x0000010009097836 */ /* 0x000fe40000000000 */
[----:B------:R-:W-:Y:S02]  /*0440*/  IMAD.X R3, RZ, RZ, R3, P3 ;  /* 0x000000ffff037224 */ /* 0x000fe400018e0603 */
[----:B------:R-:W-:Y:S01]  /*0450*/  IMAD.X R10, RZ, RZ, R10, P0 ;  /* 0x000000ffff0a7224 */ /* 0x000fe200000e060a */
[----:B------:R-:W-:Y:S07]  /*0460*/  @P2 BRA `(.L_x_587) ;  /* 0xfffffffc00882947 */ /* 0x000fee000383ffff */
.L_x_584:
[----:B------:R-:W-:Y:S05]  /*0470*/  BSYNC.RECONVERGENT B2 ;  /* 0x0000000000027941 */ /* 0x000fea0003800200 */
.L_x_583:
[----:B------:R-:W-:-:S13]  /*0480*/  ISETP.GE.U32.AND P0, PT, R11, 0x300, PT ;  /* 0x000003000b00780c */ /* 0x000fda0003f06070 */
[----:B------:R-:W-:Y:S05]  /*0490*/  @!P0 BRA `(.L_x_582) ;  /* 0x00000004007c8947 */ /* 0x000fea0003800000 */
[----:B------:R-:W0:Y:S01]  /*04a0*/  LDC.64 R4, c[0x0][0x380] ;  /* 0x0000e000ff047b82 */ /* 0x000e220000000a00 */
[----:B------:R-:W-:-:S07]  /*04b0*/  VIADD R10, R9, 0x200 ;  /* 0x00000200090a7836 */ /* 0x000fce0000000000 */
[----:B------:R-:W1:Y:S02]  /*04c0*/  LDC.64 R2, c[0x0][0x388] ;  /* 0x0000e200ff027b82 */ /* 0x000e640000000a00 */
.L_x_596:
        /* <DEDUP_REMOVED lines=26> */
.L_x_589:
[----:B------:R-:W-:Y:S05]  /*0670*/  BSYNC.RECONVERGENT B2 ;  /* 0x0000000000027941 */ /* 0x000fea0003800200 */
.L_x_588:
        /* <DEDUP_REMOVED lines=20> */
.L_x_591:
[----:B------:R-:W-:Y:S05]  /*07c0*/  BSYNC.RECONVERGENT B2 ;  /* 0x0000000000027941 */ /* 0x000fea0003800200 */
.L_x_590:
        /* <DEDUP_REMOVED lines=20> */
.L_x_593:
[----:B------:R-:W-:Y:S05]  /*0910*/  BSYNC.RECONVERGENT B2 ;  /* 0x0000000000027941 */ /* 0x000fea0003800200 */
.L_x_592:
        /* <DEDUP_REMOVED lines=18> */
.L_x_595:
[----:B------:R-:W-:Y:S05]  /*0a40*/  BSYNC.RECONVERGENT B2 ;  /* 0x0000000000027941 */ /* 0x000fea0003800200 */
.L_x_594:
[C---:B------:R-:W-:Y:S02]  /*0a50*/  VIADD R9, R10.reuse, 0x200 ;  /* 0x000002000a097836 */ /* 0x040fe40000000000 */
[----:B------:R-:W-:-:S03]  /*0a60*/  VIADD R10, R10, 0x400 ;  /* 0x000004000a0a7836 */ /* 0x000fc60000000000 */
[----:B------:R-:W-:-:S13]  /*0a70*/  ISETP.GE.AND P0, PT, R9, UR5, PT ;  /* 0x0000000509007c0c */ /* 0x000fda000bf06270 */
[----:B------:R-:W-:Y:S05]  /*0a80*/  @!P0 BRA `(.L_x_596) ;  /* 0xfffffff800908947 */ /* 0x000fea000383ffff */
.L_x_582:
[----:B------:R-:W-:Y:S05]  /*0a90*/  BSYNC.RECONVERGENT B1 ;  /* 0x0000000000017941 */ /* 0x000fea0003800200 */
.L_x_581:
        /* <DEDUP_REMOVED lines=31> */
.L_x_599:
[----:B------:R-:W-:Y:S05]  /*0c90*/  BSYNC.RECONVERGENT B1 ;  /* 0x0000000000017941 */ /* 0x000fea0003800200 */
.L_x_598:
        /* <DEDUP_REMOVED lines=27> */
.L_x_601:
[----:B------:R-:W-:Y:S05]  /*0e50*/  BSYNC.RECONVERGENT B1 ;  /* 0x0000000000017941 */ /* 0x000fea0003800200 */
.L_x_600:
        /* <DEDUP_REMOVED lines=24> */
.L_x_603:
[----:B------:R-:W-:Y:S05]  /*0fe0*/  BSYNC.RECONVERGENT B1 ;  /* 0x0000000000017941 */ /* 0x000fea0003800200 */
.L_x_602:
        /* <DEDUP_REMOVED lines=24> */
.L_x_605:
[----:B------:R-:W-:Y:S05]  /*1170*/  BSYNC.RECONVERGENT B1 ;  /* 0x0000000000017941 */ /* 0x000fea0003800200 */
.L_x_604:
        /* <DEDUP_REMOVED lines=24> */
.L_x_607:
[----:B------:R-:W-:Y:S05]  /*1300*/  BSYNC.RECONVERGENT B1 ;  /* 0x0000000000017941 */ /* 0x000fea0003800200 */
.L_x_606:
        /* <DEDUP_REMOVED lines=12> */
.L_x_609:
[----:B------:R-:W-:Y:S05]  /*13d0*/  BSYNC.RECONVERGENT B1 ;  /* 0x0000000000017941 */ /* 0x000fea0003800200 */
.L_x_608:
        /* <DEDUP_REMOVED lines=27> */
.L_x_612:
[----:B------:R-:W-:Y:S05]  /*1590*/  BSYNC.RECONVERGENT B1 ;  /* 0x0000000000017941 */ /* 0x000fea0003800200 */
.L_x_611:
        /* <DEDUP_REMOVED lines=27> */
.L_x_614:
[----:B------:R-:W-:Y:S05]  /*1750*/  BSYNC.RECONVERGENT B1 ;  /* 0x0000000000017941 */ /* 0x000fea0003800200 */
.L_x_613:
        /* <DEDUP_REMOVED lines=17> */
.L_x_616:
[----:B------:R-:W-:Y:S05]  /*1870*/  BSYNC.RECONVERGENT B1 ;  /* 0x0000000000017941 */ /* 0x000fea0003800200 */
.L_x_615:
        /* <DEDUP_REMOVED lines=17> */
.L_x_618:
[----:B------:R-:W-:Y:S05]  /*1990*/  BSYNC.RECONVERGENT B1 ;  /* 0x0000000000017941 */ /* 0x000fea0003800200 */
.L_x_617:
        /* <DEDUP_REMOVED lines=17> */
.L_x_620:
[----:B------:R-:W-:Y:S05]  /*1ab0*/  BSYNC.RECONVERGENT B1 ;  /* 0x0000000000017941 */ /* 0x000fea0003800200 */
.L_x_619:
        /* <DEDUP_REMOVED lines=17> */
.L_x_622:
[----:B------:R-:W-:Y:S05]  /*1bd0*/  BSYNC.RECONVERGENT B1 ;  /* 0x0000000000017941 */ /* 0x000fea0003800200 */
.L_x_621:
        /* <DEDUP_REMOVED lines=18> */
.L_x_597:
        /* <DEDUP_REMOVED lines=41> */
.L_x_624:
[----:B------:R-:W-:Y:S05]  /*1f90*/  BSYNC.RECONVERGENT B1 ;  /* 0x0000000000017941 */ /* 0x000fea0003800200 */
.L_x_623:
        /* <DEDUP_REMOVED lines=24> */
.L_x_626:
[----:B------:R-:W-:Y:S05]  /*2120*/  BSYNC.RECONVERGENT B1 ;  /* 0x0000000000017941 */ /* 0x000fea0003800200 */
.L_x_625:
        /* <DEDUP_REMOVED lines=24> */
.L_x_628:
[----:B------:R-:W-:Y:S05]  /*22b0*/  BSYNC.RECONVERGENT B1 ;  /* 0x0000000000017941 */ /* 0x000fea0003800200 */
.L_x_627:
        /* <DEDUP_REMOVED lines=24> */
.L_x_630:
[----:B------:R-:W-:Y:S05]  /*2440*/  BSYNC.RECONVERGENT B1 ;  /* 0x0000000000017941 */ /* 0x000fea0003800200 */
.L_x_629:
        /* <DEDUP_REMOVED lines=24> */
.L_x_632:
[----:B------:R-:W-:Y:S05]  /*25d0*/  BSYNC.RECONVERGENT B1 ;  /* 0x0000000000017941 */ /* 0x000fea0003800200 */
.L_x_631:
        /* <DEDUP_REMOVED lines=12> */
.L_x_634:
[----:B------:R-:W-:Y:S05]  /*26a0*/  BSYNC.RECONVERGENT B1 ;  /* 0x0000000000017941 */ /* 0x000fea0003800200 */
.L_x_633:
        /* <DEDUP_REMOVED lines=30> */
.L_x_636:
[----:B------:R-:W-:Y:S05]  /*2890*/  BSYNC.RECONVERGENT B1 ;  /* 0x0000000000017941 */ /* 0x000fea0003800200 */
.L_x_635:
        /* <DEDUP_REMOVED lines=27> */
.L_x_638:
[----:B------:R-:W-:Y:S05]  /*2a50*/  BSYNC.RECONVERGENT B1 ;  /* 0x0000000000017941 */ /* 0x000fea0003800200 */
.L_x_637:
        /* <DEDUP_REMOVED lines=27> */
.L_x_640:
[----:B------:R-:W-:Y:S05]  /*2c10*/  BSYNC.RECONVERGENT B1 ;  /* 0x0000000000017941 */ /* 0x000fea0003800200 */
.L_x_639:
        /* <DEDUP_REMOVED lines=27> */
.L_x_642:
[----:B------:R-:W-:Y:S05]  /*2dd0*/  BSYNC.RECONVERGENT B1 ;  /* 0x0000000000017941 */ /* 0x000fea0003800200 */
.L_x_641:
        /* <DEDUP_REMOVED lines=27> */
.L_x_644:
[----:B------:R-:W-:Y:S05]  /*2f90*/  BSYNC.RECONVERGENT B1 ;  /* 0x0000000000017941 */ /* 0x000fea0003800200 */
.L_x_643:
        /* <DEDUP_REMOVED lines=27> */
.L_x_646:
[----:B------:R-:W-:Y:S05]  /*3150*/  BSYNC.RECONVERGENT B1 ;  /* 0x0000000000017941 */ /* 0x000fea0003800200 */
.L_x_645:
        /* <DEDUP_REMOVED lines=28> */
.L_x_578:
        /* <DEDUP_REMOVED lines=9> */
[----:B------:R-:W-:Y:S01]  /*33b0*/  UISETP.GE.U32.AND UP0, UPT, UR4, 0xa00, UPT ;  /* 0x00000a000400788c */ /* 0x000fe2000bf06070 */
[----:B---3--:R-:W-:-:S02]  /*33c0*/  VIMNMX R10, PT, PT, R4, R5, !PT ;  /* 0x00000005040a7248 */ /* 0x008fc40007fe0100 */
[----:B------:R-:W-:Y:S01]  /*33d0*/  ISETP.GE.AND P0, PT, R4, R5, PT ;  /* 0x000000050400720c */ /* 0x000fe20003f06270 */
[----:B------:R-:W-:Y:S01]  /*33e0*/  VIADD R5, R0, 0x200 ;  /* 0x0000020000057836 */ /* 0x000fe20000000000 */
[----:B----4-:R-:W-:Y:S02]  /*33f0*/  VIMNMX R9, PT, PT, R7, R10, !PT ;  /* 0x0000000a07097248 */ /* 0x010fe40007fe0100 */
[----:B------:R-:W-:Y:S02]  /*3400*/  ISETP.GE.AND P2, PT, R10, R7, PT ;  /* 0x000000070a00720c */ /* 0x000fe40003f46270 */
[----:B-----5:R-:W-:Y:S02]  /*3410*/  ISETP.GE.AND P3, PT, R9, R8, PT ;  /* 0x000000080900720c */ /* 0x020fe40003f66270 */
[----:B------:R-:W-:Y:S01]  /*3420*/  VIMNMX R7, PT, PT, R8, R9, !PT ;  /* 0x0000000908077248 */ /* 0x000fe20007fe0100 */
[C---:B------:R-:W-:Y:S01]  /*3430*/  VIADD R9, R0.reuse, 0x100 ;  /* 0x0000010000097836 */ /* 0x040fe20000000000 */
[----:B------:R-:W-:-:S02]  /*3440*/  LOP3.LUT R8, R0, 0x400, RZ, 0xfc, !PT ;  /* 0x0000040000087812 */ /* 0x000fc400078efcff */
[----:B--2---:R-:W-:-:S05]  /*3450*/  ISETP.GE.AND P1, PT, R7, R6, PT ;  /* 0x000000060700720c */ /* 0x004fca0003f26270 */
[----:B------:R-:W-:Y:S02]  /*3460*/  @P2 SEL R5, R9, R0, !P0 ;  /* 0x0000000009052207 */ /* 0x000fe40004000000 */
[----:B------:R-:W-:-:S06]  /*3470*/  @!P3 VIADD R5, R0, 0x300 ;  /* 0x000003000005b836 */ /* 0x000fcc0000000000 */
        /* <DEDUP_REMOVED lines=13> */
[----:B------:R-:W0:Y:S01]  /*3550*/  LDCU UR4, c[0x0][0x398] ;  /* 0x00007300ff0477ac */ /* 0x000e220008000800 */
[----:B------:R-:W-:Y:S02]  /*3560*/  IMAD.MOV.U32 R21, RZ, RZ, R8 ;  /* 0x000000ffff157224 */ /* 0x000fe400078e0008 */
[----:B------:R-:W-:Y:S01]  /*3570*/  IMAD.MOV.U32 R20, RZ, RZ, R9 ;  /* 0x000000ffff147224 */ /* 0x000fe200078e0009 */
[----:B------:R-:W1:Y:S01]  /*3580*/  LDCU.64 UR6, c[0x0][0x388] ;  /* 0x00007100ff0677ac */ /* 0x000e620008000a00 */
[----:B------:R-:W-:-:S07]  /*3590*/  IMAD.MOV.U32 R7, RZ, RZ, 0x500 ;  /* 0x00000500ff077424 */ /* 0x000fce00078e00ff */
.L_x_648:
[----:B------:R-:W-:-:S05]  /*35a0*/  IMAD.WIDE.U32 R4, R7, 0x4, R2 ;  /* 0x0000000407047825 */ /* 0x000fca00078e0002 */
[----:B------:R-:W2:Y:S04]  /*35b0*/  LDG.E R11, desc[UR8][R4.64] ;  /* 0x00000008040b7981 */ /* 0x000ea8000c1e1900 */
[----:B------:R-:W3:Y:S04]  /*35c0*/  LDG.E R12, desc[UR8][R4.64+0x400] ;  /* 0x00040008040c7981 */ /* 0x000ee8000c1e1900 */
[----:B------:R-:W4:Y:S04]  /*35d0*/  LDG.E R13, desc[UR8][R4.64+0x800] ;  /* 0x00080008040d7981 */ /* 0x000f28000c1e1900 */
[----:B------:R-:W5:Y:S04]  /*35e0*/  LDG.E R14, desc[UR8][R4.64+0xc00] ;  /* 0x000c0008040e7981 */ /* 0x000f68000c1e1900 */
[----:B------:R0:W5:Y:S01]  /*35f0*/  LDG.E R6, desc[UR8][R4.64+0x1000] ;  /* 0x0010000804067981 */ /* 0x000162000c1e1900 */
[----:B-1----:R-:W-:-:S04]  /*3600*/  IADD3 R18, P0, P1, R0, UR6, R7 ;  /* 0x0000000600127c10 */ /* 0x002fc8000f91e007 */
[----:B------:R-:W-:Y:S02]  /*3610*/  IADD3.X R19, PT, PT, RZ, UR7, RZ, P0, P1 ;  /* 0x00000007ff137c10 */ /* 0x000fe400087e24ff */
[C---:B------:R-:W-:Y:S02]  /*3620*/  IADD3 R17, P3, PT, R18.reuse, 0x100, RZ ;  /* 0x0000010012117810 */ /* 0x040fe40007f7e0ff */
[C---:B------:R-:W-:Y:S02]  /*3630*/  IADD3 R15, P5, PT, R18.reuse, 0x300, RZ ;  /* 0x00000300120f7810 */ /* 0x040fe40007fbe0ff */
[----:B------:R-:W-:Y:S01]  /*3640*/  IADD3 R8, P6, PT, R18, 0x400, RZ ;  /* 0x0000040012087810 */ /* 0x000fe20007fde0ff */
[--C-:B------:R-:W-:Y:S02]  /*3650*/  IMAD.X R16, RZ, RZ, R19.reuse, P3 ;  /* 0x000000ffff107224 */ /* 0x100fe400018e0613 */
[--C-:B0-----:R-:W-:Y:S02]  /*3660*/  IMAD.X R4, RZ, RZ, R19.reuse, P5 ;  /* 0x000000ffff047224 */ /* 0x101fe400028e0613 */
        /* <DEDUP_REMOVED lines=23> */
[----:B-----5:R-:W-:Y:S02]  /*37e0*/  ISETP.GE.AND P1, PT, R13, R14, PT ;  /* 0x0000000e0d00720c */ /* 0x020fe40003f26270 */
[----:B------:R-:W-:-:S11]  /*37f0*/  @P2 SEL R5, R16, R5, P0 ;  /* 0x0000000510052207 */ /* 0x000fd60000000000 */
[----:B------:R-:W-:-:S04]  /*3800*/  @P1 ISETP.GE.U32.AND P0, PT, R10, R15, PT ;  /* 0x0000000f0a00120c */ /* 0x000fc80003f06070 */
[----:B------:R-:W-:-:S04]  /*3810*/  @P1 ISETP.GE.AND.EX P0, PT, R5, R4, PT, P0 ;  /* 0x000000040500120c */ /* 0x000fc80003f06300 */
[----:B------:R-:W-:-:S04]  /*3820*/  @P1 ISETP.LT.OR P0, PT, R14, R13, !P0 ;  /* 0x0000000d0e00120c */ /* 0x000fc80004701670 */
[----:B------:R-:W-:Y:S02]  /*3830*/  @P1 SEL R14, R13, R14, P0 ;  /* 0x0000000e0d0e1207 */ /* 0x000fe40000000000 */
[----:B------:R-:W-:Y:S01]  /*3840*/  @P1 SEL R15, R10, R15, P0 ;  /* 0x0000000f0a0f1207 */ /* 0x000fe20000000000 */
[----:B------:R-:W-:Y:S01]  /*3850*/  VIADD R10, R7, 0xa00 ;  /* 0x00000a00070a7836 */ /* 0x000fe20000000000 */
[----:B------:R-:W-:Y:S02]  /*3860*/  ISETP.GE.AND P2, PT, R14, R6, PT ;  /* 0x000000060e00720c */ /* 0x000fe40003f46270 */
[----:B------:R-:W-:Y:S01]  /*3870*/  @P1 SEL R4, R5, R4, P0 ;  /* 0x0000000405041207 */ /* 0x000fe20000000000 */
[----:B------:R-:W-:Y:S01]  /*3880*/  VIADD R5, R7, 0x500 ;  /* 0x0000050007057836 */ /* 0x000fe20000000000 */
[----:B------:R-:W-:-:S03]  /*3890*/  ISETP.GT.AND P1, PT, R10, UR4, PT ;  /* 0x000000040a007c0c */ /* 0x000fc6000bf24270 */
[----:B------:R-:W-:-:S06]  /*38a0*/  IMAD.MOV.U32 R7, RZ, RZ, R5 ;  /* 0x000000ffff077224 */ /* 0x000fcc00078e0005 */
        /* <DEDUP_REMOVED lines=10> */
.L_x_647:
        /* <DEDUP_REMOVED lines=14> */
[----:B------:R-:W-:Y:S01]  /*3a30*/  IMAD.IADD R11, R0, 0x1, R5 ;  /* 0x00000001000b7824 */ /* 0x000fe200078e0205 */
[----:B------:R-:W-:-:S04]  /*3a40*/  LEA.HI R4, R13, 0x1, RZ, 0x18 ;  /* 0x000000010d047811 */ /* 0x000fc800078fc0ff */
[----:B------:R-:W-:Y:S01]  /*3a50*/  LOP3.LUT R10, R4, 0x3, RZ, 0xc0, !PT ;  /* 0x00000003040a7812 */ /* 0x000fe200078ec0ff */
[----:B------:R-:W-:-:S04]  /*3a60*/  IMAD.MOV.U32 R4, RZ, RZ, R0 ;  /* 0x000000ffff047224 */ /* 0x000fc800078e0000 */
[----:B------:R-:W-:Y:S02]  /*3a70*/  IMAD.MOV R10, RZ, RZ, -R10 ;  /* 0x000000ffff0a7224 */ /* 0x000fe400078e0a0a */
[C---:B0-----:R-:W-:Y:S01]  /*3a80*/  IMAD.WIDE.U32 R2, R11.reuse, 0x4, R2 ;  /* 0x000000040b027825 */ /* 0x041fe200078e0002 */
[----:B------:R-:W-:-:S05]  /*3a90*/  IADD3 R11, P0, PT, R11, UR6, RZ ;  /* 0x000000060b0b7c10 */ /* 0x000fca000ff1e0ff */
[----:B------:R-:W-:-:S08]  /*3aa0*/  IMAD.X R12, RZ, RZ, UR7, P0 ;  /* 0x00000007ff0c7e24 */ /* 0x000fd000080e06ff */
.L_x_655:
[----:B------:R0:W2:Y:S01]  /*3ab0*/  LDG.E R17, desc[UR8][R2.64] ;  /* 0x0000000802117981 */ /* 0x0000a2000c1e1900 */
[----:B------:R-:W-:Y:S01]  /*3ac0*/  VIADD R10, R10, 0x1 ;  /* 0x000000010a0a7836 */ /* 0x000fe20000000000 */
[----:B------:R-:W-:Y:S01]  /*3ad0*/  BSSY.RECONVERGENT B3, `(.L_x_653) ;  /* 0x0000016000037945 */ /* 0x000fe20003800200 */
[----:B------:R-:W-:Y:S02]  /*3ae0*/  IMAD.MOV.U32 R14, RZ, RZ, R8 ;  /* 0x000000ffff0e7224 */ /* 0x000fe400078e0008 */
[----:B------:R-:W-:Y:S01]  /*3af0*/  IMAD.MOV.U32 R15, RZ, RZ, R9 ;  /* 0x000000ffff0f7224 */ /* 0x000fe200078e0009 */
[----:B------:R-:W-:Y:S01]  /*3b00*/  ISETP.NE.AND P2, PT, R10, RZ, PT ;  /* 0x000000ff0a00720c */ /* 0x000fe20003f45270 */
[----:B------:R-:W-:Y:S02]  /*3b10*/  IMAD.MOV.U32 R16, RZ, RZ, R6 ;  /* 0x000000ffff107224 */ /* 0x000fe400078e0006 */
        /* <DEDUP_REMOVED lines=17> */
.L_x_654:
[----:B------:R-:W-:Y:S05]  /*3c30*/  BSYNC.RECONVERGENT B3 ;  /* 0x0000000000037941 */ /* 0x000fea0003800200 */
.L_x_653:
[----:B------:R-:W-:Y:S01]  /*3c40*/  IADD3 R11, P0, PT, R11, 0x100, RZ ;  /* 0x000001000b0b7810 */ /* 0x000fe20007f1e0ff */
[----:B------:R-:W-:Y:S02]  /*3c50*/  VIADD R4, R4, 0x100 ;  /* 0x0000010004047836 */ /* 0x000fe40000000000 */
[----:B------:R-:W-:Y:S02]  /*3c60*/  IMAD.X R3, RZ, RZ, R3, P3 ;  /* 0x000000ffff037224 */ /* 0x000fe400018e0603 */
[----:B------:R-:W-:Y:S01]  /*3c70*/  IMAD.X R12, RZ, RZ, R12, P0 ;  /* 0x000000ffff0c7224 */ /* 0x000fe200000e060c */
[----:B------:R-:W-:Y:S07]  /*3c80*/  @P2 BRA `(.L_x_655) ;  /* 0xfffffffc00882947 */ /* 0x000fee000383ffff */
.L_x_652:
[----:B------:R-:W-:Y:S05]  /*3c90*/  BSYNC.RECONVERGENT B2 ;  /* 0x0000000000027941 */ /* 0x000fea0003800200 */
.L_x_651:
[----:B------:R-:W-:-:S13]  /*3ca0*/  ISETP.GE.U32.AND P0, PT, R13, 0x300, PT ;  /* 0x000003000d00780c */ /* 0x000fda0003f06070 */
[----:B------:R-:W-:Y:S05]  /*3cb0*/  @!P0 BRA `(.L_x_650) ;  /* 0x0000000400bc8947 */ /* 0x000fea0003800000 */
[----:B------:R-:W0:Y:S01]  /*3cc0*/  LDCU.128 UR12, c[0x0][0x380] ;  /* 0x00007000ff0c77ac */ /* 0x000e220008000c00 */
[----:B------:R-:W1:Y:S01]  /*3cd0*/  LDC.64 R14, c[0x0][0x380] ;  /* 0x0000e000ff0e7b82 */ /* 0x000e620000000a00 */
[C---:B------:R-:W-:Y:S01]  /*3ce0*/  IADD3 R12, P1, PT, R4.reuse, R5, RZ ;  /* 0x00000005040c7210 */ /* 0x040fe20007f3e0ff */
[C---:B------:R-:W-:Y:S02]  /*3cf0*/  IMAD.IADD R10, R4.reuse, 0x1, R5 ;  /* 0x00000001040a7824 */ /* 0x040fe400078e0205 */
[----:B------:R-:W-:Y:S02]  /*3d00*/  VIADD R13, R4, 0x200 ;  /* 0x00000200040d7836 */ /* 0x000fe40000000000 */
[----:B------:R-:W-:Y:S02]  /*3d10*/  IMAD.X R5, RZ, RZ, RZ, P1 ;  /* 0x000000ffff057224 */ /* 0x000fe400008e06ff */
[----:B------:R-:W2:Y:S01]  /*3d20*/  LDC.64 R2, c[0x0][0x388] ;  /* 0x0000e200ff027b82 */ /* 0x000ea20000000a00 */
[----:B0-----:R-:W-:-:S02]  /*3d30*/  LEA R17, P2, R12, UR12, 0x2 ;  /* 0x0000000c0c117c11 */ /* 0x001fc4000f8410ff */
[----:B------:R-:W-:Y:S02]  /*3d40*/  IADD3 R11, P0, PT, R10, UR14, RZ ;  /* 0x0000000e0a0b7c10 */ /* 0x000fe4000ff1e0ff */
[----:B------:R-:W-:Y:S02]  /*3d50*/  IADD3 R17, P1, PT, R17, 0xc00, RZ ;  /* 0x00000c0011117810 */ /* 0x000fe40007f3e0ff */
[----:B------:R-:W-:Y:S01]  /*3d60*/  LEA.HI.X R5, R12, UR13, R5, 0x2, P2 ;  /* 0x0000000d0c057c11 */ /* 0x000fe200090f1405 */
[----:B-1----:R-:W-:-:S04]  /*3d70*/  IMAD.WIDE.U32 R14, R10, 0x4, R14 ;  /* 0x000000040a0e7825 */ /* 0x002fc800078e000e */
[----:B------:R-:W-:Y:S02]  /*3d80*/  IMAD.X R12, RZ, RZ, UR15, P0 ;  /* 0x0000000fff0c7e24 */ /* 0x000fe400080e06ff */
[----:B------:R-:W-:-:S07]  /*3d90*/  IMAD.X R5, RZ, RZ, R5, P1 ;  /* 0x000000ffff057224 */ /* 0x000fce00008e0605 */
.L_x_664:
[----:B------:R-:W3:Y:S01]  /*3da0*/  LDG.E R23, desc[UR8][R14.64] ;  /* 0x000000080e177981 */ /* 0x000ee2000c1e1900 */
[----:B------:R-:W-:-:S05]  /*3db0*/  IMAD.MOV.U32 R4, RZ, RZ, R17 ;  /* 0x000000ffff047224 */ /* 0x000fca00078e0011 */
[----:B------:R0:W5:Y:S04]  /*3dc0*/  LDG.E R25, desc[UR8][R4.64+-0x800] ;  /* 0xfff8000804197981 */ /* 0x000168000c1e1900 */
[----:B------:R0:W5:Y:S04]  /*3dd0*/  LDG.E R16, desc[UR8][R4.64+-0x400] ;  /* 0xfffc000804107981 */ /* 0x000168000c1e1900 */
[----:B------:R0:W5:Y:S01]  /*3de0*/  LDG.E R17, desc[UR8][R4.64] ;  /* 0x0000000804117981 */ /* 0x000162000c1e1900 */
[----:B------:R-:W-:Y:S01]  /*3df0*/  BSSY.RECONVERGENT B2, `(.L_x_656) ;  /* 0x0000012000027945 */ /* 0x000fe20003800200 */
[----:B------:R-:W-:-:S02]  /*3e00*/  IMAD.MOV.U32 R20, RZ, RZ, R11 ;  /* 0x000000ffff147224 */ /* 0x000fc400078e000b */
[----:B------:R-:W-:Y:S02]  /*3e10*/  IMAD.MOV.U32 R21, RZ, RZ, R12 ;  /* 0x000000ffff157224 */ /* 0x000fe400078e000c */
[----:B------:R-:W-:Y:S01]  /*3e20*/  VIADD R19, R10, 0x100 ;  /* 0x000001000a137836 */ /* 0x000fe20000000000 */
[----:B---3--:R-:W-:Y:S01]  /*3e30*/  ISETP.GE.AND P0, PT, R6, R23, PT ;  /* 0x000000170600720c */ /* 0x008fe20003f06270 */
        /* <DEDUP_REMOVED lines=13> */
.L_x_657:
[----:B------:R-:W-:Y:S05]  /*3f10*/  BSYNC.RECONVERGENT B2 ;  /* 0x0000000000027941 */ /* 0x000fea0003800200 */
.L_x_656:
[----:B-----5:R-:W-:Y:S01]  /*3f20*/  ISETP.GE.AND P0, PT, R18, R25, PT ;  /* 0x000000191200720c */ /* 0x020fe20003f06270 */
[----:B------:R-:W-:Y:S01]  /*3f30*/  BSSY.RECONVERGENT B2, `(.L_x_658) ;  /* 0x0000013000027945 */ /* 0x000fe20003800200 */
[----:B--2---:R-:W-:Y:S01]  /*3f40*/  IADD3 R23, P1, PT, R19, R2, RZ ;  /* 0x0000000213177210 */ /* 0x004fe20007f3e0ff */
[----:B------:R-:W-:Y:S02]  /*3f50*/  VIADD R19, R10, 0x200 ;  /* 0x000002000a137836 */ /* 0x000fe40000000000 */
[----:B------:R-:W-:Y:S02]  /*3f60*/  IMAD.MOV.U32 R9, RZ, RZ, R25 ;  /* 0x000000ffff097224 */ /* 0x000fe400078e0019 */
[----:B------:R-:W-:Y:S02]  /*3f70*/  IMAD.X R22, RZ, RZ, R3, P1 ;  /* 0x000000ffff167224 */ /* 0x000fe400008e0603 */
[----:B------:R-:W-:Y:S02]  /*3f80*/  IMAD.MOV.U32 R8, RZ, RZ, R23 ;  /* 0x000000ffff087224 */ /* 0x000fe400078e0017 */
[----:B------:R-:W-:-:S02]  /*3f90*/  IMAD.MOV.U32 R6, RZ, RZ, R22 ;  /* 0x000000ffff067224 */ /* 0x000fc400078e0016 */
        /* <DEDUP_REMOVED lines=12> */
.L_x_659:
[----:B------:R-:W-:Y:S05]  /*4060*/  BSYNC.RECONVERGENT B2 ;  /* 0x0000000000027941 */ /* 0x000fea0003800200 */
.L_x_658:
[----:B------:R-:W-:Y:S01]  /*4070*/  ISETP.GE.AND P0, PT, R9, R16, PT ;  /* 0x000000100900720c */ /* 0x000fe20003f06270 */
[----:B------:R-:W-:Y:S01]  /*4080*/  VIADD R21, R10, 0x300 ;  /* 0x000003000a157836 */ /* 0x000fe20000000000 */
[-C--:B------:R-:W-:Y:S01]  /*4090*/  IADD3 R23, P1, PT, R19, R2.reuse, RZ ;  /* 0x0000000213177210 */ /* 0x080fe20007f3e0ff */
[----:B------:R-:W-:Y:S01]  /*40a0*/  BSSY.RECONVERGENT B2, `(.L_x_660) ;  /* 0x0000012000027945 */ /* 0x000fe20003800200 */
[----:B------:R-:W-:Y:S02]  /*40b0*/  IMAD.MOV.U32 R18, RZ, RZ, R16 ;  /* 0x000000ffff127224 */ /* 0x000fe400078e0010 */
[----:B------:R-:W-:Y:S01]  /*40c0*/  IADD3 R22, P2, PT, R21, R2, RZ ;  /* 0x0000000215167210 */ /* 0x000fe20007f5e0ff */
[----:B------:R-:W-:Y:S02]  /*40d0*/  IMAD.X R21, RZ, RZ, R3, P1 ;  /* 0x000000ffff157224 */ /* 0x000fe400008e0603 */
[----:B------:R-:W-:Y:S02]  /*40e0*/  IMAD.MOV.U32 R19, RZ, RZ, R23 ;  /* 0x000000ffff137224 */ /* 0x000fe400078e0017 */
[----:B------:R-:W-:-:S02]  /*40f0*/  IMAD.MOV.U32 R20, RZ, RZ, R21 ;  /* 0x000000ffff147224 */ /* 0x000fc400078e0015 */
        /* <DEDUP_REMOVED lines=12> */
.L_x_661:
[----:B------:R-:W-:Y:S05]  /*41c0*/  BSYNC.RECONVERGENT B2 ;  /* 0x0000000000027941 */ /* 0x000fea0003800200 */
.L_x_660:
[----:B------:R-:W-:Y:S01]  /*41d0*/  ISETP.GE.AND P0, PT, R18, R17, PT ;  /* 0x000000111200720c */ /* 0x000fe20003f06270 */
[----:B------:R-:W-:Y:S01]  /*41e0*/  IMAD.X R21, RZ, RZ, R3, P2 ;  /* 0x000000ffff157224 */ /* 0x000fe200010e0603 */
[----:B------:R-:W-:Y:S01]  /*41f0*/  BSSY.RECONVERGENT B2, `(.L_x_662) ;  /* 0x0000010000027945 */ /* 0x000fe20003800200 */
        /* <DEDUP_REMOVED lines=15> */
.L_x_663:
[----:B------:R-:W-:Y:S05]  /*42f0*/  BSYNC.RECONVERGENT B2 ;  /* 0x0000000000027941 */ /* 0x000fea0003800200 */
.L_x_662:
[C---:B------:R-:W-:Y:S01]  /*4300*/  VIADD R16, R13.reuse, 0x200 ;  /* 0x000002000d107836 */ /* 0x040fe20000000000 */
[----:B------:R-:W-:Y:S01]  /*4310*/  IADD3 R17, P2, PT, R4, 0x1000, RZ ;  /* 0x0000100004117810 */ /* 0x000fe20007f5e0ff */
[----:B------:R-:W-:Y:S01]  /*4320*/  VIADD R13, R13, 0x400 ;  /* 0x000004000d0d7836 */ /* 0x000fe20000000000 */
[----:B------:R-:W-:Y:S01]  /*4330*/  IADD3 R11, P1, PT, R11, 0x400, RZ ;  /* 0x000004000b0b7810 */ /* 0x000fe20007f3e0ff */
[----:B------:R-:W-:Y:S01]  /*4340*/  VIADD R10, R10, 0x400 ;  /* 0x000004000a0a7836 */ /* 0x000fe20000000000 */
[----:B------:R-:W-:Y:S01]  /*4350*/  ISETP.GE.AND P0, PT, R16, R7, PT ;  /* 0x000000071000720c */ /* 0x000fe20003f06270 */
[----:B------:R-:W-:Y:S01]  /*4360*/  IMAD.X R5, RZ, RZ, R5, P2 ;  /* 0x000000ffff057224 */ /* 0x000fe200010e0605 */
[----:B------:R-:W-:Y:S01]  /*4370*/  IADD3 R14, P2, PT, R14, 0x1000, RZ ;  /* 0x000010000e0e7810 */ /* 0x000fe20007f5e0ff */
[----:B------:R-:W-:-:S04]  /*4380*/  IMAD.X R12, RZ, RZ, R12, P1 ;  /* 0x000000ffff0c7224 */ /* 0x000fc800008e060c */
[----:B------:R-:W-:-:S06]  /*4390*/  IMAD.X R15, RZ, RZ, R15, P2 ;  /* 0x000000ffff0f7224 */ /* 0x000fcc00010e060f */
[----:B------:R-:W-:Y:S05]  /*43a0*/  @!P0 BRA `(.L_x_664) ;  /* 0xfffffff8007c8947 */ /* 0x000fea000383ffff */
.L_x_650:
[----:B------:R-:W-:Y:S05]  /*43b0*/  BSYNC.RECONVERGENT B1 ;  /* 0x0000000000017941 */ /* 0x000fea0003800200 */
.L_x_649:
        /* <DEDUP_REMOVED lines=31> */
.L_x_666:
[----:B------:R-:W-:Y:S05]  /*45b0*/  BSYNC.RECONVERGENT B1 ;  /* 0x0000000000017941 */ /* 0x000fea0003800200 */
.L_x_665:
        /* <DEDUP_REMOVED lines=24> */
.L_x_668:
[----:B------:R-:W-:Y:S05]  /*4740*/  BSYNC.RECONVERGENT B1 ;  /* 0x0000000000017941 */ /* 0x000fea0003800200 */
.L_x_667:
[----:B------:R4:W3:Y:S01]  /*4750*/  SHFL.DOWN PT, R8, R3, 0x4, 0x1f ;  /* 0x08801f0003087f89 */ /* 0x0008e200000e0000 */
[----:B------:R-:W-:Y:S01]  /*4760*/  BSSY.RECONVERGENT B1, `(.L_x_669) ;  /* 0x0000017000017945 */ /* 0x000fe20003800200 */
[----:B0-----:R-:W-:Y:S02]  /*4770*/  IMAD.MOV.U32 R2, RZ, RZ, R3 ;  /* 0x000000ffff027224 */ /* 0x001fe400078e0003 */
[----:B-1----:R4:W0:Y:S01]  /*4780*/  SHFL.DOWN PT, R9, R4, 0x4, 0x1f ;  /* 0x08801f0004097f89 */ /* 0x00282200000e0000 */
[----:B--2---:R-:W-:Y:S02]  /*4790*/  IMAD.MOV.U32 R6, RZ, RZ, R4 ;  /* 0x000000ffff067224 */ /* 0x004fe400078e0004 */
[----:B------:R-:W-:Y:S01]  /*47a0*/  IMAD.MOV.U32 R7, RZ, RZ, R5 ;  /* 0x000000ffff077224 */ /* 0x000fe200078e0005 */
[----:B------:R4:W1:Y:S01]  /*47b0*/  SHFL.DOWN PT, R10, R5, 0x4, 0x1f ;  /* 0x08801f00050a7f89 */ /* 0x00086200000e0000 */
[----:B------:R-:W-:Y:S05]  /*47c0*/  @P5 BRA `(.L_x_670) ;  /* 0x0000000000405947 */ /* 0x000fea0003800000 */
[----:B---3--:R-:W-:Y:S01]  /*47d0*/  ISETP.GE.AND P0, PT, R3, R8, PT ;  /* 0x000000080300720c */ /* 0x008fe20003f06270 */
        /* <DEDUP_REMOVED lines=15> */
.L_x_670:
[----:B------:R-:W-:Y:S05]  /*48d0*/  BSYNC.RECONVERGENT B1 ;  /* 0x0000000000017941 */ /* 0x000fea0003800200 */
.L_x_669:
        /* <DEDUP_REMOVED lines=24> */
.L_x_672:
[----:B------:R-:W-:Y:S05]  /*4a60*/  BSYNC.RECONVERGENT B1 ;  /* 0x0000000000017941 */ /* 0x000fea0003800200 */
.L_x_671:
[----:B0-----:R0:W0:Y:S01]  /*4a70*/  SHFL.DOWN PT, R2, R3, 0x10, 0x1f ;  /* 0x0a001f0003027f89 */ /* 0x00102200000e0000 */
[----:B------:R-:W-:Y:S01]  /*4a80*/  BSSY.RECONVERGENT B1, `(.L_x_673) ;  /* 0x0000017000017945 */ /* 0x000fe20003800200 */
[----:B----4-:R-:W-:Y:S02]  /*4a90*/  IMAD.MOV.U32 R8, RZ, RZ, R3 ;  /* 0x000000ffff087224 */ /* 0x010fe400078e0003 */
[----:B--2---:R2:W4:Y:S01]  /*4aa0*/  SHFL.DOWN PT, R9, R4, 0x10, 0x1f ;  /* 0x0a001f0004097f89 */ /* 0x00452200000e0000 */
[----:B------:R-:W-:Y:S02]  /*4ab0*/  IMAD.MOV.U32 R7, RZ, RZ, R4 ;  /* 0x000000ffff077224 */ /* 0x000fe400078e0004 */
[----:B------:R-:W-:Y:S01]  /*4ac0*/  IMAD.MOV.U32 R6, RZ, RZ, R5 ;  /* 0x000000ffff067224 */ /* 0x000fe200078e0005 */
[----:B-1----:R2:W1:Y:S01]  /*4ad0*/  SHFL.DOWN PT, R10, R5, 0x10, 0x1f ;  /* 0x0a001f00050a7f89 */ /* 0x00246200000e0000 */
[----:B------:R-:W-:Y:S05]  /*4ae0*/  @P3 BRA `(.L_x_674) ;  /* 0x0000000000403947 */ /* 0x000fea0003800000 */
[----:B0-----:R-:W-:Y:S01]  /*4af0*/  ISETP.GE.AND P0, PT, R3, R2, PT ;  /* 0x000000020300720c */ /* 0x001fe20003f06270 */
[----:B------:R-:W-:Y:S02]  /*4b00*/  IMAD.MOV.U32 R8, RZ, RZ, R2 ;  /* 0x000000ffff087224 */ /* 0x000fe400078e0002 */
[----:B----4-:R-:W-:Y:S02]  /*4b10*/  IMAD.MOV.U32 R7, RZ, RZ, R9 ;  /* 0x000000ffff077224 */ /* 0x010fe400078e0009 */
        /* <DEDUP_REMOVED lines=13> */
.L_x_674:
[----:B------:R-:W-:Y:S05]  /*4bf0*/  BSYNC.RECONVERGENT B1 ;  /* 0x0000000000017941 */ /* 0x000fea0003800200 */
.L_x_673:
        /* <DEDUP_REMOVED lines=12> */
.L_x_676:
[----:B------:R-:W-:Y:S05]  /*4cc0*/  BSYNC.RECONVERGENT B1 ;  /* 0x0000000000017941 */ /* 0x000fea0003800200 */
.L_x_675:
[----:B------:R-:W-:Y:S01]  /*4cd0*/  BAR.SYNC.DEFER_BLOCKING 0x0 ;  /* 0x0000000000007b1d */ /* 0x000fe20000010000 */
[----:B------:R-:W-:-:S13]  /*4ce0*/  ISETP.NE.AND P1, PT, R0, RZ, PT ;  /* 0x000000ff0000720c */ /* 0x000fda0003f25270 */
[----:B------:R-:W-:Y:S05]  /*4cf0*/  @P1 BRA `(.L_x_610) ;  /* 0x0000000800341947 */ /* 0x000fea0003800000 */
[----:B0-----:R-:W0:Y:S01]  /*4d00*/  S2R R3, SR_CgaCtaId ;  /* 0x0000000000037919 */ /* 0x001e220000008800 */
[----:B------:R-:W-:Y:S01]  /*4d10*/  MOV R0, 0x400 ;  /* 0x0000040000007802 */ /* 0x000fe20000000f00 */
[----:B------:R-:W-:Y:S03]  /*4d20*/  BSSY.RECONVERGENT B1, `(.L_x_677) ;  /* 0x0000016000017945 */ /* 0x000fe60003800200 */
[----:B0-----:R-:W-:-:S05]  /*4d30*/  LEA R24, R3, R0, 0x18 ;  /* 0x0000000003187211 */ /* 0x001fca00078ec0ff */
[----:B------:R-:W0:Y:S04]  /*4d40*/  LDS R3, [R24+0x18] ;  /* 0x0000180018037984 */ /* 0x000e280000000800 */
[----:B--2---:R-:W2:Y:S04]  /*4d50*/  LDS.64 R4, [R24+0x20] ;  /* 0x0000200018047984 */ /* 0x004ea80000000a00 */
[----:B------:R0:W1:Y:S04]  /*4d60*/  LDS R18, [R24+0x28] ;  /* 0x0000280018127984 */ /* 0x0000680000000800 */
[----:B------:R0:W1:Y:S02]  /*4d70*/  LDS R16, [R24+0x38] ;  /* 0x0000380018107984 */ /* 0x0000640000000800 */
[----:B0-----:R-:W-:Y:S01]  /*4d80*/  ISETP.GE.AND P0, PT, R8, R3, PT ;  /* 0x000000030800720c */ /* 0x001fe20003f06270 */
[----:B------:R-:W-:-:S02]  /*4d90*/  IMAD.MOV.U32 R19, RZ, RZ, R3 ;  /* 0x000000ffff137224 */ /* 0x000fc400078e0003 */
[----:B--2---:R-:W-:Y:S02]  /*4da0*/  IMAD.MOV.U32 R21, RZ, RZ, R4 ;  /* 0x000000ffff157224 */ /* 0x004fe400078e0004 */
[----:B------:R-:W-:-:S08]  /*4db0*/  IMAD.MOV.U32 R20, RZ, RZ, R5 ;  /* 0x000000ffff147224 */ /* 0x000fd000078e0005 */
[----:B-1----:R-:W-:Y:S05]  /*4dc0*/  @!P0 BRA `(.L_x_678) ;  /* 0x00000000002c8947 */ /* 0x002fea0003800000 */
        /* <DEDUP_REMOVED lines=11> */
.L_x_678:
[----:B------:R-:W-:Y:S05]  /*4e80*/  BSYNC.RECONVERGENT B1 ;  /* 0x0000000000017941 */ /* 0x000fea0003800200 */
.L_x_677:
        /* <DEDUP_REMOVED lines=8> */
[----:B------:R0:W1:Y:S04]  /*4f10*/  LDS.64 R6, [R24+0x40] ;  /* 0x0000400018067984 */ /* 0x0000680000000a00 */
[----:B----4-:R4:W1:Y:S04]  /*4f20*/  LDS.64 R8, [R24+0x50] ;  /* 0x0000500018087984 */ /* 0x0108680000000a00 */
[----:B---3--:R4:W3:Y:S04]  /*4f30*/  LDS.64 R10, [R24+0x60] ;  /* 0x00006000180a7984 */ /* 0x0088e80000000a00 */
        /* <DEDUP_REMOVED lines=16> */
.L_x_680:
[----:B------:R-:W-:Y:S05]  /*5040*/  BSYNC.RECONVERGENT B1 ;  /* 0x0000000000017941 */ /* 0x000fea0003800200 */
.L_x_679:
        /* <DEDUP_REMOVED lines=17> */
.L_x_682:
[----:B------:R-:W-:Y:S05]  /*5160*/  BSYNC.RECONVERGENT B1 ;  /* 0x0000000000017941 */ /* 0x000fea0003800200 */
.L_x_681:
        /* <DEDUP_REMOVED lines=17> */
.L_x_684:
[----:B------:R-:W-:Y:S05]  /*5280*/  BSYNC.RECONVERGENT B1 ;  /* 0x0000000000017941 */ /* 0x000fea0003800200 */
.L_x_683:
[----:B------:R-:W-:Y:S01]  /*5290*/  ISETP.GE.AND P0, PT, R6, R15, PT ;  /* 0x0000000f0600720c */ /* 0x000fe20003f06270 */
[----:B------:R-:W-:Y:S01]  /*52a0*/  BSSY.RECONVERGENT B1, `(.L_x_685) ;  /* 0x0000010000017945 */ /* 0x000fe20003800200 */
[----:B------:R-:W-:Y:S02]  /*52b0*/  IMAD.MOV.U32 R5, RZ, RZ, R15 ;  /* 0x000000ffff057224 */ /* 0x000fe400078e000f */
[----:B---3--:R-:W-:Y:S02]  /*52c0*/  IMAD.MOV.U32 R7, RZ, RZ, R10 ;  /* 0x000000ffff077224 */ /* 0x008fe400078e000a */
        /* <DEDUP_REMOVED lines=13> */
.L_x_686:
[----:B------:R-:W-:Y:S05]  /*53a0*/  BSYNC.RECONVERGENT B1 ;  /* 0x0000000000017941 */ /* 0x000fea0003800200 */
.L_x_685:
        /* <DEDUP_REMOVED lines=17> */
.L_x_688:
[----:B------:R-:W-:Y:S05]  /*54c0*/  BSYNC.RECONVERGENT B1 ;  /* 0x0000000000017941 */ /* 0x000fea0003800200 */
.L_x_687:
        /* <DEDUP_REMOVED lines=16> */
.L_x_610:
[----:B------:R-:W-:Y:S05]  /*55d0*/  BSYNC.RECONVERGENT B0 ;  /* 0x0000000000007941 */ /* 0x000fea0003800200 */
.L_x_577:
[----:B------:R-:W-:Y:S05]  /*55e0*/  @P1 EXIT ;  /* 0x000000000000194d */ /* 0x000fea0003800000 */
[----:B0-234-:R-:W0:Y:S01]  /*55f0*/  LDC.64 R2, c[0x0][0x390] ;  /* 0x0000e400ff027b82 */ /* 0x01de220000000a00 */
[----:B------:R-:W-:-:S04]  /*5600*/  LOP3.LUT R7, R7, R6, RZ, 0x3c, !PT ;  /* 0x0000000607077212 */ /* 0x000fc800078e3cff */
[----:B------:R-:W-:-:S04]  /*5610*/  LOP3.LUT R6, R7, R6, RZ, 0x3c, !PT ;  /* 0x0000000607067212 */ /* 0x000fc800078e3cff */
[----:B------:R-:W-:-:S05]  /*5620*/  LOP3.LUT R7, R7, R6, RZ, 0x3c, !PT ;  /* 0x0000000607077212 */ /* 0x000fca00078e3cff */
[----:B0-----:R-:W-:Y:S04]  /*5630*/  STG.E.64 desc[UR8][R2.64+0x8], R6 ;  /* 0x0000080602007986 */ /* 0x001fe8000c101b08 */
[----:B------:R-:W-:Y:S01]  /*5640*/  STG.E desc[UR8][R2.64], R8 ;  /* 0x0000000802007986 */ /* 0x000fe2000c101908 */
[----:B------:R-:W-:Y:S05]  /*5650*/  EXIT ;  /* 0x000000000000794d */ /* 0x000fea0003800000 */
.L_x_689:
        /* <DEDUP_REMOVED lines=10> */
.L_x_707:


//--------------------- .text._Z10degreeCalcPiS_S_ii --------------------------
	.section	.text._Z10degreeCalcPiS_S_ii,"ax",@progbits
	.align	128
        .global         _Z10degreeCalcPiS_S_ii
        .type           _Z10degreeCalcPiS_S_ii,@function
        .size           _Z10degreeCalcPiS_S_ii,(.L_x_708 - _Z10degreeCalcPiS_S_ii)
        .other          _Z10degreeCalcPiS_S_ii,@"STO_CUDA_ENTRY STV_DEFAULT"
_Z10degreeCalcPiS_S_ii:
.text._Z10degreeCalcPiS_S_ii:
[----:B------:R-:W-:Y:S01]  /*0000*/  LDC R1, c[0x0][0x37c] ;  /* 0x0000df00ff017b82 */ /* 0x000fe20000000800 */
[----:B------:R-:W0:Y:S01]  /*0010*/  S2R R9, SR_CTAID.X ;  /* 0x0000000000097919 */ /* 0x000e220000002500 */
[----:B------:R-:W0:Y:S01]  /*0020*/  LDCU UR4, c[0x0][0x360] ;  /* 0x00006c00ff0477ac */ /* 0x000e220008000800 */
[----:B------:R-:W0:Y:S01]  /*0030*/  S2R R0, SR_TID.X ;  /* 0x0000000000007919 */ /* 0x000e220000002100 */
[----:B------:R-:W1:Y:S01]  /*0040*/  LDCU UR5, c[0x0][0x398] ;  /* 0x00007300ff0577ac */ /* 0x000e620008000800 */
[----:B0-----:R-:W-:-:S05]  /*0050*/  IMAD R9, R9, UR4, R0 ;  /* 0x0000000409097c24 */ /* 0x001fca000f8e0200 */
[----:B-1----:R-:W-:-:S13]  /*0060*/  ISETP.GE.AND P0, PT, R9, UR5, PT ;  /* 0x0000000509007c0c */ /* 0x002fda000bf06270 */
[----:B------:R-:W-:Y:S05]  /*0070*/  @P0 EXIT ;  /* 0x000000000000094d */ /* 0x000fea0003800000 */
[----:B------:R-:W0:Y:S01]  /*0080*/  LDC.64 R6, c[0x0][0x380] ;  /* 0x0000e000ff067b82 */ /* 0x000e220000000a00 */
[----:B------:R-:W1:Y:S01]  /*0090*/  LDCU UR8, c[0x0][0x39c] ;  /* 0x00007380ff0877ac */ /* 0x000e620008000800 */
[----:B------:R-:W-:Y:S01]  /*00a0*/  UIADD3 UR4, UPT, UPT, UR5, -0x1, URZ ;  /* 0xffffffff05047890 */ /* 0x000fe2000fffe0ff */
[----:B------:R-:W2:Y:S05]  /*00b0*/  LDCU.64 UR6, c[0x0][0x358] ;  /* 0x00006b00ff0677ac */ /* 0x000eaa0008000a00 */
[----:B------:R-:W3:Y:S01]  /*00c0*/  LDC.64 R2, c[0x0][0x390] ;  /* 0x0000e400ff027b82 */ /* 0x000ee20000000a00 */
[C---:B------:R-:W-:Y:S02]  /*00d0*/  ISETP.NE.AND P0, PT, R9.reuse, UR4, PT ;  /* 0x0000000409007c0c */ /* 0x040fe4000bf05270 */
[----:B-1----:R-:W-:Y:S01]  /*00e0*/  MOV R5, UR8 ;  /* 0x0000000800057c02 */ /* 0x002fe20008000f00 */
[----:B0-----:R-:W-:-:S10]  /*00f0*/  IMAD.WIDE R6, R9, 0x4, R6 ;  /* 0x0000000409067825 */ /* 0x001fd400078e0206 */
[----:B--2---:R-:W2:Y:S04]  /*0100*/  @P0 LDG.E R5, desc[UR6][R6.64+0x4] ;  /* 0x0000040606050981 */ /* 0x004ea8000c1e1900 */
[----:B------:R-:W2:Y:S01]  /*0110*/  LDG.E R0, desc[UR6][R6.64] ;  /* 0x0000000606007981 */ /* 0x000ea2000c1e1900 */
[----:B---3--:R-:W-:Y:S01]  /*0120*/  IMAD.WIDE R8, R9, 0x4, R2 ;  /* 0x0000000409087825 */ /* 0x008fe200078e0202 */
[----:B--2---:R-:W-:Y:S02]  /*0130*/  ISETP.GT.AND P0, PT, R5, R0, PT ;  /* 0x000000000500720c */ /* 0x004fe40003f04270 */
[----:B------:R-:W-:-:S05]  /*0140*/  IADD3 R4, PT, PT, -R0, R5, RZ ;  /* 0x0000000500047210 */ /* 0x000fca0007ffe1ff */
[----:B------:R0:W-:Y:S06]  /*0150*/  REDG.E.ADD.STRONG.GPU desc[UR6][R8.64], R4 ;  /* 0x000000040800798e */ /* 0x0001ec000c12e106 */
[----:B------:R-:W-:Y:S05]  /*0160*/  @!P0 EXIT ;  /* 0x000000000000894d */ /* 0x000fea0003800000 */
[----:B------:R-:W-:Y:S01]  /*0170*/  IADD3 R5, PT, PT, R0, -R5, RZ ;  /* 0x8000000500057210 */ /* 0x000fe20007ffe0ff */
[----:B------:R-:W-:Y:S01]  /*0180*/  BSSY.RECONVERGENT B0, `(.L_x_690) ;  /* 0x0000040000007945 */ /* 0x000fe20003800200 */
[----:B------:R-:W-:Y:S02]  /*0190*/  LOP3.LUT R11, R4, 0xf, RZ, 0xc0, !PT ;  /* 0x0000000f040b7812 */ /* 0x000fe400078ec0ff */
[----:B------:R-:W-:Y:S02]  /*01a0*/  ISETP.GT.U32.AND P1, PT, R5, -0x10, PT ;  /* 0xfffffff00500780c */ /* 0x000fe40003f24070 */
[----:B------:R-:W-:-:S11]  /*01b0*/  ISETP.NE.AND P0, PT, R11, RZ, PT ;  /* 0x000000ff0b00720c */ /* 0x000fd60003f05270 */
[----:B------:R-:W-:Y:S05]  /*01c0*/  @P1 BRA `(.L_x_691) ;  /* 0x0000000000ec1947 */ /* 0x000fea0003800000 */
[----:B------:R-:W1:Y:S01]  /*01d0*/  LDC.64 R6, c[0x0][0x388] ;  /* 0x0000e200ff067b82 */ /* 0x000e620000000a00 */
[----:B------:R-:W-:-:S04]  /*01e0*/  LOP3.LUT R5, R4, 0xfffffff0, RZ, 0xc0, !PT ;  /* 0xfffffff004057812 */ /* 0x000fc800078ec0ff */
[----:B------:R-:W-:Y:S02]  /*01f0*/  IADD3 R5, PT, PT, -R5, RZ, RZ ;  /* 0x000000ff05057210 */ /* 0x000fe40007ffe1ff */
[----:B-1----:R-:W-:-:S04]  /*0200*/  IADD3 R6, P1, PT, R6, 0x20, RZ ;  /* 0x0000002006067810 */ /* 0x002fc80007f3e0ff */
[----:B------:R-:W-:-:S09]  /*0210*/  IADD3.X R7, PT, PT, RZ, R7, RZ, P1, !PT ;  /* 0x00000007ff077210 */ /* 0x000fd20000ffe4ff */
.L_x_692:
[----:B0-----:R-:W-:-:S05]  /*0220*/  IMAD.WIDE R8, R0, 0x4, R6 ;  /* 0x0000000400087825 */ /* 0x001fca00078e0206 */
[----:B----4-:R-:W2:Y:S01]  /*0230*/  LDG.E R13, desc[UR6][R8.64+-0x20] ;  /* 0xffffe006080d7981 */ /* 0x010ea2000c1e1900 */
[----:B------:R-:W-:Y:S02]  /*0240*/  HFMA2 R10, -RZ, RZ, 0, 5.9604644775390625e-08 ;  /* 0x00000001ff0a7431 */ /* 0x000fe400000001ff */
[----:B--2---:R-:W-:-:S05]  /*0250*/  IMAD.WIDE R12, R13, 0x4, R2 ;  /* 0x000000040d0c7825 */ /* 0x004fca00078e0202 */
[----:B------:R0:W-:Y:S04]  /*0260*/  REDG.E.ADD.STRONG.GPU desc[UR6][R12.64+-0x4], R10 ;  /* 0xfffffc0a0c00798e */ /* 0x0001e8000c12e106 */
[----:B------:R-:W2:Y:S02]  /*0270*/  LDG.E R15, desc[UR6][R8.64+-0x1c] ;  /* 0xffffe406080f7981 */ /* 0x000ea4000c1e1900 */
[----:B--2---:R-:W-:-:S05]  /*0280*/  IMAD.WIDE R14, R15, 0x4, R2 ;  /* 0x000000040f0e7825 */ /* 0x004fca00078e0202 */
[----:B------:R1:W-:Y:S04]  /*0290*/  REDG.E.ADD.STRONG.GPU desc[UR6][R14.64+-0x4], R10 ;  /* 0xfffffc0a0e00798e */ /* 0x0003e8000c12e106 */
[----:B------:R-:W2:Y:S02]  /*02a0*/  LDG.E R17, desc[UR6][R8.64+-0x18] ;  /* 0xffffe80608117981 */ /* 0x000ea4000c1e1900 */
[----:B--2---:R-:W-:-:S05]  /*02b0*/  IMAD.WIDE R16, R17, 0x4, R2 ;  /* 0x0000000411107825 */ /* 0x004fca00078e0202 */
[----:B------:R2:W-:Y:S04]  /*02c0*/  REDG.E.ADD.STRONG.GPU desc[UR6][R16.64+-0x4], R10 ;  /* 0xfffffc0a1000798e */ /* 0x0005e8000c12e106 */
[----:B------:R-:W3:Y:S02]  /*02d0*/  LDG.E R19, desc[UR6][R8.64+-0x14] ;  /* 0xffffec0608137981 */ /* 0x000ee4000c1e1900 */
[----:B---3--:R-:W-:-:S05]  /*02e0*/  IMAD.WIDE R18, R19, 0x4, R2 ;  /* 0x0000000413127825 */ /* 0x008fca00078e0202 */
[----:B------:R3:W-:Y:S04]  /*02f0*/  REDG.E.ADD.STRONG.GPU desc[UR6][R18.64+-0x4], R10 ;  /* 0xfffffc0a1200798e */ /* 0x0007e8000c12e106 */
[----:B------:R-:W0:Y:S02]  /*0300*/  LDG.E R21, desc[UR6][R8.64+-0x10] ;  /* 0xfffff00608157981 */ /* 0x000e24000c1e1900 */
[----:B0-----:R-:W-:-:S05]  /*0310*/  IMAD.WIDE R12, R21, 0x4, R2 ;  /* 0x00000004150c7825 */ /* 0x001fca00078e0202 */
[----:B------:R0:W-:Y:S04]  /*0320*/  REDG.E.ADD.STRONG.GPU desc[UR6][R12.64+-0x4], R10 ;  /* 0xfffffc0a0c00798e */ /* 0x0001e8000c12e106 */
[----:B------:R-:W1:Y:S02]  /*0330*/  LDG.E R21, desc[UR6][R8.64+-0xc] ;  /* 0xfffff40608157981 */ /* 0x000e64000c1e1900 */
[----:B-1----:R-:W-:-:S05]  /*0340*/  IMAD.WIDE R14, R21, 0x4, R2 ;  /* 0x00000004150e7825 */ /* 0x002fca00078e0202 */
        /* <DEDUP_REMOVED lines=25> */
[----:B------:R-:W2:Y:S01]  /*04e0*/  LDG.E R21, desc[UR6][R8.64+0x18] ;  /* 0x0000180608157981 */ /* 0x000ea2000c1e1900 */
[----:B------:R-:W-:Y:S01]  /*04f0*/  IADD3 R5, PT, PT, R5, 0x10, RZ ;  /* 0x0000001005057810 */ /* 0x000fe20007ffe0ff */
[----:B--2---:R-:W-:-:S05]  /*0500*/  IMAD.WIDE R16, R21, 0x4, R2 ;  /* 0x0000000415107825 */ /* 0x004fca00078e0202 */
[----:B------:R4:W-:Y:S04]  /*0510*/  REDG.E.ADD.STRONG.GPU desc[UR6][R16.64+-0x4], R10 ;  /* 0xfffffc0a1000798e */ /* 0x0009e8000c12e106 */
[----:B------:R-:W3:Y:S01]  /*0520*/  LDG.E R21, desc[UR6][R8.64+0x1c] ;  /* 0x00001c0608157981 */ /* 0x000ee2000c1e1900 */
[----:B------:R-:W-:Y:S02]  /*0530*/  ISETP.NE.AND P1, PT, R5, RZ, PT ;  /* 0x000000ff0500720c */ /* 0x000fe40003f25270 */
[----:B------:R-:W-:Y:S01]  /*0540*/  IADD3 R0, PT, PT, R0, 0x10, RZ ;  /* 0x0000001000007810 */ /* 0x000fe20007ffe0ff */
[----:B---3--:R-:W-:-:S05]  /*0550*/  IMAD.WIDE R18, R21, 0x4, R2 ;  /* 0x0000000415127825 */ /* 0x008fca00078e0202 */
[----:B------:R4:W-:Y:S05]  /*0560*/  REDG.E.ADD.STRONG.GPU desc[UR6][R18.64+-0x4], R10 ;  /* 0xfffffc0a1200798e */ /* 0x0009ea000c12e106 */
[----:B------:R-:W-:Y:S05]  /*0570*/  @P1 BRA `(.L_x_692) ;  /* 0xfffffffc00281947 */ /* 0x000fea000383ffff */
.L_x_691:
[----:B------:R-:W-:Y:S05]  /*0580*/  BSYNC.RECONVERGENT B0 ;  /* 0x0000000000007941 */ /* 0x000fea0003800200 */
.L_x_690:
[----:B------:R-:W-:Y:S05]  /*0590*/  @!P0 EXIT ;  /* 0x000000000000894d */ /* 0x000fea0003800000 */
[----:B------:R-:W-:Y:S01]  /*05a0*/  ISETP.GE.U32.AND P0, PT, R11, 0x8, PT ;  /* 0x000000080b00780c */ /* 0x000fe20003f06070 */
[----:B------:R-:W-:Y:S01]  /*05b0*/  BSSY.RECONVERGENT B0, `(.L_x_693) ;  /* 0x0000020000007945 */ /* 0x000fe20003800200 */
[----:B----4-:R-:W-:-:S04]  /*05c0*/  LOP3.LUT R16, R4, 0x7, RZ, 0xc0, !PT ;  /* 0x0000000704107812 */ /* 0x010fc800078ec0ff */
[----:B------:R-:W-:-:S07]  /*05d0*/  ISETP.NE.AND P1, PT, R16, RZ, PT ;  /* 0x000000ff1000720c */ /* 0x000fce0003f25270 */
[----:B------:R-:W-:Y:S06]  /*05e0*/  @!P0 BRA `(.L_x_694) ;  /* 0x0000000000708947 */ /* 0x000fec0003800000 */
[----:B------:R-:W1:Y:S02]  /*05f0*/  LDC.64 R6, c[0x0][0x388] ;  /* 0x0000e200ff067b82 */ /* 0x000e640000000a00 */
[----:B-1----:R-:W-:-:S05]  /*0600*/  IMAD.WIDE R6, R0, 0x4, R6 ;  /* 0x0000000400067825 */ /* 0x002fca00078e0206 */
[----:B0-----:R-:W2:Y:S01]  /*0610*/  LDG.E R9, desc[UR6][R6.64] ;  /* 0x0000000606097981 */ /* 0x001ea2000c1e1900 */
[----:B------:R-:W-:Y:S01]  /*0620*/  MOV R5, 0x1 ;  /* 0x0000000100057802 */ /* 0x000fe20000000f00 */
        /* <DEDUP_REMOVED lines=22> */
[----:B------:R4:W-:Y:S01]  /*0790*/  REDG.E.ADD.STRONG.GPU desc[UR6][R14.64+-0x4], R5 ;  /* 0xfffffc050e00798e */ /* 0x0009e2000c12e106 */
[----:B------:R-:W-:-:S07]  /*07a0*/  IADD3 R0, PT, PT, R0, 0x8, RZ ;  /* 0x0000000800007810 */ /* 0x000fce0007ffe0ff */
.L_x_694:
[----:B------:R-:W-:Y:S05]  /*07b0*/  BSYNC.RECONVERGENT B0 ;  /* 0x0000000000007941 */ /* 0x000fea0003800200 */
.L_x_693:
[----:B------:R-:W-:Y:S05]  /*07c0*/  @!P1 EXIT ;  /* 0x000000000000994d */ /* 0x000fea0003800000 */
[----:B------:R-:W-:Y:S01]  /*07d0*/  ISETP.GE.U32.AND P0, PT, R16, 0x4, PT ;  /* 0x000000041000780c */ /* 0x000fe20003f06070 */
[----:B------:R-:W-:Y:S01]  /*07e0*/  BSSY.RECONVERGENT B0, `(.L_x_695) ;  /* 0x0000014000007945 */ /* 0x000fe20003800200 */
[----:B----4-:R-:W-:-:S04]  /*07f0*/  LOP3.LUT R14, R4, 0x3, RZ, 0xc0, !PT ;  /* 0x00000003040e7812 */ /* 0x010fc800078ec0ff */
[----:B------:R-:W-:-:S07]  /*0800*/  ISETP.NE.AND P1, PT, R14, RZ, PT ;  /* 0x000000ff0e00720c */ /* 0x000fce0003f25270 */
[----:B------:R-:W-:Y:S06]  /*0810*/  @!P0 BRA `(.L_x_696) ;  /* 0x0000000000408947 */ /* 0x000fec0003800000 */
[----:B0-----:R-:W0:Y:S02]  /*0820*/  LDC.64 R4, c[0x0][0x388] ;  /* 0x0000e200ff047b82 */ /* 0x001e240000000a00 */
[----:B0-----:R-:W-:-:S05]  /*0830*/  IMAD.WIDE R12, R0, 0x4, R4 ;  /* 0x00000004000c7825 */ /* 0x001fca00078e0204 */
[----:B------:R-:W2:Y:S01]  /*0840*/  LDG.E R5, desc[UR6][R12.64] ;  /* 0x000000060c057981 */ /* 0x000ea2000c1e1900 */
        /* <DEDUP_REMOVED lines=9> */
[----:B------:R-:W2:Y:S02]  /*08e0*/  LDG.E R11, desc[UR6][R12.64+0xc] ;  /* 0x00000c060c0b7981 */ /* 0x000ea4000c1e1900 */
[----:B--2---:R-:W-:-:S05]  /*08f0*/  IMAD.WIDE R10, R11, 0x4, R2 ;  /* 0x000000040b0a7825 */ /* 0x004fca00078e0202 */
[----:B------:R1:W-:Y:S01]  /*0900*/  REDG.E.ADD.STRONG.GPU desc[UR6][R10.64+-0x4], R15 ;  /* 0xfffffc0f0a00798e */ /* 0x0003e2000c12e106 */
[----:B------:R-:W-:-:S07]  /*0910*/  IADD3 R0, PT, PT, R0, 0x4, RZ ;  /* 0x0000000400007810 */ /* 0x000fce0007ffe0ff */
.L_x_696:
[----:B------:R-:W-:Y:S05]  /*0920*/  BSYNC.RECONVERGENT B0 ;  /* 0x0000000000007941 */ /* 0x000fea0003800200 */
.L_x_695:
[----:B------:R-:W-:Y:S05]  /*0930*/  @!P1 EXIT ;  /* 0x000000000000994d */ /* 0x000fea0003800000 */
[----:B01----:R-:W0:Y:S01]  /*0940*/  LDC.64 R8, c[0x0][0x388] ;  /* 0x0000e200ff087b82 */ /* 0x003e220000000a00 */
[----:B------:R-:W-:-:S07]  /*0950*/  IADD3 R10, PT, PT, -R14, RZ, RZ ;  /* 0x000000ff0e0a7210 */ /* 0x000fce0007ffe1ff */
.L_x_697:
[----:B0-----:R-:W-:-:S06]  /*0960*/  IMAD.WIDE R4, R0, 0x4, R8 ;  /* 0x0000000400047825 */ /* 0x001fcc00078e0208 */
[----:B------:R-:W2:Y:S01]  /*0970*/  LDG.E R5, desc[UR6][R4.64] ;  /* 0x0000000604057981 */ /* 0x000ea2000c1e1900 */
[----:B------:R-:W-:Y:S02]  /*0980*/  IADD3 R10, PT, PT, R10, 0x1, RZ ;  /* 0x000000010a0a7810 */ /* 0x000fe40007ffe0ff */
[----:B-1----:R-:W-:Y:S02]  /*0990*/  MOV R11, 0x1 ;  /* 0x00000001000b7802 */ /* 0x002fe40000000f00 */
[----:B------:R-:W-:Y:S02]  /*09a0*/  ISETP.NE.AND P0, PT, R10, RZ, PT ;  /* 0x000000ff0a00720c */ /* 0x000fe40003f05270 */
[----:B------:R-:W-:Y:S01]  /*09b0*/  IADD3 R0, PT, PT, R0, 0x1, RZ ;  /* 0x0000000100007810 */ /* 0x000fe20007ffe0ff */
[----:B--2---:R-:W-:-:S05]  /*09c0*/  IMAD.WIDE R6, R5, 0x4, R2 ;  /* 0x0000000405067825 */ /* 0x004fca00078e0202 */
[----:B------:R1:W-:Y:S05]  /*09d0*/  REDG.E.ADD.STRONG.GPU desc[UR6][R6.64+-0x4], R11 ;  /* 0xfffffc0b0600798e */ /* 0x0003ea000c12e106 */
[----:B------:R-:W-:Y:S05]  /*09e0*/  @P0 BRA `(.L_x_697) ;  /* 0xfffffffc00dc0947 */ /* 0x000fea000383ffff */
[----:B------:R-:W-:Y:S05]  /*09f0*/  EXIT ;  /* 0x000000000000794d */ /* 0x000fea0003800000 */
.L_x_698:
        /* <DEDUP_REMOVED lines=16> */
.L_x_708:


//--------------------- .nv.shared._ZN3cub18CUB_300001_SM_10006detail11EmptyKernelIvEEvv --------------------------
	.section	.nv.shared._ZN3cub18CUB_300001_SM_10006detail11EmptyKernelIvEEvv,"aw",@nobits
	.sectionflags	@""
	.align	16
	.zero		1024


//--------------------- .nv.shared.reserved.0     --------------------------
	.section	.nv.shared.reserved.0,"aw",@nobits
	.weak		__nv_reservedSMEM_offset_0_alias
	.size		__nv_reservedSMEM_offset_0_alias, 0, 64
	.other		__nv_reservedSMEM_offset_0_alias,@"STO_CUDA_RESERVED_SHARED STV_DEFAULT"
__nv_reservedSMEM_offset_0_alias:
	.zero		0
	.zero		64


//--------------------- .nv.global                --------------------------
	.section	.nv.global,"aw",@nobits
.nv.global:
	.type		_ZN34_INTERNAL_afe79dec_4_k_cu_e48045536thrust24THRUST_300001_SM_1000_NS12placeholders2_8E,@object
	.size		_ZN34_INTERNAL_afe79dec_4_k_cu_e48045536thrust24THRUST_300001_SM_1000_NS12placeholders2_8E,(_ZN34_INTERNAL_afe79dec_4_k_cu_e48045534cuda3std3__436_GLOBAL__N__afe79dec_4_k_cu_e48045536ignoreE - _ZN34_INTERNAL_afe79dec_4_k_cu_e48045536thrust24THRUST_300001_SM_1000_NS12placeholders2_8E)
_ZN34_INTERNAL_afe79dec_4_k_cu_e48045536thrust24THRUST_300001_SM_1000_NS12placeholders2_8E:
	.zero		1
	.type		_ZN34_INTERNAL_afe79dec_4_k_cu_e48045534cuda3std3__436_GLOBAL__N__afe79dec_4_k_cu_e48045536ignoreE,@object
	.size		_ZN34_INTERNAL_afe79dec_4_k_cu_e48045534cuda3std3__436_GLOBAL__N__afe79dec_4_k_cu_e48045536ignoreE,(_ZN34_INTERNAL_afe79dec_4_k_cu_e48045534cuda3std6ranges3__45__cpo4dataE - _ZN34_INTERNAL_afe79dec_4_k_cu_e48045534cuda3std3__436_GLOBAL__N__afe79dec_4_k_cu_e48045536ignoreE)
_ZN34_INTERNAL_afe79dec_4_k_cu_e48045534cuda3std3__436_GLOBAL__N__afe79dec_4_k_cu_e48045536ignoreE:
	.zero		1
	.type		_ZN34_INTERNAL_afe79dec_4_k_cu_e48045534cuda3std6ranges3__45__cpo4dataE,@object
	.size		_ZN34_INTERNAL_afe79dec_4_k_cu_e48045534cuda3std6ranges3__45__cpo4dataE,(_ZN34_INTERNAL_afe79dec_4_k_cu_e48045536thrust24THRUST_300001_SM_1000_NS6system3cpp3parE - _ZN34_INTERNAL_afe79dec_4_k_cu_e48045534cuda3std6ranges3__45__cpo4dataE)
_ZN34_INTERNAL_afe79dec_4_k_cu_e48045534cuda3std6ranges3__45__cpo4dataE:
	.zero		1
	.type		_ZN34_INTERNAL_afe79dec_4_k_cu_e48045536thrust24THRUST_300001_SM_1000_NS6system3cpp3parE,@object
	.size		_ZN34_INTERNAL_afe79dec_4_k_cu_e48045536thrust24THRUST_300001_SM_1000_NS6system3cpp3parE,(_ZN34_INTERNAL_afe79dec_4_k_cu_e48045534cuda3std3__45__cpo5beginE - _ZN34_INTERNAL_afe79dec_4_k_cu_e48045536thrust24THRUST_300001_SM_1000_NS6system3cpp3parE)
_ZN34_INTERNAL_afe79dec_4_k_cu_e48045536thrust24THRUST_300001_SM_1000_NS6system3cpp3parE:
	.zero		1
	.type		_ZN34_INTERNAL_afe79dec_4_k_cu_e48045534cuda3std3__45__cpo5beginE,@object
	.size		_ZN34_INTERNAL_afe79dec_4_k_cu_e48045534cuda3std3__45__cpo5beginE,(_ZN34_INTERNAL_afe79dec_4_k_cu_e48045534cuda3std6ranges3__45__cpo5beginE - _ZN34_INTERNAL_afe79dec_4_k_cu_e48045534cuda3std3__45__cpo5beginE)
_ZN34_INTERNAL_afe79dec_4_k_cu_e48045534cuda3std3__45__cpo5beginE:
	.zero		1
	.type		_ZN34_INTERNAL_afe79dec_4_k_cu_e48045534cuda3std6ranges3__45__cpo5beginE,@object
	.size		_ZN34_INTERNAL_afe79dec_4_k_cu_e48045534cuda3std6ranges3__45__cpo5beginE,(_ZN34_INTERNAL_afe79dec_4_k_cu_e48045536thrust24THRUST_300001_SM_1000_NS6deviceE - _ZN34_INTERNAL_afe79dec_4_k_cu_e48045534cuda3std6ranges3__45__cpo5beginE)
_ZN34_INTERNAL_afe79dec_4_k_cu_e48045534cuda3std6ranges3__45__cpo5beginE:
	.zero		1
	.type		_ZN34_INTERNAL_afe79dec_4_k_cu_e48045536thrust24THRUST_300001_SM_1000_NS6deviceE,@object
	.size		_ZN34_INTERNAL_afe79dec_4_k_cu_e48045536thrust24THRUST_300001_SM_1000_NS6deviceE,(_ZN34_INTERNAL_afe79dec_4_k_cu_e48045534cuda3std3__47nulloptE - _ZN34_INTERNAL_afe79dec_4_k_cu_e48045536thrust24THRUST_300001_SM_1000_NS6deviceE)
_ZN34_INTERNAL_afe79dec_4_k_cu_e48045536thrust24THRUST_300001_SM_1000_NS6deviceE:
	.zero		1
	.type		_ZN34_INTERNAL_afe79dec_4_k_cu_e48045534cuda3std3__47nulloptE,@object
	.size		_ZN34_INTERNAL_afe79dec_4_k_cu_e48045534cuda3std3__47nulloptE,(_ZN34_INTERNAL_afe79dec_4_k_cu_e48045534cuda3std6ranges3__45__cpo8distanceE - _ZN34_INTERNAL_afe79dec_4_k_cu_e48045534cuda3std3__47nulloptE)
_ZN34_INTERNAL_afe79dec_4_k_cu_e48045534cuda3std3__47nulloptE:
	.zero		1
	.type		_ZN34_INTERNAL_afe79dec_4_k_cu_e48045534cuda3std6ranges3__45__cpo8distanceE,@object
	.size		_ZN34_INTERNAL_afe79dec_4_k_cu_e48045534cuda3std6ranges3__45__cpo8distanceE,(_ZN34_INTERNAL_afe79dec_4_k_cu_e48045536thrust24THRUST_300001_SM_1000_NS12placeholders2_4E - _ZN34_INTERNAL_afe79dec_4_k_cu_e48045534cuda3std6ranges3__45__cpo8distanceE)
_ZN34_INTERNAL_afe79dec_4_k_cu_e48045534cuda3std6ranges3__45__cpo8distanceE:
	.zero		1
	.type		_ZN34_INTERNAL_afe79dec_4_k_cu_e48045536thrust24THRUST_300001_SM_1000_NS12placeholders2_4E,@object
	.size		_ZN34_INTERNAL_afe79dec_4_k_cu_e48045536thrust24THRUST_300001_SM_1000_NS12placeholders2_4E,(_ZN34_INTERNAL_afe79dec_4_k_cu_e48045534cuda3std3__45__cpo6rbeginE - _ZN34_INTERNAL_afe79dec_4_k_cu_e48045536thrust24THRUST_300001_SM_1000_NS12placeholders2_4E)
_ZN34_INTERNAL_afe79dec_4_k_cu_e48045536thrust24THRUST_300001_SM_1000_NS12placeholders2_4E:
	.zero		1
	.type		_ZN34_INTERNAL_afe79dec_4_k_cu_e48045534cuda3std3__45__cpo6rbeginE,@object
	.size		_ZN34_INTERNAL_afe79dec_4_k_cu_e48045534cuda3std3__45__cpo6rbeginE,(_ZN34_INTERNAL_afe79dec_4_k_cu_e48045534cuda3std6ranges3__45__cpo7advanceE - _ZN34_INTERNAL_afe79dec_4_k_cu_e48045534cuda3std3__45__cpo6rbeginE)
_ZN34_INTERNAL_afe79dec_4_k_cu_e48045534cuda3std3__45__cpo6rbeginE:
	.zero		1
	.type		_ZN34_INTERNAL_afe79dec_4_k_cu_e48045534cuda3std6ranges3__45__cpo7advanceE,@object
	.size		_ZN34_INTERNAL_afe79dec_4_k_cu_e48045534cuda3std6ranges3__45__cpo7advanceE,(_ZN34_INTERNAL_afe79dec_4_k_cu_e48045536thrust24THRUST_300001_SM_1000_NS12placeholders3_10E - _ZN34_INTERNAL_afe79dec_4_k_cu_e48045534cuda3std6ranges3__45__cpo7advanceE)
_ZN34_INTERNAL_afe79dec_4_k_cu_e48045534cuda3std6ranges3__45__cpo7advanceE:
	.zero		1
	.type		_ZN34_INTERNAL_afe79dec_4_k_cu_e48045536thrust24THRUST_300001_SM_1000_NS12placeholders3_10E,@object
	.size		_ZN34_INTERNAL_afe79dec_4_k_cu_e48045536thrust24THRUST_300001_SM_1000_NS12placeholders3_10E,(_ZN34_INTERNAL_afe79dec_4_k_cu_e48045534cuda3std3__48in_placeE - _ZN34_INTERNAL_afe79dec_4_k_cu_e48045536thrust24THRUST_300001_SM_1000_NS12placeholders3_10E)
_ZN34_INTERNAL_afe79dec_4_k_cu_e48045536thrust24THRUST_300001_SM_1000_NS12placeholders3_10E:
	.zero		1
	.type		_ZN34_INTERNAL_afe79dec_4_k_cu_e48045534cuda3std3__48in_placeE,@object
	.size		_ZN34_INTERNAL_afe79dec_4_k_cu_e48045534cuda3std3__48in_placeE,(_ZN34_INTERNAL_afe79dec_4_k_cu_e48045534cuda3std6ranges3__45__cpo4sizeE - _ZN34_INTERNAL_afe79dec_4_k_cu_e48045534cuda3std3__48in_placeE)
_ZN34_INTERNAL_afe79dec_4_k_cu_e48045534cuda3std3__48in_placeE:
	.zero		1
	.type		_ZN34_INTERNAL_afe79dec_4_k_cu_e48045534cuda3std6ranges3__45__cpo4sizeE,@object
	.size		_ZN34_INTERNAL_afe79dec_4_k_cu_e48045534cuda3std6ranges3__45__cpo4sizeE,(_ZN34_INTERNAL_afe79dec_4_k_cu_e48045536thrust24THRUST_300001_SM_1000_NS12placeholders2_2E - _ZN34_INTERNAL_afe79dec_4_k_cu_e48045534cuda3std6ranges3__45__cpo4sizeE)
_ZN34_INTERNAL_afe79dec_4_k_cu_e48045534cuda3std6ranges3__45__cpo4sizeE:
	.zero		1
	.type		_ZN34_INTERNAL_afe79dec_4_k_cu_e48045536thrust24THRUST_300001_SM_1000_NS12placeholders2_2E,@object
	.size		_ZN34_INTERNAL_afe79dec_4_k_cu_e48045536thrust24THRUST_300001_SM_1000_NS12placeholders2_2E,(_ZN34_INTERNAL_afe79dec_4_k_cu_e48045534cuda3std3__45__cpo6cbeginE - _ZN34_INTERNAL_afe79dec_4_k_cu_e48045536thrust24THRUST_300001_SM_1000_NS12placeholders2_2E)
_ZN34_INTERNAL_afe79dec_4_k_cu_e48045536thrust24THRUST_300001_SM_1000_NS12placeholders2_2E:
	.zero		1
	.type		_ZN34_INTERNAL_afe79dec_4_k_cu_e48045534cuda3std3__45__cpo6cbeginE,@object
	.size		_ZN34_INTERNAL_afe79dec_4_k_cu_e48045534cuda3std3__45__cpo6cbeginE,(_ZN34_INTERNAL_afe79dec_4_k_cu_e48045534cuda3std6ranges3__45__cpo6cbeginE - _ZN34_INTERNAL_afe79dec_4_k_cu_e48045534cuda3std3__45__cpo6cbeginE)
_ZN34_INTERNAL_afe79dec_4_k_cu_e48045534cuda3std3__45__cpo6cbeginE:
	.zero		1
	.type		_ZN34_INTERNAL_afe79dec_4_k_cu_e48045534cuda3std6ranges3__45__cpo6cbeginE,@object
	.size		_ZN34_INTERNAL_afe79dec_4_k_cu_e48045534cuda3std6ranges3__45__cpo6cbeginE,(_ZN34_INTERNAL_afe79dec_4_k_cu_e48045536thrust24THRUST_300001_SM_1000_NS12placeholders2_6E - _ZN34_INTERNAL_afe79dec_4_k_cu_e48045534cuda3std6ranges3__45__cpo6cbeginE)
_ZN34_INTERNAL_afe79dec_4_k_cu_e48045534cuda3std6ranges3__45__cpo6cbeginE:
	.zero		1
	.type		_ZN34_INTERNAL_afe79dec_4_k_cu_e48045536thrust24THRUST_300001_SM_1000_NS12placeholders2_6E,@object
	.size		_ZN34_INTERNAL_afe79dec_4_k_cu_e48045536thrust24THRUST_300001_SM_1000_NS12placeholders2_6E,(_ZN34_INTERNAL_afe79dec_4_k_cu_e48045534cuda3std3__45__cpo7crbeginE - _ZN34_INTERNAL_afe79dec_4_k_cu_e48045536thrust24THRUST_300001_SM_1000_NS12placeholders2_6E)
_ZN34_INTERNAL_afe79dec_4_k_cu_e48045536thrust24THRUST_300001_SM_1000_NS12placeholders2_6E:
	.zero		1
	.type		_ZN34_INTERNAL_afe79dec_4_k_cu_e48045534cuda3std3__45__cpo7crbeginE,@object
	.size		_ZN34_INTERNAL_afe79dec_4_k_cu_e48045534cuda3std3__45__cpo7crbeginE,(_ZN34_INTERNAL_afe79dec_4_k_cu_e48045534cuda3std6ranges3__45__cpo4nextE - _ZN34_INTERNAL_afe79dec_4_k_cu_e48045534cuda3std3__45__cpo7crbeginE)
_ZN34_INTERNAL_afe79dec_4_k_cu_e48045534cuda3std3__45__cpo7crbeginE:
	.zero		1
	.type		_ZN34_INTERNAL_afe79dec_4_k_cu_e48045534cuda3std6ranges3__45__cpo4nextE,@object
	.size		_ZN34_INTERNAL_afe79dec_4_k_cu_e48045534cuda3std6ranges3__45__cpo4nextE,(_ZN34_INTERNAL_afe79dec_4_k_cu_e48045534cuda3std6ranges3__45__cpo4swapE - _ZN34_INTERNAL_afe79dec_4_k_cu_e48045534cuda3std6ranges3__45__cpo4nextE)
_ZN34_INTERNAL_afe79dec_4_k_cu_e48045534cuda3std6ranges3__45__cpo4nextE:
	.zero		1
	.type		_ZN34_INTERNAL_afe79dec_4_k_cu_e48045534cuda3std6ranges3__45__cpo4swapE,@object
	.size		_ZN34_INTERNAL_afe79dec_4_k_cu_e48045534cuda3std6ranges3__45__cpo4swapE,(_ZN34_INTERNAL_afe79dec_4_k_cu_e48045536thrust24THRUST_300001_SM_1000_NS8cuda_cub10par_nosyncE - _ZN34_INTERNAL_afe79dec_4_k_cu_e48045534cuda3std6ranges3__45__cpo4swapE)
_ZN34_INTERNAL_afe79dec_4_k_cu_e48045534cuda3std6ranges3__45__cpo4swapE:
	.zero		1
	.type		_ZN34_INTERNAL_afe79dec_4_k_cu_e48045536thrust24THRUST_300001_SM_1000_NS8cuda_cub10par_nosyncE,@object
	.size		_ZN34_INTERNAL_afe79dec_4_k_cu_e48045536thrust24THRUST_300001_SM_1000_NS8cuda_cub10par_nosyncE,(_ZN34_INTERNAL_afe79dec_4_k_cu_e48045536thrust24THRUST_300001_SM_1000_NS3seqE - _ZN34_INTERNAL_afe79dec_4_k_cu_e48045536thrust24THRUST_300001_SM_1000_NS8cuda_cub10par_nosyncE)
_ZN34_INTERNAL_afe79dec_4_k_cu_e48045536thrust24THRUST_300001_SM_1000_NS8cuda_cub10par_nosyncE:
	.zero		1
	.type		_ZN34_INTERNAL_afe79dec_4_k_cu_e48045536thrust24THRUST_300001_SM_1000_NS3seqE,@object
	.size		_ZN34_INTERNAL_afe79dec_4_k_cu_e48045536thrust24THRUST_300001_SM_1000_NS3seqE,(_ZN34_INTERNAL_afe79dec_4_k_cu_e48045534cuda3std3__420unreachable_sentinelE - _ZN34_INTERNAL_afe79dec_4_k_cu_e48045536thrust24THRUST_300001_SM_1000_NS3seqE)
_ZN34_INTERNAL_afe79dec_4_k_cu_e48045536thrust24THRUST_300001_SM_1000_NS3seqE:
	.zero		1
	.type		_ZN34_INTERNAL_afe79dec_4_k_cu_e48045534cuda3std3__420unreachable_sentinelE,@object
	.size		_ZN34_INTERNAL_afe79dec_4_k_cu_e48045534cuda3std3__420unreachable_sentinelE,(_ZN34_INTERNAL_afe79dec_4_k_cu_e48045534cuda3std6ranges3__45__cpo5ssizeE - _ZN34_INTERNAL_afe79dec_4_k_cu_e48045534cuda3std3__420unreachable_sentinelE)
_ZN34_INTERNAL_afe79dec_4_k_cu_e48045534cuda3std3__420unreachable_sentinelE:
	.zero		1
	.type		_ZN34_INTERNAL_afe79dec_4_k_cu_e48045534cuda3std6ranges3__45__cpo5ssizeE,@object
	.size		_ZN34_INTERNAL_afe79dec_4_k_cu_e48045534cuda3std6ranges3__45__cpo5ssizeE,(_ZN34_INTERNAL_afe79dec_4_k_cu_e48045536thrust24THRUST_300001_SM_1000_NS12placeholders2_3E - _ZN34_INTERNAL_afe79dec_4_k_cu_e48045534cuda3std6ranges3__45__cpo5ssizeE)
_ZN34_INTERNAL_afe79dec_4_k_cu_e48045534cuda3std6ranges3__45__cpo5ssizeE:
	.zero		1
	.type		_ZN34_INTERNAL_afe79dec_4_k_cu_e48045536thrust24THRUST_300001_SM_1000_NS12placeholders2_3E,@object
	.size		_ZN34_INTERNAL_afe79dec_4_k_cu_e48045536thrust24THRUST_300001_SM_1000_NS12placeholders2_3E,(_ZN34_INTERNAL_afe79dec_4_k_cu_e48045534cuda3std3__45__cpo4cendE - _ZN34_INTERNAL_afe79dec_4_k_cu_e48045536thrust24THRUST_300001_SM_1000_NS12placeholders2_3E)
_ZN34_INTERNAL_afe79dec_4_k_cu_e48045536thrust24THRUST_300001_SM_1000_NS12placeholders2_3E:
	.zero		1
	.type		_ZN34_INTERNAL_afe79dec_4_k_cu_e48045534cuda3std3__45__cpo4cendE,@object
	.size		_ZN34_INTERNAL_afe79dec_4_k_cu_e48045534cuda3std3__45__cpo4cendE,(_ZN34_INTERNAL_afe79dec_4_k_cu_e48045534cuda3std6ranges3__45__cpo4cendE - _ZN34_INTERNAL_afe79dec_4_k_cu_e48045534cuda3std3__45__cpo4cendE)
_ZN34_INTERNAL_afe79dec_4_k_cu_e48045534cuda3std3__45__cpo4cendE:
	.zero		1
	.type		_ZN34_INTERNAL_afe79dec_4_k_cu_e48045534cuda3std6ranges3__45__cpo4cendE,@object
	.size		_ZN34_INTERNAL_afe79dec_4_k_cu_e48045534cuda3std6ranges3__45__cpo4cendE,(_ZN34_INTERNAL_afe79dec_4_k_cu_e48045536thrust24THRUST_300001_SM_1000_NS12placeholders2_7E - _ZN34_INTERNAL_afe79dec_4_k_cu_e48045534cuda3std6ranges3__45__cpo4cendE)
_ZN34_INTERNAL_afe79dec_4_k_cu_e48045534cuda3std6ranges3__45__cpo4cendE:
	.zero		1
	.type		_ZN34_INTERNAL_afe79dec_4_k_cu_e48045536thrust24THRUST_300001_SM_1000_NS12placeholders2_7E,@object
	.size		_ZN34_INTERNAL_afe79dec_4_k_cu_e48045536thrust24THRUST_300001_SM_1000_NS12placeholders2_7E,(_ZN34_INTERNAL_afe79dec_4_k_cu_e48045534cuda3std3__45__cpo5crendE - _ZN34_INTERNAL_afe79dec_4_k_cu_e48045536thrust24THRUST_300001_SM_1000_NS12placeholders2_7E)
_ZN34_INTERNAL_afe79dec_4_k_cu_e48045536thrust24THRUST_300001_SM_1000_NS12placeholders2_7E:
	.zero		1
	.type		_ZN34_INTERNAL_afe79dec_4_k_cu_e48045534cuda3std3__45__cpo5crendE,@object
	.size		_ZN34_INTERNAL_afe79dec_4_k_cu_e48045534cuda3std3__45__cpo5crendE,(_ZN34_INTERNAL_afe79dec_4_k_cu_e48045534cuda3std6ranges3__45__cpo4prevE - _ZN34_INTERNAL_afe79dec_4_k_cu_e48045534cuda3std3__45__cpo5crendE)
_ZN34_INTERNAL_afe79dec_4_k_cu_e48045534cuda3std3__45__cpo5crendE:
	.zero		1
	.type		_ZN34_INTERNAL_afe79dec_4_k_cu_e48045534cuda3std6ranges3__45__cpo4prevE,@object
	.size		_ZN34_INTERNAL_afe79dec_4_k_cu_e48045534cuda3std6ranges3__45__cpo4prevE,(_ZN34_INTERNAL_afe79dec_4_k_cu_e48045534cuda3std6ranges3__45__cpo9iter_moveE - _ZN34_INTERNAL_afe79dec_4_k_cu_e48045534cuda3std6ranges3__45__cpo4prevE)
_ZN34_INTERNAL_afe79dec_4_k_cu_e48045534cuda3std6ranges3__45__cpo4prevE:
	.zero		1
	.type		_ZN34_INTERNAL_afe79dec_4_k_cu_e48045534cuda3std6ranges3__45__cpo9iter_moveE,@object
	.size		_ZN34_INTERNAL_afe79dec_4_k_cu_e48045534cuda3std6ranges3__45__cpo9iter_moveE,(_ZN34_INTERNAL_afe79dec_4_k_cu_e48045536thrust24THRUST_300001_SM_1000_NS6system6detail10sequential3seqE - _ZN34_INTERNAL_afe79dec_4_k_cu_e48045534cuda3std6ranges3__45__cpo9iter_moveE)
_ZN34_INTERNAL_afe79dec_4_k_cu_e48045534cuda3std6ranges3__45__cpo9iter_moveE:
	.zero		1
	.type		_ZN34_INTERNAL_afe79dec_4_k_cu_e48045536thrust24THRUST_300001_SM_1000_NS6system6detail10sequential3seqE,@object
	.size		_ZN34_INTERNAL_afe79dec_4_k_cu_e48045536thrust24THRUST_300001_SM_1000_NS6system6detail10sequential3seqE,(_ZN34_INTERNAL_afe79dec_4_k_cu_e48045536thrust24THRUST_300001_SM_1000_NS12placeholders2_9E - _ZN34_INTERNAL_afe79dec_4_k_cu_e48045536thrust24THRUST_300001_SM_1000_NS6system6detail10sequential3seqE)
_ZN34_INTERNAL_afe79dec_4_k_cu_e48045536thrust24THRUST_300001_SM_1000_NS6system6detail10sequential3seqE:
	.zero		1
	.type		_ZN34_INTERNAL_afe79dec_4_k_cu_e48045536thrust24THRUST_300001_SM_1000_NS12placeholders2_9E,@object
	.size		_ZN34_INTERNAL_afe79dec_4_k_cu_e48045536thrust24THRUST_300001_SM_1000_NS12placeholders2_9E,(_ZN34_INTERNAL_afe79dec_4_k_cu_e48045534cuda3std3__419piecewise_constructE - _ZN34_INTERNAL_afe79dec_4_k_cu_e48045536thrust24THRUST_300001_SM_1000_NS12placeholders2_9E)
_ZN34_INTERNAL_afe79dec_4_k_cu_e48045536thrust24THRUST_300001_SM_1000_NS12placeholders2_9E:
	.zero		1
	.type		_ZN34_INTERNAL_afe79dec_4_k_cu_e48045534cuda3std3__419piecewise_constructE,@object
	.size		_ZN34_INTERNAL_afe79dec_4_k_cu_e48045534cuda3std3__419piecewise_constructE,(_ZN34_INTERNAL_afe79dec_4_k_cu_e48045534cuda3std6ranges3__45__cpo5cdataE - _ZN34_INTERNAL_afe79dec_4_k_cu_e48045534cuda3std3__419piecewise_constructE)
_ZN34_INTERNAL_afe79dec_4_k_cu_e48045534cuda3std3__419piecewise_constructE:
	.zero		1
	.type		_ZN34_INTERNAL_afe79dec_4_k_cu_e48045534cuda3std6ranges3__45__cpo5cdataE,@object
	.size		_ZN34_INTERNAL_afe79dec_4_k_cu_e48045534cuda3std6ranges3__45__cpo5cdataE,(_ZN34_INTERNAL_afe79dec_4_k_cu_e48045536thrust24THRUST_300001_SM_1000_NS12placeholders2_1E - _ZN34_INTERNAL_afe79dec_4_k_cu_e48045534cuda3std6ranges3__45__cpo5cdataE)
_ZN34_INTERNAL_afe79dec_4_k_cu_e48045534cuda3std6ranges3__45__cpo5cdataE:
	.zero		1
	.type		_ZN34_INTERNAL_afe79dec_4_k_cu_e48045536thrust24THRUST_300001_SM_1000_NS12placeholders2_1E,@object
	.size		_ZN34_INTERNAL_afe79dec_4_k_cu_e48045536thrust24THRUST_300001_SM_1000_NS12placeholders2_1E,(_ZN34_INTERNAL_afe79dec_4_k_cu_e48045534cuda3std3__45__cpo3endE - _ZN34_INTERNAL_afe79dec_4_k_cu_e48045536thrust24THRUST_300001_SM_1000_NS12placeholders2_1E)
_ZN34_INTERNAL_afe79dec_4_k_cu_e48045536thrust24THRUST_300001_SM_1000_NS12placeholders2_1E:
	.zero		1
	.type		_ZN34_INTERNAL_afe79dec_4_k_cu_e48045534cuda3std3__45__cpo3endE,@object
	.size		_ZN34_INTERNAL_afe79dec_4_k_cu_e48045534cuda3std3__45__cpo3endE,(_ZN34_INTERNAL_afe79dec_4_k_cu_e48045534cuda3std6ranges3__45__cpo3endE - _ZN34_INTERNAL_afe79dec_4_k_cu_e48045534cuda3std3__45__cpo3endE)
_ZN34_INTERNAL_afe79dec_4_k_cu_e48045534cuda3std3__45__cpo3endE:
	.zero		1
	.type		_ZN34_INTERNAL_afe79dec_4_k_cu_e48045534cuda3std6ranges3__45__cpo3endE,@object
	.size		_ZN34_INTERNAL_afe79dec_4_k_cu_e48045534cuda3std6ranges3__45__cpo3endE,(_ZN34_INTERNAL_afe79dec_4_k_cu_e48045536thrust24THRUST_300001_SM_1000_NS12placeholders2_5E - _ZN34_INTERNAL_afe79dec_4_k_cu_e48045534cuda3std6ranges3__45__cpo3endE)
_ZN34_INTERNAL_afe79dec_4_k_cu_e48045534cuda3std6ranges3__45__cpo3endE:
	.zero		1
	.type		_ZN34_INTERNAL_afe79dec_4_k_cu_e48045536thrust24THRUST_300001_SM_1000_NS12placeholders2_5E,@object
	.size		_ZN34_INTERNAL_afe79dec_4_k_cu_e48045536thrust24THRUST_300001_SM_1000_NS12placeholders2_5E,(_ZN34_INTERNAL_afe79dec_4_k_cu_e48045534cuda3std3__45__cpo4rendE - _ZN34_INTERNAL_afe79dec_4_k_cu_e48045536thrust24THRUST_300001_SM_1000_NS12placeholders2_5E)
_ZN34_INTERNAL_afe79dec_4_k_cu_e48045536thrust24THRUST_300001_SM_1000_NS12placeholders2_5E:
	.zero		1
	.type		_ZN34_INTERNAL_afe79dec_4_k_cu_e48045534cuda3std3__45__cpo4rendE,@object
	.size		_ZN34_INTERNAL_afe79dec_4_k_cu_e48045534cuda3std3__45__cpo4rendE,(_ZN34_INTERNAL_afe79dec_4_k_cu_e48045534cuda3std6ranges3__45__cpo9iter_swapE - _ZN34_INTERNAL_afe79dec_4_k_cu_e48045534cuda3std3__45__cpo4rendE)
_ZN34_INTERNAL_afe79dec_4_k_cu_e48045534cuda3std3__45__cpo4rendE:
	.zero		1
	.type		_ZN34_INTERNAL_afe79dec_4_k_cu_e48045534cuda3std6ranges3__45__cpo9iter_swapE,@object
	.size		_ZN34_INTERNAL_afe79dec_4_k_cu_e48045534cuda3std6ranges3__45__cpo9iter_swapE,(_ZN34_INTERNAL_afe79dec_4_k_cu_e48045534cuda3std3__48unexpectE - _ZN34_INTERNAL_afe79dec_4_k_cu_e48045534cuda3std6ranges3__45__cpo9iter_swapE)
_ZN34_INTERNAL_afe79dec_4_k_cu_e48045534cuda3std6ranges3__45__cpo9iter_swapE:
	.zero		1
	.type		_ZN34_INTERNAL_afe79dec_4_k_cu_e48045534cuda3std3__48unexpectE,@object
	.size		_ZN34_INTERNAL_afe79dec_4_k_cu_e48045534cuda3std3__48unexpectE,(_ZN34_INTERNAL_afe79dec_4_k_cu_e48045536thrust24THRUST_300001_SM_1000_NS8cuda_cub3parE - _ZN34_INTERNAL_afe79dec_4_k_cu_e48045534cuda3std3__48unexpectE)
_ZN34_INTERNAL_afe79dec_4_k_cu_e48045534cuda3std3__48unexpectE:
	.zero		1
	.type		_ZN34_INTERNAL_afe79dec_4_k_cu_e48045536thrust24THRUST_300001_SM_1000_NS8cuda_cub3parE,@object
	.size		_ZN34_INTERNAL_afe79dec_4_k_cu_e48045536thrust24THRUST_300001_SM_1000_NS8cuda_cub3parE,(.L_29 - _ZN34_INTERNAL_afe79dec_4_k_cu_e48045536thrust24THRUST_300001_SM_1000_NS8cuda_cub3parE)
_ZN34_INTERNAL_afe79dec_4_k_cu_e48045536thrust24THRUST_300001_SM_1000_NS8cuda_cub3parE:
	.zero		1
.L_29:


//--------------------- .nv.shared._ZN6thrust24THRUST_300001_SM_1000_NS8cuda_cub4core6detail13_kernel_agentINS1_8__reduce11ReduceAgentIPN4cuda3std3__45tupleIJilEEESC_SB_lNS1_9__extrema9arg_max_fIilNS9_4lessIiEEEEEEJSC_SC_iSH_EEEvDpT0_ --------------------------
	.section	.nv.shared._ZN6thrust24THRUST_300001_SM_1000_NS8cuda_cub4core6detail13_kernel_agentINS1_8__reduce11ReduceAgentIPN4cuda3std3__45tupleIJilEEESC_SB_lNS1_9__extrema9arg_max_fIilNS9_4lessIiEEEEEEJSC_SC_iSH_EEEvDpT0_,"aw",@nobits
	.sectionflags	@""
	.align	16
	.zero		1024


//--------------------- .nv.shared._ZN6thrust24THRUST_300001_SM_1000_NS8cuda_cub4core6detail13_kernel_agentINS1_8__reduce10DrainAgentIlEEJN3cub18CUB_300001_SM_10009GridQueueIyEElEEEvDpT0_ --------------------------
	.section	.nv.shared._ZN6thrust24THRUST_300001_SM_1000_NS8cuda_cub4core6detail13_kernel_agentINS1_8__reduce10DrainAgentIlEEJN3cub18CUB_300001_SM_10009GridQueueIyEElEEEvDpT0_,"aw",@nobits
	.sectionflags	@""
	.align	16
	.zero		1024


//--------------------- .nv.shared._ZN6thrust24THRUST_300001_SM_1000_NS8cuda_cub4core6detail13_kernel_agentINS1_8__reduce11ReduceAgentINS0_12zip_iteratorIN4cuda3std3__45tupleIJNS0_10device_ptrIiEENS0_17counting_iteratorIlNS0_11use_defaultESF_SF_EEEEEEEPNSB_IJilEEESJ_lNS1_9__extrema9arg_max_fIilNSA_4lessIiEEEEEEJSI_SK_lN3cub18CUB_300001_SM_100013GridEvenShareIlEENSS_9GridQueueIyEESP_EEEvDpT0_ --------------------------
	.section	.nv.shared._ZN6thrust24THRUST_300001_SM_1000_NS8cuda_cub4core6detail13_kernel_agentINS1_8__reduce11ReduceAgentINS0_12zip_iteratorIN4cuda3std3__45tupleIJNS0_10device_ptrIiEENS0_17counting_iteratorIlNS0_11use_defaultESF_SF_EEEEEEEPNSB_IJilEEESJ_lNS1_9__extrema9arg_max_fIilNSA_4lessIiEEEEEEJSI_SK_lN3cub18CUB_300001_SM_100013GridEvenShareIlEENSS_9GridQueueIyEESP_EEEvDpT0_,"aw",@nobits
	.sectionflags	@""
	.align	16
	.zero		1024


//--------------------- .nv.shared._ZN6thrust24THRUST_300001_SM_1000_NS8cuda_cub4core6detail13_kernel_agentINS1_8__reduce11ReduceAgentINS0_12zip_iteratorIN4cuda3std3__45tupleIJNS0_10device_ptrIiEENS0_17counting_iteratorIlNS0_11use_defaultESF_SF_EEEEEEEPNSB_IJilEEESJ_lNS1_9__extrema9arg_max_fIilNSA_4lessIiEEEEEEJSI_SK_lSP_EEEvDpT0_ --------------------------
	.section	.nv.shared._ZN6thrust24THRUST_300001_SM_1000_NS8cuda_cub4core6detail13_kernel_agentINS1_8__reduce11ReduceAgentINS0_12zip_iteratorIN4cuda3std3__45tupleIJNS0_10device_ptrIiEENS0_17counting_iteratorIlNS0_11use_defaultESF_SF_EEEEEEEPNSB_IJilEEESJ_lNS1_9__extrema9arg_max_fIilNSA_4lessIiEEEEEEJSI_SK_lSP_EEEvDpT0_,"aw",@nobits
	.sectionflags	@""
	.align	16
	.zero		1024


//--------------------- .nv.shared._ZN6thrust24THRUST_300001_SM_1000_NS8cuda_cub4core6detail13_kernel_agentINS1_8__reduce11ReduceAgentIPN4cuda3std3__45tupleIJilEEESC_SB_iNS1_9__extrema9arg_max_fIilNS9_4lessIiEEEEEEJSC_SC_iSH_EEEvDpT0_ --------------------------
	.section	.nv.shared._ZN6thrust24THRUST_300001_SM_1000_NS8cuda_cub4core6detail13_kernel_agentINS1_8__reduce11ReduceAgentIPN4cuda3std3__45tupleIJilEEESC_SB_iNS1_9__extrema9arg_max_fIilNS9_4lessIiEEEEEEJSC_SC_iSH_EEEvDpT0_,"aw",@nobits
	.sectionflags	@""
	.align	16
	.zero		1024


//--------------------- .nv.shared._ZN6thrust24THRUST_300001_SM_1000_NS8cuda_cub4core6detail13_kernel_agentINS1_8__reduce10DrainAgentIiEEJN3cub18CUB_300001_SM_10009GridQueueIjEEiEEEvDpT0_ --------------------------
	.section	.nv.shared._ZN6thrust24THRUST_300001_SM_1000_NS8cuda_cub4core6detail13_kernel_agentINS1_8__reduce10DrainAgentIiEEJN3cub18CUB_300001_SM_10009GridQueueIjEEiEEEvDpT0_,"aw",@nobits
	.sectionflags	@""
	.align	16
	.zero		1024


//--------------------- .nv.shared._ZN6thrust24THRUST_300001_SM_1000_NS8cuda_cub4core6detail13_kernel_agentINS1_8__reduce11ReduceAgentINS0_12zip_iteratorIN4cuda3std3__45tupleIJNS0_10device_ptrIiEENS0_17counting_iteratorIlNS0_11use_defaultESF_SF_EEEEEEEPNSB_IJilEEESJ_iNS1_9__extrema9arg_max_fIilNSA_4lessIiEEEEEEJSI_SK_iN3cub18CUB_300001_SM_100013GridEvenShareIiEENSS_9GridQueueIjEESP_EEEvDpT0_ --------------------------
	.section	.nv.shared._ZN6thrust24THRUST_300001_SM_1000_NS8cuda_cub4core6detail13_kernel_agentINS1_8__reduce11ReduceAgentINS0_12zip_iteratorIN4cuda3std3__45tupleIJNS0_10device_ptrIiEENS0_17counting_iteratorIlNS0_11use_defaultESF_SF_EEEEEEEPNSB_IJilEEESJ_iNS1_9__extrema9arg_max_fIilNSA_4lessIiEEEEEEJSI_SK_iN3cub18CUB_300001_SM_100013GridEvenShareIiEENSS_9GridQueueIjEESP_EEEvDpT0_,"aw",@nobits
	.sectionflags	@""
	.align	16
	.zero		1024


//--------------------- .nv.shared._ZN6thrust24THRUST_300001_SM_1000_NS8cuda_cub4core6detail13_kernel_agentINS1_8__reduce11ReduceAgentINS0_12zip_iteratorIN4cuda3std3__45tupleIJNS0_10device_ptrIiEENS0_17counting_iteratorIlNS0_11use_defaultESF_SF_EEEEEEEPNSB_IJilEEESJ_iNS1_9__extrema9arg_max_fIilNSA_4lessIiEEEEEEJSI_SK_iSP_EEEvDpT0_ --------------------------
	.section	.nv.shared._ZN6thrust24THRUST_300001_SM_1000_NS8cuda_cub4core6detail13_kernel_agentINS1_8__reduce11ReduceAgentINS0_12zip_iteratorIN4cuda3std3__45tupleIJNS0_10device_ptrIiEENS0_17counting_iteratorIlNS0_11use_defaultESF_SF_EEEEEEEPNSB_IJilEEESJ_iNS1_9__extrema9arg_max_fIilNSA_4lessIiEEEEEEJSI_SK_iSP_EEEvDpT0_,"aw",@nobits
	.sectionflags	@""
	.align	16
	.zero		1024


//--------------------- .nv.shared._Z10degreeCalcPiS_S_ii --------------------------
	.section	.nv.shared._Z10degreeCalcPiS_S_ii,"aw",@nobits
	.sectionflags	@""
	.align	16
	.zero		1024


//--------------------- .nv.constant0._ZN3cub18CUB_300001_SM_10006detail11EmptyKernelIvEEvv --------------------------
	.section	.nv.constant0._ZN3cub18CUB_300001_SM_10006detail11EmptyKernelIvEEvv,"a",@progbits
	.sectionflags	@""
	.align	4
.nv.constant0._ZN3cub18CUB_300001_SM_10006detail11EmptyKernelIvEEvv:
	.zero		896


//--------------------- .nv.constant0._ZN6thrust24THRUST_300001_SM_1000_NS8cuda_cub4core6detail13_kernel_agentINS1_8__reduce11ReduceAgentIPN4cuda3std3__45tupleIJilEEESC_SB_lNS1_9__extrema9arg_max_fIilNS9_4lessIiEEEEEEJSC_SC_iSH_EEEvDpT0_ --------------------------
	.section	.nv.constant0._ZN6thrust24THRUST_300001_SM_1000_NS8cuda_cub4core6detail13_kernel_agentINS1_8__reduce11ReduceAgentIPN4cuda3std3__45tupleIJilEEESC_SB_lNS1_9__extrema9arg_max_fIilNS9_4lessIiEEEEEEJSC_SC_iSH_EEEvDpT0_,"a",@progbits
	.sectionflags	@""
	.align	4
.nv.constant0._ZN6thrust24THRUST_300001_SM_1000_NS8cuda_cub4core6detail13_kernel_agentINS1_8__reduce11ReduceAgentIPN4cuda3std3__45tupleIJilEEESC_SB_lNS1_9__extrema9arg_max_fIilNS9_4lessIiEEEEEEJSC_SC_iSH_EEEvDpT0_:
	.zero		917


//--------------------- .nv.constant0._ZN6thrust24THRUST_300001_SM_1000_NS8cuda_cub4core6detail13_kernel_agentINS1_8__reduce10DrainAgentIlEEJN3cub18CUB_300001_SM_10009GridQueueIyEElEEEvDpT0_ --------------------------
	.section	.nv.constant0._ZN6thrust24THRUST_300001_SM_1000_NS8cuda_cub4core6detail13_kernel_agentINS1_8__reduce10DrainAgentIlEEJN3cub18CUB_300001_SM_10009GridQueueIyEElEEEvDpT0_,"a",@progbits
	.sectionflags	@""
	.align	4
.nv.constant0._ZN6thrust24THRUST_300001_SM_1000_NS8cuda_cub4core6detail13_kernel_agentINS1_8__reduce10DrainAgentIlEEJN3cub18CUB_300001_SM_10009GridQueueIyEElEEEvDpT0_:
	.zero		912


//--------------------- .nv.constant0._ZN6thrust24THRUST_300001_SM_1000_NS8cuda_cub4core6detail13_kernel_agentINS1_8__reduce11ReduceAgentINS0_12zip_iteratorIN4cuda3std3__45tupleIJNS0_10device_ptrIiEENS0_17counting_iteratorIlNS0_11use_defaultESF_SF_EEEEEEEPNSB_IJilEEESJ_lNS1_9__extrema9arg_max_fIilNSA_4lessIiEEEEEEJSI_SK_lN3cub18CUB_300001_SM_100013GridEvenShareIlEENSS_9GridQueueIyEESP_EEEvDpT0_ --------------------------
	.section	.nv.constant0._ZN6thrust24THRUST_300001_SM_1000_NS8cuda_cub4core6detail13_kernel_agentINS1_8__reduce11ReduceAgentINS0_12zip_iteratorIN4cuda3std3__45tupleIJNS0_10device_ptrIiEENS0_17counting_iteratorIlNS0_11use_defaultESF_SF_EEEEEEEPNSB_IJilEEESJ_lNS1_9__extrema9arg_max_fIilNSA_4lessIiEEEEEEJSI_SK_lN3cub18CUB_300001_SM_100013GridEvenShareIlEENSS_9GridQueueIyEESP_EEEvDpT0_,"a",@progbits
	.sectionflags	@""
	.align	4
.nv.constant0._ZN6thrust24THRUST_300001_SM_1000_NS8cuda_cub4core6detail13_kernel_agentINS1_8__reduce11ReduceAgentINS0_12zip_iteratorIN4cuda3std3__45tupleIJNS0_10device_ptrIiEENS0_17counting_iteratorIlNS0_11use_defaultESF_SF_EEEEEEEPNSB_IJilEEESJ_lNS1_9__extrema9arg_max_fIilNSA_4lessIiEEEEEEJSI_SK_lN3cub18CUB_300001_SM_100013GridEvenShareIlEENSS_9GridQueueIyEESP_EEEvDpT0_:
	.zero		1009


//--------------------- .nv.constant0._ZN6thrust24THRUST_300001_SM_1000_NS8cuda_cub4core6detail13_kernel_agentINS1_8__reduce11ReduceAgentINS0_12zip_iteratorIN4cuda3std3__45tupleIJNS0_10device_ptrIiEENS0_17counting_iteratorIlNS0_11use_defaultESF_SF_EEEEEEEPNSB_IJilEEESJ_lNS1_9__extrema9arg_max_fIilNSA_4lessIiEEEEEEJSI_SK_lSP_EEEvDpT0_ --------------------------
	.section	.nv.constant0._ZN6thrust24THRUST_300001_SM_1000_NS8cuda_cub4core6detail13_kernel_agentINS1_8__reduce11ReduceAgentINS0_12zip_iteratorIN4cuda3std3__45tupleIJNS0_10device_ptrIiEENS0_17counting_iteratorIlNS0_11use_defaultESF_SF_EEEEEEEPNSB_IJilEEESJ_lNS1_9__extrema9arg_max_fIilNSA_4lessIiEEEEEEJSI_SK_lSP_EEEvDpT0_,"a",@progbits
	.sectionflags	@""
	.align	4
.nv.constant0._ZN6thrust24THRUST_300001_SM_1000_NS8cuda_cub4core6detail13_kernel_agentINS1_8__reduce11ReduceAgentINS0_12zip_iteratorIN4cuda3std3__45tupleIJNS0_10device_ptrIiEENS0_17counting_iteratorIlNS0_11use_defaultESF_SF_EEEEEEEPNSB_IJilEEESJ_lNS1_9__extrema9arg_max_fIilNSA_4lessIiEEEEEEJSI_SK_lSP_EEEvDpT0_:
	.zero		929


//--------------------- .nv.constant0._ZN6thrust24THRUST_300001_SM_1000_NS8cuda_cub4core6detail13_kernel_agentINS1_8__reduce11ReduceAgentIPN4cuda3std3__45tupleIJilEEESC_SB_iNS1_9__extrema9arg_max_fIilNS9_4lessIiEEEEEEJSC_SC_iSH_EEEvDpT0_ --------------------------
	.section	.nv.constant0._ZN6thrust24THRUST_300001_SM_1000_NS8cuda_cub4core6detail13_kernel_agentINS1_8__reduce11ReduceAgentIPN4cuda3std3__45tupleIJilEEESC_SB_iNS1_9__extrema9arg_max_fIilNS9_4lessIiEEEEEEJSC_SC_iSH_EEEvDpT0_,"a",@progbits
	.sectionflags	@""
	.align	4
.nv.constant0._ZN6thrust24THRUST_300001_SM_1000_NS8cuda_cub4core6detail13_kernel_agentINS1_8__reduce11ReduceAgentIPN4cuda3std3__45tupleIJilEEESC_SB_iNS1_9__extrema9arg_max_fIilNS9_4lessIiEEEEEEJSC_SC_iSH_EEEvDpT0_:
	.zero		917


//--------------------- .nv.constant0._ZN6thrust24THRUST_300001_SM_1000_NS8cuda_cub4core6detail13_kernel_agentINS1_8__reduce10DrainAgentIiEEJN3cub18CUB_300001_SM_10009GridQueueIjEEiEEEvDpT0_ --------------------------
	.section	.nv.constant0._ZN6thrust24THRUST_300001_SM_1000_NS8cuda_cub4core6detail13_kernel_agentINS1_8__reduce10DrainAgentIiEEJN3cub18CUB_300001_SM_10009GridQueueIjEEiEEEvDpT0_,"a",@progbits
	.sectionflags	@""
	.align	4
.nv.constant0._ZN6thrust24THRUST_300001_SM_1000_NS8cuda_cub4core6detail13_kernel_agentINS1_8__reduce10DrainAgentIiEEJN3cub18CUB_300001_SM_10009GridQueueIjEEiEEEvDpT0_:
	.zero		908


//--------------------- .nv.constant0._ZN6thrust24THRUST_300001_SM_1000_NS8cuda_cub4core6detail13_kernel_agentINS1_8__reduce11ReduceAgentINS0_12zip_iteratorIN4cuda3std3__45tupleIJNS0_10device_ptrIiEENS0_17counting_iteratorIlNS0_11use_defaultESF_SF_EEEEEEEPNSB_IJilEEESJ_iNS1_9__extrema9arg_max_fIilNSA_4lessIiEEEEEEJSI_SK_iN3cub18CUB_300001_SM_100013GridEvenShareIiEENSS_9GridQueueIjEESP_EEEvDpT0_ --------------------------
	.section	.nv.constant0._ZN6thrust24THRUST_300001_SM_1000_NS8cuda_cub4core6detail13_kernel_agentINS1_8__reduce11ReduceAgentINS0_12zip_iteratorIN4cuda3std3__45tupleIJNS0_10device_ptrIiEENS0_17counting_iteratorIlNS0_11use_defaultESF_SF_EEEEEEEPNSB_IJilEEESJ_iNS1_9__extrema9arg_max_fIilNSA_4lessIiEEEEEEJSI_SK_iN3cub18CUB_300001_SM_100013GridEvenShareIiEENSS_9GridQueueIjEESP_EEEvDpT0_,"a",@progbits
	.sectionflags	@""
	.align	4
.nv.constant0._ZN6thrust24THRUST_300001_SM_1000_NS8cuda_cub4core6detail13_kernel_agentINS1_8__reduce11ReduceAgentINS0_12zip_iteratorIN4cuda3std3__45tupleIJNS0_10device_ptrIiEENS0_17counting_iteratorIlNS0_11use_defaultESF_SF_EEEEEEEPNSB_IJilEEESJ_iNS1_9__extrema9arg_max_fIilNSA_4lessIiEEEEEEJSI_SK_iN3cub18CUB_300001_SM_100013GridEvenShareIiEENSS_9GridQueueIjEESP_EEEvDpT0_:
	.zero		977


//--------------------- .nv.constant0._ZN6thrust24THRUST_300001_SM_1000_NS8cuda_cub4core6detail13_kernel_agentINS1_8__reduce11ReduceAgentINS0_12zip_iteratorIN4cuda3std3__45tupleIJNS0_10device_ptrIiEENS0_17counting_iteratorIlNS0_11use_defaultESF_SF_EEEEEEEPNSB_IJilEEESJ_iNS1_9__extrema9arg_max_fIilNSA_4lessIiEEEEEEJSI_SK_iSP_EEEvDpT0_ --------------------------
	.section	.nv.constant0._ZN6thrust24THRUST_300001_SM_1000_NS8cuda_cub4core6detail13_kernel_agentINS1_8__reduce11ReduceAgentINS0_12zip_iteratorIN4cuda3std3__45tupleIJNS0_10device_ptrIiEENS0_17counting_iteratorIlNS0_11use_defaultESF_SF_EEEEEEEPNSB_IJilEEESJ_iNS1_9__extrema9arg_max_fIilNSA_4lessIiEEEEEEJSI_SK_iSP_EEEvDpT0_,"a",@progbits
	.sectionflags	@""
	.align	4
.nv.constant0._ZN6thrust24THRUST_300001_SM_1000_NS8cuda_cub4core6detail13_kernel_agentINS1_8__reduce11ReduceAgentINS0_12zip_iteratorIN4cuda3std3__45tupleIJNS0_10device_ptrIiEENS0_17counting_iteratorIlNS0_11use_defaultESF_SF_EEEEEEEPNSB_IJilEEESJ_iNS1_9__extrema9arg_max_fIilNSA_4lessIiEEEEEEJSI_SK_iSP_EEEvDpT0_:
	.zero		925


//--------------------- .nv.constant0._Z10degreeCalcPiS_S_ii --------------------------
	.section	.nv.constant0._Z10degreeCalcPiS_S_ii,"a",@progbits
	.sectionflags	@""
	.align	4
.nv.constant0._Z10degreeCalcPiS_S_ii:
	.zero		928


//--------------------- SYMBOLS --------------------------

	.type		.nv.reservedSmem.offset0,@object
	.size		.nv.reservedSmem.offset0,0x4
	.type		.nv.reservedSmem.cap,@object
	.size		.nv.reservedSmem.cap,0x4
